//
// Generated by NVIDIA NVVM Compiler
//
// Compiler Build ID: CL-36424714
// Cuda compilation tools, release 13.0, V13.0.88
// Based on NVVM 20.0.0
//

.version 9.0
.target sm_100
.address_size 64

	// .globl	relu

.visible .entry relu(
	.param .u32 relu_param_0,
	.param .u32 relu_param_1,
	.param .f32 relu_param_2,
	.param .f32 relu_param_3,
	.param .u64 .ptr .align 1 relu_param_4,
	.param .u64 .ptr .align 1 relu_param_5
)
{
	.reg .pred 	%p<5>;
	.reg .b32 	%r<14>;
	.reg .b32 	%f<6>;
	.reg .b64 	%rd<11>;

	ld.param.u32 	%r4, [relu_param_0];
	ld.param.u32 	%r5, [relu_param_1];
	ld.param.f32 	%f2, [relu_param_2];
	ld.param.f32 	%f3, [relu_param_3];
	ld.param.u64 	%rd2, [relu_param_4];
	ld.param.u64 	%rd3, [relu_param_5];
	cvta.to.global.u64 	%rd1, %rd3;
	mov.u32 	%r7, %ctaid.x;
	mov.u32 	%r8, %ntid.x;
	mov.u32 	%r9, %tid.x;
	mad.lo.s32 	%r1, %r7, %r8, %r9;
	mov.u32 	%r10, %ctaid.y;
	mov.u32 	%r11, %ntid.y;
	mov.u32 	%r12, %tid.y;
	mad.lo.s32 	%r13, %r10, %r11, %r12;
	setp.ge.s32 	%p1, %r1, %r4;
	setp.ge.s32 	%p2, %r13, %r5;
	or.pred  	%p3, %p1, %p2;
	@%p3 bra 	$L__BB0_4;
	cvta.to.global.u64 	%rd4, %rd2;
	mad.lo.s32 	%r3, %r13, %r4, %r1;
	mul.wide.s32 	%rd5, %r3, 4;
	add.s64 	%rd6, %rd4, %rd5;
	ld.global.f32 	%f1, [%rd6];
	setp.ltu.f32 	%p4, %f1, 0f00000000;
	@%p4 bra 	$L__BB0_3;
	mul.f32 	%f4, %f2, %f1;
	add.s64 	%rd8, %rd1, %rd5;
	st.global.f32 	[%rd8], %f4;
	bra.uni 	$L__BB0_4;
$L__BB0_3:
	mul.f32 	%f5, %f3, %f1;
	add.s64 	%rd10, %rd1, %rd5;
	st.global.f32 	[%rd10], %f5;
$L__BB0_4:
	ret;

}
	// .globl	reluDer
.visible .entry reluDer(
	.param .u32 reluDer_param_0,
	.param .u32 reluDer_param_1,
	.param .f32 reluDer_param_2,
	.param .f32 reluDer_param_3,
	.param .u64 .ptr .align 1 reluDer_param_4,
	.param .u64 .ptr .align 1 reluDer_param_5
)
{
	.reg .pred 	%p<5>;
	.reg .b32 	%r<14>;
	.reg .b32 	%f<4>;
	.reg .b64 	%rd<11>;

	ld.param.u32 	%r4, [reluDer_param_0];
	ld.param.u32 	%r5, [reluDer_param_1];
	ld.param.f32 	%f1, [reluDer_param_2];
	ld.param.f32 	%f2, [reluDer_param_3];
	ld.param.u64 	%rd2, [reluDer_param_4];
	ld.param.u64 	%rd3, [reluDer_param_5];
	cvta.to.global.u64 	%rd1, %rd3;
	mov.u32 	%r7, %ctaid.x;
	mov.u32 	%r8, %ntid.x;
	mov.u32 	%r9, %tid.x;
	mad.lo.s32 	%r1, %r7, %r8, %r9;
	mov.u32 	%r10, %ctaid.y;
	mov.u32 	%r11, %ntid.y;
	mov.u32 	%r12, %tid.y;
	mad.lo.s32 	%r13, %r10, %r11, %r12;
	setp.ge.s32 	%p1, %r1, %r4;
	setp.ge.s32 	%p2, %r13, %r5;
	or.pred  	%p3, %p1, %p2;
	@%p3 bra 	$L__BB1_4;
	cvta.to.global.u64 	%rd4, %rd2;
	mad.lo.s32 	%r3, %r13, %r4, %r1;
	mul.wide.s32 	%rd5, %r3, 4;
	add.s64 	%rd6, %rd4, %rd5;
	ld.global.f32 	%f3, [%rd6];
	setp.ltu.f32 	%p4, %f3, 0f00000000;
	@%p4 bra 	$L__BB1_3;
	add.s64 	%rd8, %rd1, %rd5;
	st.global.f32 	[%rd8], %f1;
	bra.uni 	$L__BB1_4;
$L__BB1_3:
	add.s64 	%rd10, %rd1, %rd5;
	st.global.f32 	[%rd10], %f2;
$L__BB1_4:
	ret;

}
	// .globl	sigmoid
.visible .entry sigmoid(
	.param .u32 sigmoid_param_0,
	.param .u32 sigmoid_param_1,
	.param .f32 sigmoid_param_2,
	.param .u64 .ptr .align 1 sigmoid_param_3,
	.param .u64 .ptr .align 1 sigmoid_param_4
)
{
	.reg .pred 	%p<4>;
	.reg .b32 	%r<16>;
	.reg .b32 	%f<18>;
	.reg .b64 	%rd<8>;
	.reg .b64 	%fd<4>;

	ld.param.u32 	%r3, [sigmoid_param_0];
	ld.param.u32 	%r4, [sigmoid_param_1];
	ld.param.f32 	%f1, [sigmoid_param_2];
	ld.param.u64 	%rd1, [sigmoid_param_3];
	ld.param.u64 	%rd2, [sigmoid_param_4];
	mov.u32 	%r6, %ctaid.x;
	mov.u32 	%r7, %ntid.x;
	mov.u32 	%r8, %tid.x;
	mad.lo.s32 	%r1, %r6, %r7, %r8;
	mov.u32 	%r9, %ctaid.y;
	mov.u32 	%r10, %ntid.y;
	mov.u32 	%r11, %tid.y;
	mad.lo.s32 	%r12, %r9, %r10, %r11;
	setp.ge.s32 	%p1, %r1, %r3;
	setp.ge.s32 	%p2, %r12, %r4;
	or.pred  	%p3, %p1, %p2;
	@%p3 bra 	$L__BB2_2;
	cvta.to.global.u64 	%rd3, %rd1;
	cvta.to.global.u64 	%rd4, %rd2;
	mad.lo.s32 	%r13, %r12, %r3, %r1;
	neg.f32 	%f2, %f1;
	mul.wide.s32 	%rd5, %r13, 4;
	add.s64 	%rd6, %rd3, %rd5;
	ld.global.f32 	%f3, [%rd6];
	mul.f32 	%f4, %f3, %f2;
	fma.rn.f32 	%f5, %f4, 0f3BBB989D, 0f3F000000;
	cvt.sat.f32.f32 	%f6, %f5;
	mov.f32 	%f7, 0f4B400001;
	mov.f32 	%f8, 0f437C0000;
	fma.rm.f32 	%f9, %f6, %f8, %f7;
	add.f32 	%f10, %f9, 0fCB40007F;
	neg.f32 	%f11, %f10;
	fma.rn.f32 	%f12, %f4, 0f3FB8AA3B, %f11;
	fma.rn.f32 	%f13, %f4, 0f32A57060, %f12;
	mov.b32 	%r14, %f9;
	shl.b32 	%r15, %r14, 23;
	mov.b32 	%f14, %r15;
	ex2.approx.ftz.f32 	%f15, %f13;
	mul.f32 	%f16, %f15, %f14;
	cvt.f64.f32 	%fd1, %f16;
	add.f64 	%fd2, %fd1, 0d3FF0000000000000;
	rcp.rn.f64 	%fd3, %fd2;
	cvt.rn.f32.f64 	%f17, %fd3;
	add.s64 	%rd7, %rd4, %rd5;
	st.global.f32 	[%rd7], %f17;
$L__BB2_2:
	ret;

}
	// .globl	sigmoidDer
.visible .entry sigmoidDer(
	.param .u32 sigmoidDer_param_0,
	.param .u32 sigmoidDer_param_1,
	.param .f32 sigmoidDer_param_2,
	.param .u64 .ptr .align 1 sigmoidDer_param_3,
	.param .u64 .ptr .align 1 sigmoidDer_param_4
)
{
	.reg .pred 	%p<4>;
	.reg .b32 	%r<16>;
	.reg .b32 	%f<21>;
	.reg .b64 	%rd<8>;

	ld.param.u32 	%r3, [sigmoidDer_param_0];
	ld.param.u32 	%r4, [sigmoidDer_param_1];
	ld.param.f32 	%f1, [sigmoidDer_param_2];
	ld.param.u64 	%rd1, [sigmoidDer_param_3];
	ld.param.u64 	%rd2, [sigmoidDer_param_4];
	mov.u32 	%r6, %ctaid.x;
	mov.u32 	%r7, %ntid.x;
	mov.u32 	%r8, %tid.x;
	mad.lo.s32 	%r1, %r6, %r7, %r8;
	mov.u32 	%r9, %ctaid.y;
	mov.u32 	%r10, %ntid.y;
	mov.u32 	%r11, %tid.y;
	mad.lo.s32 	%r12, %r9, %r10, %r11;
	setp.ge.s32 	%p1, %r1, %r3;
	setp.ge.s32 	%p2, %r12, %r4;
	or.pred  	%p3, %p1, %p2;
	@%p3 bra 	$L__BB3_2;
	cvta.to.global.u64 	%rd3, %rd1;
	cvta.to.global.u64 	%rd4, %rd2;
	mad.lo.s32 	%r13, %r12, %r3, %r1;
	neg.f32 	%f2, %f1;
	mul.wide.s32 	%rd5, %r13, 4;
	add.s64 	%rd6, %rd3, %rd5;
	ld.global.f32 	%f3, [%rd6];
	mul.f32 	%f4, %f3, %f2;
	fma.rn.f32 	%f5, %f4, 0f3BBB989D, 0f3F000000;
	cvt.sat.f32.f32 	%f6, %f5;
	mov.f32 	%f7, 0f4B400001;
	mov.f32 	%f8, 0f437C0000;
	fma.rm.f32 	%f9, %f6, %f8, %f7;
	add.f32 	%f10, %f9, 0fCB40007F;
	neg.f32 	%f11, %f10;
	fma.rn.f32 	%f12, %f4, 0f3FB8AA3B, %f11;
	fma.rn.f32 	%f13, %f4, 0f32A57060, %f12;
	mov.b32 	%r14, %f9;
	shl.b32 	%r15, %r14, 23;
	mov.b32 	%f14, %r15;
	ex2.approx.ftz.f32 	%f15, %f13;
	mul.f32 	%f16, %f15, %f14;
	add.f32 	%f17, %f16, 0f3F800000;
	mul.f32 	%f18, %f1, %f16;
	mul.f32 	%f19, %f17, %f17;
	div.rn.f32 	%f20, %f18, %f19;
	add.s64 	%rd7, %rd4, %rd5;
	st.global.f32 	[%rd7], %f20;
$L__BB3_2:
	ret;

}
	// .globl	tangent
.visible .entry tangent(
	.param .u32 tangent_param_0,
	.param .u32 tangent_param_1,
	.param .f32 tangent_param_2,
	.param .u64 .ptr .align 1 tangent_param_3,
	.param .u64 .ptr .align 1 tangent_param_4
)
{
	.reg .pred 	%p<4>;
	.reg .b32 	%r<16>;
	.reg .b32 	%f<18>;
	.reg .b64 	%rd<8>;
	.reg .b64 	%fd<6>;

	ld.param.u32 	%r3, [tangent_param_0];
	ld.param.u32 	%r4, [tangent_param_1];
	ld.param.f32 	%f1, [tangent_param_2];
	ld.param.u64 	%rd1, [tangent_param_3];
	ld.param.u64 	%rd2, [tangent_param_4];
	mov.u32 	%r6, %ctaid.x;
	mov.u32 	%r7, %ntid.x;
	mov.u32 	%r8, %tid.x;
	mad.lo.s32 	%r1, %r6, %r7, %r8;
	mov.u32 	%r9, %ctaid.y;
	mov.u32 	%r10, %ntid.y;
	mov.u32 	%r11, %tid.y;
	mad.lo.s32 	%r12, %r9, %r10, %r11;
	setp.ge.s32 	%p1, %r1, %r3;
	setp.ge.s32 	%p2, %r12, %r4;
	or.pred  	%p3, %p1, %p2;
	@%p3 bra 	$L__BB4_2;
	cvta.to.global.u64 	%rd3, %rd1;
	cvta.to.global.u64 	%rd4, %rd2;
	mad.lo.s32 	%r13, %r12, %r3, %r1;
	neg.f32 	%f2, %f1;
	mul.wide.s32 	%rd5, %r13, 4;
	add.s64 	%rd6, %rd3, %rd5;
	ld.global.f32 	%f3, [%rd6];
	mul.f32 	%f4, %f3, %f2;
	fma.rn.f32 	%f5, %f4, 0f3BBB989D, 0f3F000000;
	cvt.sat.f32.f32 	%f6, %f5;
	mov.f32 	%f7, 0f4B400001;
	mov.f32 	%f8, 0f437C0000;
	fma.rm.f32 	%f9, %f6, %f8, %f7;
	add.f32 	%f10, %f9, 0fCB40007F;
	neg.f32 	%f11, %f10;
	fma.rn.f32 	%f12, %f4, 0f3FB8AA3B, %f11;
	fma.rn.f32 	%f13, %f4, 0f32A57060, %f12;
	mov.b32 	%r14, %f9;
	shl.b32 	%r15, %r14, 23;
	mov.b32 	%f14, %r15;
	ex2.approx.ftz.f32 	%f15, %f13;
	mul.f32 	%f16, %f15, %f14;
	cvt.f64.f32 	%fd1, %f16;
	add.f64 	%fd2, %fd1, 0d3FF0000000000000;
	mov.f64 	%fd3, 0d4000000000000000;
	div.rn.f64 	%fd4, %fd3, %fd2;
	add.f64 	%fd5, %fd4, 0dBFF0000000000000;
	cvt.rn.f32.f64 	%f17, %fd5;
	add.s64 	%rd7, %rd4, %rd5;
	st.global.f32 	[%rd7], %f17;
$L__BB4_2:
	ret;

}
	// .globl	tangentDer
.visible .entry tangentDer(
	.param .u32 tangentDer_param_0,
	.param .u32 tangentDer_param_1,
	.param .f32 tangentDer_param_2,
	.param .u64 .ptr .align 1 tangentDer_param_3,
	.param .u64 .ptr .align 1 tangentDer_param_4
)
{
	.reg .pred 	%p<4>;
	.reg .b32 	%r<16>;
	.reg .b32 	%f<20>;
	.reg .b64 	%rd<8>;
	.reg .b64 	%fd<7>;

	ld.param.u32 	%r3, [tangentDer_param_0];
	ld.param.u32 	%r4, [tangentDer_param_1];
	ld.param.f32 	%f1, [tangentDer_param_2];
	ld.param.u64 	%rd1, [tangentDer_param_3];
	ld.param.u64 	%rd2, [tangentDer_param_4];
	mov.u32 	%r6, %ctaid.x;
	mov.u32 	%r7, %ntid.x;
	mov.u32 	%r8, %tid.x;
	mad.lo.s32 	%r1, %r6, %r7, %r8;
	mov.u32 	%r9, %ctaid.y;
	mov.u32 	%r10, %ntid.y;
	mov.u32 	%r11, %tid.y;
	mad.lo.s32 	%r12, %r9, %r10, %r11;
	setp.ge.s32 	%p1, %r1, %r3;
	setp.ge.s32 	%p2, %r12, %r4;
	or.pred  	%p3, %p1, %p2;
	@%p3 bra 	$L__BB5_2;
	cvta.to.global.u64 	%rd3, %rd1;
	cvta.to.global.u64 	%rd4, %rd2;
	mad.lo.s32 	%r13, %r12, %r3, %r1;
	neg.f32 	%f2, %f1;
	mul.wide.s32 	%rd5, %r13, 4;
	add.s64 	%rd6, %rd3, %rd5;
	ld.global.f32 	%f3, [%rd6];
	mul.f32 	%f4, %f3, %f2;
	fma.rn.f32 	%f5, %f4, 0f3BBB989D, 0f3F000000;
	cvt.sat.f32.f32 	%f6, %f5;
	mov.f32 	%f7, 0f4B400001;
	mov.f32 	%f8, 0f437C0000;
	fma.rm.f32 	%f9, %f6, %f8, %f7;
	add.f32 	%f10, %f9, 0fCB40007F;
	neg.f32 	%f11, %f10;
	fma.rn.f32 	%f12, %f4, 0f3FB8AA3B, %f11;
	fma.rn.f32 	%f13, %f4, 0f32A57060, %f12;
	mov.b32 	%r14, %f9;
	shl.b32 	%r15, %r14, 23;
	mov.b32 	%f14, %r15;
	ex2.approx.ftz.f32 	%f15, %f13;
	mul.f32 	%f16, %f15, %f14;
	add.f32 	%f17, %f16, 0f3F800000;
	cvt.f64.f32 	%fd1, %f1;
	add.f64 	%fd2, %fd1, %fd1;
	cvt.f64.f32 	%fd3, %f16;
	mul.f64 	%fd4, %fd2, %fd3;
	mul.f32 	%f18, %f17, %f17;
	cvt.f64.f32 	%fd5, %f18;
	div.rn.f64 	%fd6, %fd4, %fd5;
	cvt.rn.f32.f64 	%f19, %fd6;
	add.s64 	%rd7, %rd4, %rd5;
	st.global.f32 	[%rd7], %f19;
$L__BB5_2:
	ret;

}
	// .globl	softmax
.visible .entry softmax(
	.param .u32 softmax_param_0,
	.param .u32 softmax_param_1,
	.param .f32 softmax_param_2,
	.param .u64 .ptr .align 1 softmax_param_3,
	.param .u64 .ptr .align 1 softmax_param_4
)
{
	.reg .pred 	%p<13>;
	.reg .b32 	%r<67>;
	.reg .b32 	%f<227>;
	.reg .b64 	%rd<30>;

	ld.param.u32 	%r15, [softmax_param_0];
	ld.param.u32 	%r16, [softmax_param_1];
	ld.param.f32 	%f13, [softmax_param_2];
	ld.param.u64 	%rd6, [softmax_param_3];
	ld.param.u64 	%rd5, [softmax_param_4];
	cvta.to.global.u64 	%rd1, %rd6;
	mov.u32 	%r18, %ctaid.x;
	mov.u32 	%r19, %ntid.x;
	mov.u32 	%r20, %tid.x;
	mad.lo.s32 	%r1, %r18, %r19, %r20;
	mov.u32 	%r21, %ctaid.y;
	mov.u32 	%r22, %ntid.y;
	mov.u32 	%r23, %tid.y;
	mad.lo.s32 	%r24, %r21, %r22, %r23;
	setp.ge.s32 	%p1, %r1, %r15;
	setp.ge.s32 	%p2, %r24, %r16;
	or.pred  	%p3, %p1, %p2;
	@%p3 bra 	$L__BB6_14;
	mul.lo.s32 	%r3, %r24, %r15;
	setp.lt.s32 	%p4, %r15, 1;
	mov.f32 	%f226, 0f00000000;
	@%p4 bra 	$L__BB6_13;
	and.b32  	%r4, %r15, 7;
	setp.lt.u32 	%p5, %r15, 8;
	mov.f32 	%f226, 0f00000000;
	mov.b32 	%r65, 0;
	@%p5 bra 	$L__BB6_5;
	and.b32  	%r65, %r15, 2147483640;
	neg.s32 	%r63, %r65;
	mul.wide.u32 	%rd7, %r3, 4;
	add.s64 	%rd8, %rd7, %rd1;
	add.s64 	%rd29, %rd8, 16;
	mov.f32 	%f226, 0f00000000;
$L__BB6_4:
	.pragma "nounroll";
	ld.global.f32 	%f18, [%rd29+-16];
	mul.f32 	%f19, %f13, %f18;
	fma.rn.f32 	%f20, %f19, 0f3BBB989D, 0f3F000000;
	cvt.sat.f32.f32 	%f21, %f20;
	mov.f32 	%f22, 0f4B400001;
	mov.f32 	%f23, 0f437C0000;
	fma.rm.f32 	%f24, %f21, %f23, %f22;
	add.f32 	%f25, %f24, 0fCB40007F;
	neg.f32 	%f26, %f25;
	fma.rn.f32 	%f27, %f19, 0f3FB8AA3B, %f26;
	fma.rn.f32 	%f28, %f19, 0f32A57060, %f27;
	mov.b32 	%r26, %f24;
	shl.b32 	%r27, %r26, 23;
	mov.b32 	%f29, %r27;
	ex2.approx.ftz.f32 	%f30, %f28;
	fma.rn.f32 	%f31, %f30, %f29, %f226;
	ld.global.f32 	%f32, [%rd29+-12];
	mul.f32 	%f33, %f13, %f32;
	fma.rn.f32 	%f34, %f33, 0f3BBB989D, 0f3F000000;
	cvt.sat.f32.f32 	%f35, %f34;
	fma.rm.f32 	%f36, %f35, %f23, %f22;
	add.f32 	%f37, %f36, 0fCB40007F;
	neg.f32 	%f38, %f37;
	fma.rn.f32 	%f39, %f33, 0f3FB8AA3B, %f38;
	fma.rn.f32 	%f40, %f33, 0f32A57060, %f39;
	mov.b32 	%r28, %f36;
	shl.b32 	%r29, %r28, 23;
	mov.b32 	%f41, %r29;
	ex2.approx.ftz.f32 	%f42, %f40;
	fma.rn.f32 	%f43, %f42, %f41, %f31;
	ld.global.f32 	%f44, [%rd29+-8];
	mul.f32 	%f45, %f13, %f44;
	fma.rn.f32 	%f46, %f45, 0f3BBB989D, 0f3F000000;
	cvt.sat.f32.f32 	%f47, %f46;
	fma.rm.f32 	%f48, %f47, %f23, %f22;
	add.f32 	%f49, %f48, 0fCB40007F;
	neg.f32 	%f50, %f49;
	fma.rn.f32 	%f51, %f45, 0f3FB8AA3B, %f50;
	fma.rn.f32 	%f52, %f45, 0f32A57060, %f51;
	mov.b32 	%r30, %f48;
	shl.b32 	%r31, %r30, 23;
	mov.b32 	%f53, %r31;
	ex2.approx.ftz.f32 	%f54, %f52;
	fma.rn.f32 	%f55, %f54, %f53, %f43;
	ld.global.f32 	%f56, [%rd29+-4];
	mul.f32 	%f57, %f13, %f56;
	fma.rn.f32 	%f58, %f57, 0f3BBB989D, 0f3F000000;
	cvt.sat.f32.f32 	%f59, %f58;
	fma.rm.f32 	%f60, %f59, %f23, %f22;
	add.f32 	%f61, %f60, 0fCB40007F;
	neg.f32 	%f62, %f61;
	fma.rn.f32 	%f63, %f57, 0f3FB8AA3B, %f62;
	fma.rn.f32 	%f64, %f57, 0f32A57060, %f63;
	mov.b32 	%r32, %f60;
	shl.b32 	%r33, %r32, 23;
	mov.b32 	%f65, %r33;
	ex2.approx.ftz.f32 	%f66, %f64;
	fma.rn.f32 	%f67, %f66, %f65, %f55;
	ld.global.f32 	%f68, [%rd29];
	mul.f32 	%f69, %f13, %f68;
	fma.rn.f32 	%f70, %f69, 0f3BBB989D, 0f3F000000;
	cvt.sat.f32.f32 	%f71, %f70;
	fma.rm.f32 	%f72, %f71, %f23, %f22;
	add.f32 	%f73, %f72, 0fCB40007F;
	neg.f32 	%f74, %f73;
	fma.rn.f32 	%f75, %f69, 0f3FB8AA3B, %f74;
	fma.rn.f32 	%f76, %f69, 0f32A57060, %f75;
	mov.b32 	%r34, %f72;
	shl.b32 	%r35, %r34, 23;
	mov.b32 	%f77, %r35;
	ex2.approx.ftz.f32 	%f78, %f76;
	fma.rn.f32 	%f79, %f78, %f77, %f67;
	ld.global.f32 	%f80, [%rd29+4];
	mul.f32 	%f81, %f13, %f80;
	fma.rn.f32 	%f82, %f81, 0f3BBB989D, 0f3F000000;
	cvt.sat.f32.f32 	%f83, %f82;
	fma.rm.f32 	%f84, %f83, %f23, %f22;
	add.f32 	%f85, %f84, 0fCB40007F;
	neg.f32 	%f86, %f85;
	fma.rn.f32 	%f87, %f81, 0f3FB8AA3B, %f86;
	fma.rn.f32 	%f88, %f81, 0f32A57060, %f87;
	mov.b32 	%r36, %f84;
	shl.b32 	%r37, %r36, 23;
	mov.b32 	%f89, %r37;
	ex2.approx.ftz.f32 	%f90, %f88;
	fma.rn.f32 	%f91, %f90, %f89, %f79;
	ld.global.f32 	%f92, [%rd29+8];
	mul.f32 	%f93, %f13, %f92;
	fma.rn.f32 	%f94, %f93, 0f3BBB989D, 0f3F000000;
	cvt.sat.f32.f32 	%f95, %f94;
	fma.rm.f32 	%f96, %f95, %f23, %f22;
	add.f32 	%f97, %f96, 0fCB40007F;
	neg.f32 	%f98, %f97;
	fma.rn.f32 	%f99, %f93, 0f3FB8AA3B, %f98;
	fma.rn.f32 	%f100, %f93, 0f32A57060, %f99;
	mov.b32 	%r38, %f96;
	shl.b32 	%r39, %r38, 23;
	mov.b32 	%f101, %r39;
	ex2.approx.ftz.f32 	%f102, %f100;
	fma.rn.f32 	%f103, %f102, %f101, %f91;
	ld.global.f32 	%f104, [%rd29+12];
	mul.f32 	%f105, %f13, %f104;
	fma.rn.f32 	%f106, %f105, 0f3BBB989D, 0f3F000000;
	cvt.sat.f32.f32 	%f107, %f106;
	fma.rm.f32 	%f108, %f107, %f23, %f22;
	add.f32 	%f109, %f108, 0fCB40007F;
	neg.f32 	%f110, %f109;
	fma.rn.f32 	%f111, %f105, 0f3FB8AA3B, %f110;
	fma.rn.f32 	%f112, %f105, 0f32A57060, %f111;
	mov.b32 	%r40, %f108;
	shl.b32 	%r41, %r40, 23;
	mov.b32 	%f113, %r41;
	ex2.approx.ftz.f32 	%f114, %f112;
	fma.rn.f32 	%f226, %f114, %f113, %f103;
	add.s32 	%r63, %r63, 8;
	add.s64 	%rd29, %rd29, 32;
	setp.ne.s32 	%p6, %r63, 0;
	@%p6 bra 	$L__BB6_4;
$L__BB6_5:
	setp.eq.s32 	%p7, %r4, 0;
	@%p7 bra 	$L__BB6_13;
	and.b32  	%r10, %r15, 3;
	setp.lt.u32 	%p8, %r4, 4;
	@%p8 bra 	$L__BB6_8;
	add.s32 	%r42, %r65, %r3;
	mul.wide.u32 	%rd9, %r42, 4;
	add.s64 	%rd10, %rd1, %rd9;
	ld.global.f32 	%f116, [%rd10];
	mul.f32 	%f117, %f13, %f116;
	fma.rn.f32 	%f118, %f117, 0f3BBB989D, 0f3F000000;
	cvt.sat.f32.f32 	%f119, %f118;
	mov.f32 	%f120, 0f4B400001;
	mov.f32 	%f121, 0f437C0000;
	fma.rm.f32 	%f122, %f119, %f121, %f120;
	add.f32 	%f123, %f122, 0fCB40007F;
	neg.f32 	%f124, %f123;
	fma.rn.f32 	%f125, %f117, 0f3FB8AA3B, %f124;
	fma.rn.f32 	%f126, %f117, 0f32A57060, %f125;
	mov.b32 	%r43, %f122;
	shl.b32 	%r44, %r43, 23;
	mov.b32 	%f127, %r44;
	ex2.approx.ftz.f32 	%f128, %f126;
	fma.rn.f32 	%f129, %f128, %f127, %f226;
	cvt.u64.u32 	%rd11, %r3;
	cvt.u64.u32 	%rd12, %r65;
	add.s64 	%rd13, %rd12, %rd11;
	shl.b64 	%rd14, %rd13, 2;
	add.s64 	%rd15, %rd1, %rd14;
	ld.global.f32 	%f130, [%rd15+4];
	mul.f32 	%f131, %f13, %f130;
	fma.rn.f32 	%f132, %f131, 0f3BBB989D, 0f3F000000;
	cvt.sat.f32.f32 	%f133, %f132;
	fma.rm.f32 	%f134, %f133, %f121, %f120;
	add.f32 	%f135, %f134, 0fCB40007F;
	neg.f32 	%f136, %f135;
	fma.rn.f32 	%f137, %f131, 0f3FB8AA3B, %f136;
	fma.rn.f32 	%f138, %f131, 0f32A57060, %f137;
	mov.b32 	%r45, %f134;
	shl.b32 	%r46, %r45, 23;
	mov.b32 	%f139, %r46;
	ex2.approx.ftz.f32 	%f140, %f138;
	fma.rn.f32 	%f141, %f140, %f139, %f129;
	ld.global.f32 	%f142, [%rd15+8];
	mul.f32 	%f143, %f13, %f142;
	fma.rn.f32 	%f144, %f143, 0f3BBB989D, 0f3F000000;
	cvt.sat.f32.f32 	%f145, %f144;
	fma.rm.f32 	%f146, %f145, %f121, %f120;
	add.f32 	%f147, %f146, 0fCB40007F;
	neg.f32 	%f148, %f147;
	fma.rn.f32 	%f149, %f143, 0f3FB8AA3B, %f148;
	fma.rn.f32 	%f150, %f143, 0f32A57060, %f149;
	mov.b32 	%r47, %f146;
	shl.b32 	%r48, %r47, 23;
	mov.b32 	%f151, %r48;
	ex2.approx.ftz.f32 	%f152, %f150;
	fma.rn.f32 	%f153, %f152, %f151, %f141;
	ld.global.f32 	%f154, [%rd15+12];
	mul.f32 	%f155, %f13, %f154;
	fma.rn.f32 	%f156, %f155, 0f3BBB989D, 0f3F000000;
	cvt.sat.f32.f32 	%f157, %f156;
	fma.rm.f32 	%f158, %f157, %f121, %f120;
	add.f32 	%f159, %f158, 0fCB40007F;
	neg.f32 	%f160, %f159;
	fma.rn.f32 	%f161, %f155, 0f3FB8AA3B, %f160;
	fma.rn.f32 	%f162, %f155, 0f32A57060, %f161;
	mov.b32 	%r49, %f158;
	shl.b32 	%r50, %r49, 23;
	mov.b32 	%f163, %r50;
	ex2.approx.ftz.f32 	%f164, %f162;
	fma.rn.f32 	%f226, %f164, %f163, %f153;
	add.s32 	%r65, %r65, 4;
$L__BB6_8:
	setp.eq.s32 	%p9, %r10, 0;
	@%p9 bra 	$L__BB6_13;
	setp.eq.s32 	%p10, %r10, 1;
	@%p10 bra 	$L__BB6_11;
	add.s32 	%r51, %r65, %r3;
	mul.wide.u32 	%rd16, %r51, 4;
	add.s64 	%rd17, %rd1, %rd16;
	ld.global.f32 	%f166, [%rd17];
	mul.f32 	%f167, %f13, %f166;
	fma.rn.f32 	%f168, %f167, 0f3BBB989D, 0f3F000000;
	cvt.sat.f32.f32 	%f169, %f168;
	mov.f32 	%f170, 0f4B400001;
	mov.f32 	%f171, 0f437C0000;
	fma.rm.f32 	%f172, %f169, %f171, %f170;
	add.f32 	%f173, %f172, 0fCB40007F;
	neg.f32 	%f174, %f173;
	fma.rn.f32 	%f175, %f167, 0f3FB8AA3B, %f174;
	fma.rn.f32 	%f176, %f167, 0f32A57060, %f175;
	mov.b32 	%r52, %f172;
	shl.b32 	%r53, %r52, 23;
	mov.b32 	%f177, %r53;
	ex2.approx.ftz.f32 	%f178, %f176;
	fma.rn.f32 	%f179, %f178, %f177, %f226;
	cvt.u64.u32 	%rd18, %r3;
	cvt.u64.u32 	%rd19, %r65;
	add.s64 	%rd20, %rd19, %rd18;
	shl.b64 	%rd21, %rd20, 2;
	add.s64 	%rd22, %rd1, %rd21;
	ld.global.f32 	%f180, [%rd22+4];
	mul.f32 	%f181, %f13, %f180;
	fma.rn.f32 	%f182, %f181, 0f3BBB989D, 0f3F000000;
	cvt.sat.f32.f32 	%f183, %f182;
	fma.rm.f32 	%f184, %f183, %f171, %f170;
	add.f32 	%f185, %f184, 0fCB40007F;
	neg.f32 	%f186, %f185;
	fma.rn.f32 	%f187, %f181, 0f3FB8AA3B, %f186;
	fma.rn.f32 	%f188, %f181, 0f32A57060, %f187;
	mov.b32 	%r54, %f184;
	shl.b32 	%r55, %r54, 23;
	mov.b32 	%f189, %r55;
	ex2.approx.ftz.f32 	%f190, %f188;
	fma.rn.f32 	%f226, %f190, %f189, %f179;
	add.s32 	%r65, %r65, 2;
$L__BB6_11:
	and.b32  	%r56, %r15, 1;
	setp.eq.b32 	%p11, %r56, 1;
	not.pred 	%p12, %p11;
	@%p12 bra 	$L__BB6_13;
	add.s32 	%r57, %r65, %r3;
	mul.wide.u32 	%rd23, %r57, 4;
	add.s64 	%rd24, %rd1, %rd23;
	ld.global.f32 	%f191, [%rd24];
	mul.f32 	%f192, %f13, %f191;
	fma.rn.f32 	%f193, %f192, 0f3BBB989D, 0f3F000000;
	cvt.sat.f32.f32 	%f194, %f193;
	mov.f32 	%f195, 0f4B400001;
	mov.f32 	%f196, 0f437C0000;
	fma.rm.f32 	%f197, %f194, %f196, %f195;
	add.f32 	%f198, %f197, 0fCB40007F;
	neg.f32 	%f199, %f198;
	fma.rn.f32 	%f200, %f192, 0f3FB8AA3B, %f199;
	fma.rn.f32 	%f201, %f192, 0f32A57060, %f200;
	mov.b32 	%r58, %f197;
	shl.b32 	%r59, %r58, 23;
	mov.b32 	%f202, %r59;
	ex2.approx.ftz.f32 	%f203, %f201;
	fma.rn.f32 	%f226, %f203, %f202, %f226;
$L__BB6_13:
	add.s32 	%r60, %r3, %r1;
	mul.wide.s32 	%rd25, %r60, 4;
	add.s64 	%rd26, %rd1, %rd25;
	ld.global.f32 	%f204, [%rd26];
	mul.f32 	%f205, %f13, %f204;
	fma.rn.f32 	%f206, %f205, 0f3BBB989D, 0f3F000000;
	cvt.sat.f32.f32 	%f207, %f206;
	mov.f32 	%f208, 0f4B400001;
	mov.f32 	%f209, 0f437C0000;
	fma.rm.f32 	%f210, %f207, %f209, %f208;
	add.f32 	%f211, %f210, 0fCB40007F;
	neg.f32 	%f212, %f211;
	fma.rn.f32 	%f213, %f205, 0f3FB8AA3B, %f212;
	fma.rn.f32 	%f214, %f205, 0f32A57060, %f213;
	mov.b32 	%r61, %f210;
	shl.b32 	%r62, %r61, 23;
	mov.b32 	%f215, %r62;
	ex2.approx.ftz.f32 	%f216, %f214;
	mul.f32 	%f217, %f216, %f215;
	div.rn.f32 	%f218, %f217, %f226;
	cvta.to.global.u64 	%rd27, %rd5;
	add.s64 	%rd28, %rd27, %rd25;
	st.global.f32 	[%rd28], %f218;
$L__BB6_14:
	ret;

}
	// .globl	softmaxDer
.visible .entry softmaxDer(
	.param .u32 softmaxDer_param_0,
	.param .u32 softmaxDer_param_1,
	.param .f32 softmaxDer_param_2,
	.param .u64 .ptr .align 1 softmaxDer_param_3,
	.param .u64 .ptr .align 1 softmaxDer_param_4
)
{
	.reg .pred 	%p<13>;
	.reg .b32 	%r<67>;
	.reg .b32 	%f<231>;
	.reg .b64 	%rd<30>;

	ld.param.u32 	%r15, [softmaxDer_param_0];
	ld.param.u32 	%r16, [softmaxDer_param_1];
	ld.param.f32 	%f13, [softmaxDer_param_2];
	ld.param.u64 	%rd6, [softmaxDer_param_3];
	ld.param.u64 	%rd5, [softmaxDer_param_4];
	cvta.to.global.u64 	%rd1, %rd6;
	mov.u32 	%r18, %ctaid.x;
	mov.u32 	%r19, %ntid.x;
	mov.u32 	%r20, %tid.x;
	mad.lo.s32 	%r1, %r18, %r19, %r20;
	mov.u32 	%r21, %ctaid.y;
	mov.u32 	%r22, %ntid.y;
	mov.u32 	%r23, %tid.y;
	mad.lo.s32 	%r24, %r21, %r22, %r23;
	setp.ge.s32 	%p1, %r1, %r15;
	setp.ge.s32 	%p2, %r24, %r16;
	or.pred  	%p3, %p1, %p2;
	@%p3 bra 	$L__BB7_14;
	mul.lo.s32 	%r3, %r24, %r15;
	setp.lt.s32 	%p4, %r15, 1;
	mov.f32 	%f230, 0f00000000;
	@%p4 bra 	$L__BB7_13;
	and.b32  	%r4, %r15, 7;
	setp.lt.u32 	%p5, %r15, 8;
	mov.f32 	%f230, 0f00000000;
	mov.b32 	%r65, 0;
	@%p5 bra 	$L__BB7_5;
	and.b32  	%r65, %r15, 2147483640;
	neg.s32 	%r63, %r65;
	mul.wide.u32 	%rd7, %r3, 4;
	add.s64 	%rd8, %rd7, %rd1;
	add.s64 	%rd29, %rd8, 16;
	mov.f32 	%f230, 0f00000000;
$L__BB7_4:
	.pragma "nounroll";
	ld.global.f32 	%f18, [%rd29+-16];
	mul.f32 	%f19, %f13, %f18;
	fma.rn.f32 	%f20, %f19, 0f3BBB989D, 0f3F000000;
	cvt.sat.f32.f32 	%f21, %f20;
	mov.f32 	%f22, 0f4B400001;
	mov.f32 	%f23, 0f437C0000;
	fma.rm.f32 	%f24, %f21, %f23, %f22;
	add.f32 	%f25, %f24, 0fCB40007F;
	neg.f32 	%f26, %f25;
	fma.rn.f32 	%f27, %f19, 0f3FB8AA3B, %f26;
	fma.rn.f32 	%f28, %f19, 0f32A57060, %f27;
	mov.b32 	%r26, %f24;
	shl.b32 	%r27, %r26, 23;
	mov.b32 	%f29, %r27;
	ex2.approx.ftz.f32 	%f30, %f28;
	fma.rn.f32 	%f31, %f30, %f29, %f230;
	ld.global.f32 	%f32, [%rd29+-12];
	mul.f32 	%f33, %f13, %f32;
	fma.rn.f32 	%f34, %f33, 0f3BBB989D, 0f3F000000;
	cvt.sat.f32.f32 	%f35, %f34;
	fma.rm.f32 	%f36, %f35, %f23, %f22;
	add.f32 	%f37, %f36, 0fCB40007F;
	neg.f32 	%f38, %f37;
	fma.rn.f32 	%f39, %f33, 0f3FB8AA3B, %f38;
	fma.rn.f32 	%f40, %f33, 0f32A57060, %f39;
	mov.b32 	%r28, %f36;
	shl.b32 	%r29, %r28, 23;
	mov.b32 	%f41, %r29;
	ex2.approx.ftz.f32 	%f42, %f40;
	fma.rn.f32 	%f43, %f42, %f41, %f31;
	ld.global.f32 	%f44, [%rd29+-8];
	mul.f32 	%f45, %f13, %f44;
	fma.rn.f32 	%f46, %f45, 0f3BBB989D, 0f3F000000;
	cvt.sat.f32.f32 	%f47, %f46;
	fma.rm.f32 	%f48, %f47, %f23, %f22;
	add.f32 	%f49, %f48, 0fCB40007F;
	neg.f32 	%f50, %f49;
	fma.rn.f32 	%f51, %f45, 0f3FB8AA3B, %f50;
	fma.rn.f32 	%f52, %f45, 0f32A57060, %f51;
	mov.b32 	%r30, %f48;
	shl.b32 	%r31, %r30, 23;
	mov.b32 	%f53, %r31;
	ex2.approx.ftz.f32 	%f54, %f52;
	fma.rn.f32 	%f55, %f54, %f53, %f43;
	ld.global.f32 	%f56, [%rd29+-4];
	mul.f32 	%f57, %f13, %f56;
	fma.rn.f32 	%f58, %f57, 0f3BBB989D, 0f3F000000;
	cvt.sat.f32.f32 	%f59, %f58;
	fma.rm.f32 	%f60, %f59, %f23, %f22;
	add.f32 	%f61, %f60, 0fCB40007F;
	neg.f32 	%f62, %f61;
	fma.rn.f32 	%f63, %f57, 0f3FB8AA3B, %f62;
	fma.rn.f32 	%f64, %f57, 0f32A57060, %f63;
	mov.b32 	%r32, %f60;
	shl.b32 	%r33, %r32, 23;
	mov.b32 	%f65, %r33;
	ex2.approx.ftz.f32 	%f66, %f64;
	fma.rn.f32 	%f67, %f66, %f65, %f55;
	ld.global.f32 	%f68, [%rd29];
	mul.f32 	%f69, %f13, %f68;
	fma.rn.f32 	%f70, %f69, 0f3BBB989D, 0f3F000000;
	cvt.sat.f32.f32 	%f71, %f70;
	fma.rm.f32 	%f72, %f71, %f23, %f22;
	add.f32 	%f73, %f72, 0fCB40007F;
	neg.f32 	%f74, %f73;
	fma.rn.f32 	%f75, %f69, 0f3FB8AA3B, %f74;
	fma.rn.f32 	%f76, %f69, 0f32A57060, %f75;
	mov.b32 	%r34, %f72;
	shl.b32 	%r35, %r34, 23;
	mov.b32 	%f77, %r35;
	ex2.approx.ftz.f32 	%f78, %f76;
	fma.rn.f32 	%f79, %f78, %f77, %f67;
	ld.global.f32 	%f80, [%rd29+4];
	mul.f32 	%f81, %f13, %f80;
	fma.rn.f32 	%f82, %f81, 0f3BBB989D, 0f3F000000;
	cvt.sat.f32.f32 	%f83, %f82;
	fma.rm.f32 	%f84, %f83, %f23, %f22;
	add.f32 	%f85, %f84, 0fCB40007F;
	neg.f32 	%f86, %f85;
	fma.rn.f32 	%f87, %f81, 0f3FB8AA3B, %f86;
	fma.rn.f32 	%f88, %f81, 0f32A57060, %f87;
	mov.b32 	%r36, %f84;
	shl.b32 	%r37, %r36, 23;
	mov.b32 	%f89, %r37;
	ex2.approx.ftz.f32 	%f90, %f88;
	fma.rn.f32 	%f91, %f90, %f89, %f79;
	ld.global.f32 	%f92, [%rd29+8];
	mul.f32 	%f93, %f13, %f92;
	fma.rn.f32 	%f94, %f93, 0f3BBB989D, 0f3F000000;
	cvt.sat.f32.f32 	%f95, %f94;
	fma.rm.f32 	%f96, %f95, %f23, %f22;
	add.f32 	%f97, %f96, 0fCB40007F;
	neg.f32 	%f98, %f97;
	fma.rn.f32 	%f99, %f93, 0f3FB8AA3B, %f98;
	fma.rn.f32 	%f100, %f93, 0f32A57060, %f99;
	mov.b32 	%r38, %f96;
	shl.b32 	%r39, %r38, 23;
	mov.b32 	%f101, %r39;
	ex2.approx.ftz.f32 	%f102, %f100;
	fma.rn.f32 	%f103, %f102, %f101, %f91;
	ld.global.f32 	%f104, [%rd29+12];
	mul.f32 	%f105, %f13, %f104;
	fma.rn.f32 	%f106, %f105, 0f3BBB989D, 0f3F000000;
	cvt.sat.f32.f32 	%f107, %f106;
	fma.rm.f32 	%f108, %f107, %f23, %f22;
	add.f32 	%f109, %f108, 0fCB40007F;
	neg.f32 	%f110, %f109;
	fma.rn.f32 	%f111, %f105, 0f3FB8AA3B, %f110;
	fma.rn.f32 	%f112, %f105, 0f32A57060, %f111;
	mov.b32 	%r40, %f108;
	shl.b32 	%r41, %r40, 23;
	mov.b32 	%f113, %r41;
	ex2.approx.ftz.f32 	%f114, %f112;
	fma.rn.f32 	%f230, %f114, %f113, %f103;
	add.s32 	%r63, %r63, 8;
	add.s64 	%rd29, %rd29, 32;
	setp.ne.s32 	%p6, %r63, 0;
	@%p6 bra 	$L__BB7_4;
$L__BB7_5:
	setp.eq.s32 	%p7, %r4, 0;
	@%p7 bra 	$L__BB7_13;
	and.b32  	%r10, %r15, 3;
	setp.lt.u32 	%p8, %r4, 4;
	@%p8 bra 	$L__BB7_8;
	add.s32 	%r42, %r65, %r3;
	mul.wide.u32 	%rd9, %r42, 4;
	add.s64 	%rd10, %rd1, %rd9;
	ld.global.f32 	%f116, [%rd10];
	mul.f32 	%f117, %f13, %f116;
	fma.rn.f32 	%f118, %f117, 0f3BBB989D, 0f3F000000;
	cvt.sat.f32.f32 	%f119, %f118;
	mov.f32 	%f120, 0f4B400001;
	mov.f32 	%f121, 0f437C0000;
	fma.rm.f32 	%f122, %f119, %f121, %f120;
	add.f32 	%f123, %f122, 0fCB40007F;
	neg.f32 	%f124, %f123;
	fma.rn.f32 	%f125, %f117, 0f3FB8AA3B, %f124;
	fma.rn.f32 	%f126, %f117, 0f32A57060, %f125;
	mov.b32 	%r43, %f122;
	shl.b32 	%r44, %r43, 23;
	mov.b32 	%f127, %r44;
	ex2.approx.ftz.f32 	%f128, %f126;
	fma.rn.f32 	%f129, %f128, %f127, %f230;
	cvt.u64.u32 	%rd11, %r3;
	cvt.u64.u32 	%rd12, %r65;
	add.s64 	%rd13, %rd12, %rd11;
	shl.b64 	%rd14, %rd13, 2;
	add.s64 	%rd15, %rd1, %rd14;
	ld.global.f32 	%f130, [%rd15+4];
	mul.f32 	%f131, %f13, %f130;
	fma.rn.f32 	%f132, %f131, 0f3BBB989D, 0f3F000000;
	cvt.sat.f32.f32 	%f133, %f132;
	fma.rm.f32 	%f134, %f133, %f121, %f120;
	add.f32 	%f135, %f134, 0fCB40007F;
	neg.f32 	%f136, %f135;
	fma.rn.f32 	%f137, %f131, 0f3FB8AA3B, %f136;
	fma.rn.f32 	%f138, %f131, 0f32A57060, %f137;
	mov.b32 	%r45, %f134;
	shl.b32 	%r46, %r45, 23;
	mov.b32 	%f139, %r46;
	ex2.approx.ftz.f32 	%f140, %f138;
	fma.rn.f32 	%f141, %f140, %f139, %f129;
	ld.global.f32 	%f142, [%rd15+8];
	mul.f32 	%f143, %f13, %f142;
	fma.rn.f32 	%f144, %f143, 0f3BBB989D, 0f3F000000;
	cvt.sat.f32.f32 	%f145, %f144;
	fma.rm.f32 	%f146, %f145, %f121, %f120;
	add.f32 	%f147, %f146, 0fCB40007F;
	neg.f32 	%f148, %f147;
	fma.rn.f32 	%f149, %f143, 0f3FB8AA3B, %f148;
	fma.rn.f32 	%f150, %f143, 0f32A57060, %f149;
	mov.b32 	%r47, %f146;
	shl.b32 	%r48, %r47, 23;
	mov.b32 	%f151, %r48;
	ex2.approx.ftz.f32 	%f152, %f150;
	fma.rn.f32 	%f153, %f152, %f151, %f141;
	ld.global.f32 	%f154, [%rd15+12];
	mul.f32 	%f155, %f13, %f154;
	fma.rn.f32 	%f156, %f155, 0f3BBB989D, 0f3F000000;
	cvt.sat.f32.f32 	%f157, %f156;
	fma.rm.f32 	%f158, %f157, %f121, %f120;
	add.f32 	%f159, %f158, 0fCB40007F;
	neg.f32 	%f160, %f159;
	fma.rn.f32 	%f161, %f155, 0f3FB8AA3B, %f160;
	fma.rn.f32 	%f162, %f155, 0f32A57060, %f161;
	mov.b32 	%r49, %f158;
	shl.b32 	%r50, %r49, 23;
	mov.b32 	%f163, %r50;
	ex2.approx.ftz.f32 	%f164, %f162;
	fma.rn.f32 	%f230, %f164, %f163, %f153;
	add.s32 	%r65, %r65, 4;
$L__BB7_8:
	setp.eq.s32 	%p9, %r10, 0;
	@%p9 bra 	$L__BB7_13;
	setp.eq.s32 	%p10, %r10, 1;
	@%p10 bra 	$L__BB7_11;
	add.s32 	%r51, %r65, %r3;
	mul.wide.u32 	%rd16, %r51, 4;
	add.s64 	%rd17, %rd1, %rd16;
	ld.global.f32 	%f166, [%rd17];
	mul.f32 	%f167, %f13, %f166;
	fma.rn.f32 	%f168, %f167, 0f3BBB989D, 0f3F000000;
	cvt.sat.f32.f32 	%f169, %f168;
	mov.f32 	%f170, 0f4B400001;
	mov.f32 	%f171, 0f437C0000;
	fma.rm.f32 	%f172, %f169, %f171, %f170;
	add.f32 	%f173, %f172, 0fCB40007F;
	neg.f32 	%f174, %f173;
	fma.rn.f32 	%f175, %f167, 0f3FB8AA3B, %f174;
	fma.rn.f32 	%f176, %f167, 0f32A57060, %f175;
	mov.b32 	%r52, %f172;
	shl.b32 	%r53, %r52, 23;
	mov.b32 	%f177, %r53;
	ex2.approx.ftz.f32 	%f178, %f176;
	fma.rn.f32 	%f179, %f178, %f177, %f230;
	cvt.u64.u32 	%rd18, %r3;
	cvt.u64.u32 	%rd19, %r65;
	add.s64 	%rd20, %rd19, %rd18;
	shl.b64 	%rd21, %rd20, 2;
	add.s64 	%rd22, %rd1, %rd21;
	ld.global.f32 	%f180, [%rd22+4];
	mul.f32 	%f181, %f13, %f180;
	fma.rn.f32 	%f182, %f181, 0f3BBB989D, 0f3F000000;
	cvt.sat.f32.f32 	%f183, %f182;
	fma.rm.f32 	%f184, %f183, %f171, %f170;
	add.f32 	%f185, %f184, 0fCB40007F;
	neg.f32 	%f186, %f185;
	fma.rn.f32 	%f187, %f181, 0f3FB8AA3B, %f186;
	fma.rn.f32 	%f188, %f181, 0f32A57060, %f187;
	mov.b32 	%r54, %f184;
	shl.b32 	%r55, %r54, 23;
	mov.b32 	%f189, %r55;
	ex2.approx.ftz.f32 	%f190, %f188;
	fma.rn.f32 	%f230, %f190, %f189, %f179;
	add.s32 	%r65, %r65, 2;
$L__BB7_11:
	and.b32  	%r56, %r15, 1;
	setp.eq.b32 	%p11, %r56, 1;
	not.pred 	%p12, %p11;
	@%p12 bra 	$L__BB7_13;
	add.s32 	%r57, %r65, %r3;
	mul.wide.u32 	%rd23, %r57, 4;
	add.s64 	%rd24, %rd1, %rd23;
	ld.global.f32 	%f191, [%rd24];
	mul.f32 	%f192, %f13, %f191;
	fma.rn.f32 	%f193, %f192, 0f3BBB989D, 0f3F000000;
	cvt.sat.f32.f32 	%f194, %f193;
	mov.f32 	%f195, 0f4B400001;
	mov.f32 	%f196, 0f437C0000;
	fma.rm.f32 	%f197, %f194, %f196, %f195;
	add.f32 	%f198, %f197, 0fCB40007F;
	neg.f32 	%f199, %f198;
	fma.rn.f32 	%f200, %f192, 0f3FB8AA3B, %f199;
	fma.rn.f32 	%f201, %f192, 0f32A57060, %f200;
	mov.b32 	%r58, %f197;
	shl.b32 	%r59, %r58, 23;
	mov.b32 	%f202, %r59;
	ex2.approx.ftz.f32 	%f203, %f201;
	fma.rn.f32 	%f230, %f203, %f202, %f230;
$L__BB7_13:
	add.s32 	%r60, %r3, %r1;
	mul.wide.s32 	%rd25, %r60, 4;
	add.s64 	%rd26, %rd1, %rd25;
	ld.global.f32 	%f204, [%rd26];
	mul.f32 	%f205, %f13, %f204;
	fma.rn.f32 	%f206, %f205, 0f3BBB989D, 0f3F000000;
	cvt.sat.f32.f32 	%f207, %f206;
	mov.f32 	%f208, 0f4B400001;
	mov.f32 	%f209, 0f437C0000;
	fma.rm.f32 	%f210, %f207, %f209, %f208;
	add.f32 	%f211, %f210, 0fCB40007F;
	neg.f32 	%f212, %f211;
	fma.rn.f32 	%f213, %f205, 0f3FB8AA3B, %f212;
	fma.rn.f32 	%f214, %f205, 0f32A57060, %f213;
	mov.b32 	%r61, %f210;
	shl.b32 	%r62, %r61, 23;
	mov.b32 	%f215, %r62;
	ex2.approx.ftz.f32 	%f216, %f214;
	mul.f32 	%f217, %f216, %f215;
	mul.f32 	%f218, %f13, %f217;
	sub.f32 	%f219, %f230, %f217;
	mul.f32 	%f220, %f218, %f219;
	mul.f32 	%f221, %f230, %f230;
	div.rn.f32 	%f222, %f220, %f221;
	cvta.to.global.u64 	%rd27, %rd5;
	add.s64 	%rd28, %rd27, %rd25;
	st.global.f32 	[%rd28], %f222;
$L__BB7_14:
	ret;

}
	// .globl	matrixMulBackpropagationErrorTraversal
.visible .entry matrixMulBackpropagationErrorTraversal(
	.param .u32 matrixMulBackpropagationErrorTraversal_param_0,
	.param .u32 matrixMulBackpropagationErrorTraversal_param_1,
	.param .u32 matrixMulBackpropagationErrorTraversal_param_2,
	.param .u64 .ptr .align 1 matrixMulBackpropagationErrorTraversal_param_3,
	.param .u64 .ptr .align 1 matrixMulBackpropagationErrorTraversal_param_4,
	.param .u64 .ptr .align 1 matrixMulBackpropagationErrorTraversal_param_5
)
{
	.reg .pred 	%p<13>;
	.reg .b32 	%r<47>;
	.reg .b32 	%f<68>;
	.reg .b64 	%rd<52>;

	ld.param.u32 	%r19, [matrixMulBackpropagationErrorTraversal_param_0];
	ld.param.u32 	%r22, [matrixMulBackpropagationErrorTraversal_param_1];
	ld.param.u32 	%r21, [matrixMulBackpropagationErrorTraversal_param_2];
	ld.param.u64 	%rd10, [matrixMulBackpropagationErrorTraversal_param_3];
	ld.param.u64 	%rd11, [matrixMulBackpropagationErrorTraversal_param_4];
	cvta.to.global.u64 	%rd1, %rd11;
	cvta.to.global.u64 	%rd2, %rd10;
	mov.u32 	%r23, %ctaid.x;
	mov.u32 	%r24, %ntid.x;
	mov.u32 	%r25, %tid.x;
	mad.lo.s32 	%r1, %r23, %r24, %r25;
	mov.u32 	%r26, %ctaid.y;
	mov.u32 	%r27, %ntid.y;
	mov.u32 	%r28, %tid.y;
	mad.lo.s32 	%r29, %r26, %r27, %r28;
	setp.ge.s32 	%p1, %r1, %r21;
	setp.ge.s32 	%p2, %r29, %r22;
	or.pred  	%p3, %p1, %p2;
	@%p3 bra 	$L__BB8_14;
	setp.lt.s32 	%p4, %r19, 1;
	mov.f32 	%f67, 0f00000000;
	@%p4 bra 	$L__BB8_13;
	mul.lo.s32 	%r3, %r22, %r29;
	and.b32  	%r4, %r19, 7;
	setp.lt.u32 	%p5, %r19, 8;
	mov.f32 	%f67, 0f00000000;
	mov.b32 	%r45, 0;
	@%p5 bra 	$L__BB8_5;
	and.b32  	%r31, %r19, 2147483640;
	neg.s32 	%r43, %r31;
	mul.wide.u32 	%rd12, %r19, 4;
	add.s64 	%rd3, %rd1, %rd12;
	mul.wide.u32 	%rd13, %r19, 8;
	add.s64 	%rd4, %rd1, %rd13;
	mul.wide.u32 	%rd14, %r19, 12;
	add.s64 	%rd5, %rd1, %rd14;
	mul.wide.u32 	%rd15, %r19, 20;
	add.s64 	%rd6, %rd1, %rd15;
	mul.wide.u32 	%rd16, %r19, 24;
	add.s64 	%rd7, %rd1, %rd16;
	mul.wide.u32 	%rd17, %r19, 28;
	add.s64 	%rd8, %rd1, %rd17;
	mov.f32 	%f67, 0f00000000;
	mov.u32 	%r41, %r3;
	mov.u32 	%r42, %r1;
$L__BB8_4:
	.pragma "nounroll";
	and.b32  	%r45, %r19, 2147483640;
	mul.wide.s32 	%rd18, %r42, 4;
	add.s64 	%rd19, %rd3, %rd18;
	add.s64 	%rd20, %rd4, %rd18;
	add.s64 	%rd21, %rd5, %rd18;
	mul.wide.u32 	%rd22, %r19, 16;
	add.s64 	%rd23, %rd1, %rd18;
	add.s64 	%rd24, %rd23, %rd22;
	add.s64 	%rd25, %rd6, %rd18;
	add.s64 	%rd26, %rd7, %rd18;
	add.s64 	%rd27, %rd8, %rd18;
	mul.wide.s32 	%rd28, %r41, 4;
	add.s64 	%rd29, %rd2, %rd28;
	ld.global.f32 	%f17, [%rd29];
	ld.global.f32 	%f18, [%rd23];
	fma.rn.f32 	%f19, %f17, %f18, %f67;
	ld.global.f32 	%f20, [%rd29+4];
	ld.global.f32 	%f21, [%rd19];
	fma.rn.f32 	%f22, %f20, %f21, %f19;
	ld.global.f32 	%f23, [%rd29+8];
	ld.global.f32 	%f24, [%rd20];
	fma.rn.f32 	%f25, %f23, %f24, %f22;
	ld.global.f32 	%f26, [%rd29+12];
	ld.global.f32 	%f27, [%rd21];
	fma.rn.f32 	%f28, %f26, %f27, %f25;
	ld.global.f32 	%f29, [%rd29+16];
	ld.global.f32 	%f30, [%rd24];
	fma.rn.f32 	%f31, %f29, %f30, %f28;
	ld.global.f32 	%f32, [%rd29+20];
	ld.global.f32 	%f33, [%rd25];
	fma.rn.f32 	%f34, %f32, %f33, %f31;
	ld.global.f32 	%f35, [%rd29+24];
	ld.global.f32 	%f36, [%rd26];
	fma.rn.f32 	%f37, %f35, %f36, %f34;
	ld.global.f32 	%f38, [%rd29+28];
	ld.global.f32 	%f39, [%rd27];
	fma.rn.f32 	%f67, %f38, %f39, %f37;
	add.s32 	%r43, %r43, 8;
	shl.b32 	%r32, %r19, 3;
	add.s32 	%r42, %r42, %r32;
	add.s32 	%r41, %r41, 8;
	setp.ne.s32 	%p6, %r43, 0;
	@%p6 bra 	$L__BB8_4;
$L__BB8_5:
	setp.eq.s32 	%p7, %r4, 0;
	@%p7 bra 	$L__BB8_13;
	and.b32  	%r14, %r19, 3;
	setp.lt.u32 	%p8, %r4, 4;
	@%p8 bra 	$L__BB8_8;
	add.s32 	%r33, %r45, %r3;
	mul.wide.s32 	%rd30, %r33, 4;
	add.s64 	%rd31, %rd2, %rd30;
	ld.global.f32 	%f41, [%rd31];
	mad.lo.s32 	%r34, %r45, %r19, %r1;
	mul.wide.s32 	%rd32, %r34, 4;
	add.s64 	%rd33, %rd1, %rd32;
	ld.global.f32 	%f42, [%rd33];
	fma.rn.f32 	%f43, %f41, %f42, %f67;
	ld.global.f32 	%f44, [%rd31+4];
	mul.wide.u32 	%rd34, %r19, 4;
	add.s64 	%rd35, %rd33, %rd34;
	ld.global.f32 	%f45, [%rd35];
	fma.rn.f32 	%f46, %f44, %f45, %f43;
	ld.global.f32 	%f47, [%rd31+8];
	add.s64 	%rd36, %rd35, %rd34;
	ld.global.f32 	%f48, [%rd36];
	fma.rn.f32 	%f49, %f47, %f48, %f46;
	ld.global.f32 	%f50, [%rd31+12];
	add.s64 	%rd37, %rd36, %rd34;
	ld.global.f32 	%f51, [%rd37];
	fma.rn.f32 	%f67, %f50, %f51, %f49;
	add.s32 	%r45, %r45, 4;
$L__BB8_8:
	setp.eq.s32 	%p9, %r14, 0;
	@%p9 bra 	$L__BB8_13;
	setp.eq.s32 	%p10, %r14, 1;
	@%p10 bra 	$L__BB8_11;
	add.s32 	%r35, %r45, %r3;
	mul.wide.s32 	%rd38, %r35, 4;
	add.s64 	%rd39, %rd2, %rd38;
	ld.global.f32 	%f53, [%rd39];
	mad.lo.s32 	%r36, %r45, %r19, %r1;
	mul.wide.s32 	%rd40, %r36, 4;
	add.s64 	%rd41, %rd1, %rd40;
	ld.global.f32 	%f54, [%rd41];
	fma.rn.f32 	%f55, %f53, %f54, %f67;
	ld.global.f32 	%f56, [%rd39+4];
	mul.wide.u32 	%rd42, %r19, 4;
	add.s64 	%rd43, %rd41, %rd42;
	ld.global.f32 	%f57, [%rd43];
	fma.rn.f32 	%f67, %f56, %f57, %f55;
	add.s32 	%r45, %r45, 2;
$L__BB8_11:
	and.b32  	%r37, %r19, 1;
	setp.eq.b32 	%p11, %r37, 1;
	not.pred 	%p12, %p11;
	@%p12 bra 	$L__BB8_13;
	add.s32 	%r38, %r45, %r3;
	mul.wide.s32 	%rd44, %r38, 4;
	add.s64 	%rd45, %rd2, %rd44;
	ld.global.f32 	%f58, [%rd45];
	mad.lo.s32 	%r39, %r45, %r19, %r1;
	mul.wide.s32 	%rd46, %r39, 4;
	add.s64 	%rd47, %rd1, %rd46;
	ld.global.f32 	%f59, [%rd47];
	fma.rn.f32 	%f67, %f58, %f59, %f67;
$L__BB8_13:
	ld.param.u64 	%rd51, [matrixMulBackpropagationErrorTraversal_param_5];
	mad.lo.s32 	%r40, %r21, %r29, %r1;
	cvta.to.global.u64 	%rd48, %rd51;
	mul.wide.s32 	%rd49, %r40, 4;
	add.s64 	%rd50, %rd48, %rd49;
	st.global.f32 	[%rd50], %f67;
$L__BB8_14:
	ret;

}
	// .globl	matrixMulBackpropagationWeightCorrection
.visible .entry matrixMulBackpropagationWeightCorrection(
	.param .u32 matrixMulBackpropagationWeightCorrection_param_0,
	.param .u32 matrixMulBackpropagationWeightCorrection_param_1,
	.param .u32 matrixMulBackpropagationWeightCorrection_param_2,
	.param .f32 matrixMulBackpropagationWeightCorrection_param_3,
	.param .u64 .ptr .align 1 matrixMulBackpropagationWeightCorrection_param_4,
	.param .u64 .ptr .align 1 matrixMulBackpropagationWeightCorrection_param_5,
	.param .u64 .ptr .align 1 matrixMulBackpropagationWeightCorrection_param_6
)
{
	.reg .pred 	%p<13>;
	.reg .b32 	%r<46>;
	.reg .b32 	%f<68>;
	.reg .b64 	%rd<53>;

	ld.param.u32 	%r20, [matrixMulBackpropagationWeightCorrection_param_0];
	ld.param.u32 	%r23, [matrixMulBackpropagationWeightCorrection_param_1];
	ld.param.u32 	%r22, [matrixMulBackpropagationWeightCorrection_param_2];
	ld.param.u64 	%rd4, [matrixMulBackpropagationWeightCorrection_param_4];
	ld.param.u64 	%rd5, [matrixMulBackpropagationWeightCorrection_param_5];
	ld.param.u64 	%rd3, [matrixMulBackpropagationWeightCorrection_param_6];
	cvta.to.global.u64 	%rd1, %rd5;
	cvta.to.global.u64 	%rd2, %rd4;
	mov.u32 	%r24, %ctaid.x;
	mov.u32 	%r25, %ntid.x;
	mov.u32 	%r26, %tid.x;
	mad.lo.s32 	%r1, %r24, %r25, %r26;
	mov.u32 	%r27, %ctaid.y;
	mov.u32 	%r28, %ntid.y;
	mov.u32 	%r29, %tid.y;
	mad.lo.s32 	%r30, %r27, %r28, %r29;
	setp.ge.s32 	%p1, %r1, %r22;
	setp.ge.s32 	%p2, %r30, %r23;
	or.pred  	%p3, %p1, %p2;
	@%p3 bra 	$L__BB9_14;
	setp.lt.s32 	%p4, %r20, 1;
	mov.f32 	%f67, 0f00000000;
	@%p4 bra 	$L__BB9_13;
	and.b32  	%r3, %r20, 7;
	setp.lt.u32 	%p5, %r20, 8;
	mov.f32 	%f67, 0f00000000;
	mov.b32 	%r44, 0;
	@%p5 bra 	$L__BB9_5;
	and.b32  	%r44, %r20, 2147483640;
	neg.s32 	%r42, %r44;
	shl.b32 	%r6, %r22, 3;
	shl.b32 	%r7, %r23, 3;
	mov.f32 	%f67, 0f00000000;
	mul.wide.s32 	%rd10, %r23, 4;
	mul.wide.s32 	%rd12, %r22, 4;
	mov.u32 	%r40, %r30;
	mov.u32 	%r41, %r1;
$L__BB9_4:
	.pragma "nounroll";
	mul.wide.s32 	%rd6, %r40, 4;
	add.s64 	%rd7, %rd2, %rd6;
	ld.global.f32 	%f17, [%rd7];
	mul.wide.s32 	%rd8, %r41, 4;
	add.s64 	%rd9, %rd1, %rd8;
	ld.global.f32 	%f18, [%rd9];
	fma.rn.f32 	%f19, %f17, %f18, %f67;
	add.s64 	%rd11, %rd7, %rd10;
	ld.global.f32 	%f20, [%rd11];
	add.s64 	%rd13, %rd9, %rd12;
	ld.global.f32 	%f21, [%rd13];
	fma.rn.f32 	%f22, %f20, %f21, %f19;
	add.s64 	%rd14, %rd11, %rd10;
	ld.global.f32 	%f23, [%rd14];
	add.s64 	%rd15, %rd13, %rd12;
	ld.global.f32 	%f24, [%rd15];
	fma.rn.f32 	%f25, %f23, %f24, %f22;
	add.s64 	%rd16, %rd14, %rd10;
	ld.global.f32 	%f26, [%rd16];
	add.s64 	%rd17, %rd15, %rd12;
	ld.global.f32 	%f27, [%rd17];
	fma.rn.f32 	%f28, %f26, %f27, %f25;
	add.s64 	%rd18, %rd16, %rd10;
	ld.global.f32 	%f29, [%rd18];
	add.s64 	%rd19, %rd17, %rd12;
	ld.global.f32 	%f30, [%rd19];
	fma.rn.f32 	%f31, %f29, %f30, %f28;
	add.s64 	%rd20, %rd18, %rd10;
	ld.global.f32 	%f32, [%rd20];
	add.s64 	%rd21, %rd19, %rd12;
	ld.global.f32 	%f33, [%rd21];
	fma.rn.f32 	%f34, %f32, %f33, %f31;
	add.s64 	%rd22, %rd20, %rd10;
	ld.global.f32 	%f35, [%rd22];
	add.s64 	%rd23, %rd21, %rd12;
	ld.global.f32 	%f36, [%rd23];
	fma.rn.f32 	%f37, %f35, %f36, %f34;
	add.s64 	%rd24, %rd22, %rd10;
	ld.global.f32 	%f38, [%rd24];
	add.s64 	%rd25, %rd23, %rd12;
	ld.global.f32 	%f39, [%rd25];
	fma.rn.f32 	%f67, %f38, %f39, %f37;
	add.s32 	%r42, %r42, 8;
	add.s32 	%r41, %r41, %r6;
	add.s32 	%r40, %r40, %r7;
	setp.ne.s32 	%p6, %r42, 0;
	@%p6 bra 	$L__BB9_4;
$L__BB9_5:
	setp.eq.s32 	%p7, %r3, 0;
	@%p7 bra 	$L__BB9_13;
	and.b32  	%r15, %r20, 3;
	setp.lt.u32 	%p8, %r3, 4;
	@%p8 bra 	$L__BB9_8;
	mad.lo.s32 	%r32, %r44, %r23, %r30;
	mul.wide.s32 	%rd26, %r32, 4;
	add.s64 	%rd27, %rd2, %rd26;
	ld.global.f32 	%f41, [%rd27];
	mad.lo.s32 	%r33, %r44, %r22, %r1;
	mul.wide.s32 	%rd28, %r33, 4;
	add.s64 	%rd29, %rd1, %rd28;
	ld.global.f32 	%f42, [%rd29];
	fma.rn.f32 	%f43, %f41, %f42, %f67;
	mul.wide.s32 	%rd30, %r23, 4;
	add.s64 	%rd31, %rd27, %rd30;
	ld.global.f32 	%f44, [%rd31];
	mul.wide.s32 	%rd32, %r22, 4;
	add.s64 	%rd33, %rd29, %rd32;
	ld.global.f32 	%f45, [%rd33];
	fma.rn.f32 	%f46, %f44, %f45, %f43;
	add.s64 	%rd34, %rd31, %rd30;
	ld.global.f32 	%f47, [%rd34];
	add.s64 	%rd35, %rd33, %rd32;
	ld.global.f32 	%f48, [%rd35];
	fma.rn.f32 	%f49, %f47, %f48, %f46;
	add.s64 	%rd36, %rd34, %rd30;
	ld.global.f32 	%f50, [%rd36];
	add.s64 	%rd37, %rd35, %rd32;
	ld.global.f32 	%f51, [%rd37];
	fma.rn.f32 	%f67, %f50, %f51, %f49;
	add.s32 	%r44, %r44, 4;
$L__BB9_8:
	setp.eq.s32 	%p9, %r15, 0;
	@%p9 bra 	$L__BB9_13;
	setp.eq.s32 	%p10, %r15, 1;
	@%p10 bra 	$L__BB9_11;
	mad.lo.s32 	%r34, %r44, %r23, %r30;
	mul.wide.s32 	%rd38, %r34, 4;
	add.s64 	%rd39, %rd2, %rd38;
	ld.global.f32 	%f53, [%rd39];
	mad.lo.s32 	%r35, %r44, %r22, %r1;
	mul.wide.s32 	%rd40, %r35, 4;
	add.s64 	%rd41, %rd1, %rd40;
	ld.global.f32 	%f54, [%rd41];
	fma.rn.f32 	%f55, %f53, %f54, %f67;
	mul.wide.s32 	%rd42, %r23, 4;
	add.s64 	%rd43, %rd39, %rd42;
	ld.global.f32 	%f56, [%rd43];
	mul.wide.s32 	%rd44, %r22, 4;
	add.s64 	%rd45, %rd41, %rd44;
	ld.global.f32 	%f57, [%rd45];
	fma.rn.f32 	%f67, %f56, %f57, %f55;
	add.s32 	%r44, %r44, 2;
$L__BB9_11:
	and.b32  	%r36, %r20, 1;
	setp.eq.b32 	%p11, %r36, 1;
	not.pred 	%p12, %p11;
	@%p12 bra 	$L__BB9_13;
	mad.lo.s32 	%r37, %r44, %r23, %r30;
	mul.wide.s32 	%rd46, %r37, 4;
	add.s64 	%rd47, %rd2, %rd46;
	ld.global.f32 	%f58, [%rd47];
	mad.lo.s32 	%r38, %r44, %r22, %r1;
	mul.wide.s32 	%rd48, %r38, 4;
	add.s64 	%rd49, %rd1, %rd48;
	ld.global.f32 	%f59, [%rd49];
	fma.rn.f32 	%f67, %f58, %f59, %f67;
$L__BB9_13:
	mad.lo.s32 	%r39, %r22, %r30, %r1;
	cvta.to.global.u64 	%rd50, %rd3;
	mul.wide.s32 	%rd51, %r39, 4;
	add.s64 	%rd52, %rd50, %rd51;
	st.global.f32 	[%rd52], %f67;
$L__BB9_14:
	ret;

}
	// .globl	matrixConvEmptyBorderBackpropagationErrorTraversal
.visible .entry matrixConvEmptyBorderBackpropagationErrorTraversal(
	.param .u32 matrixConvEmptyBorderBackpropagationErrorTraversal_param_0,
	.param .u32 matrixConvEmptyBorderBackpropagationErrorTraversal_param_1,
	.param .u32 matrixConvEmptyBorderBackpropagationErrorTraversal_param_2,
	.param .u32 matrixConvEmptyBorderBackpropagationErrorTraversal_param_3,
	.param .u64 .ptr .align 1 matrixConvEmptyBorderBackpropagationErrorTraversal_param_4,
	.param .u64 .ptr .align 1 matrixConvEmptyBorderBackpropagationErrorTraversal_param_5,
	.param .u64 .ptr .align 1 matrixConvEmptyBorderBackpropagationErrorTraversal_param_6
)
{
	.reg .pred 	%p<61>;
	.reg .b32 	%r<78>;
	.reg .b32 	%f<99>;
	.reg .b64 	%rd<35>;

	ld.param.u32 	%r25, [matrixConvEmptyBorderBackpropagationErrorTraversal_param_0];
	ld.param.u32 	%r29, [matrixConvEmptyBorderBackpropagationErrorTraversal_param_1];
	ld.param.u32 	%r27, [matrixConvEmptyBorderBackpropagationErrorTraversal_param_2];
	ld.param.u32 	%r28, [matrixConvEmptyBorderBackpropagationErrorTraversal_param_3];
	ld.param.u64 	%rd9, [matrixConvEmptyBorderBackpropagationErrorTraversal_param_4];
	ld.param.u64 	%rd10, [matrixConvEmptyBorderBackpropagationErrorTraversal_param_5];
	ld.param.u64 	%rd8, [matrixConvEmptyBorderBackpropagationErrorTraversal_param_6];
	cvta.to.global.u64 	%rd1, %rd10;
	cvta.to.global.u64 	%rd2, %rd9;
	mov.u32 	%r30, %ctaid.x;
	mov.u32 	%r31, %ntid.x;
	mov.u32 	%r32, %tid.x;
	mad.lo.s32 	%r1, %r30, %r31, %r32;
	mov.u32 	%r33, %ctaid.y;
	mov.u32 	%r34, %ntid.y;
	mov.u32 	%r35, %tid.y;
	mad.lo.s32 	%r36, %r33, %r34, %r35;
	setp.ge.s32 	%p1, %r1, %r25;
	setp.ge.s32 	%p2, %r36, %r29;
	or.pred  	%p3, %p1, %p2;
	@%p3 bra 	$L__BB10_46;
	setp.lt.s32 	%p4, %r27, 1;
	mov.f32 	%f77, 0f00000000;
	@%p4 bra 	$L__BB10_45;
	shr.s32 	%r38, %r28, 1;
	shr.u32 	%r39, %r27, 1;
	add.s32 	%r40, %r28, %r36;
	sub.s32 	%r3, %r40, %r38;
	add.s32 	%r41, %r27, %r1;
	sub.s32 	%r4, %r41, %r39;
	and.b32  	%r5, %r27, 7;
	add.s32 	%r6, %r5, -1;
	and.b32  	%r7, %r27, 3;
	and.b32  	%r8, %r27, 2147483640;
	and.b32  	%r9, %r27, 1;
	mov.f32 	%f77, 0f00000000;
	mov.b32 	%r73, 0;
$L__BB10_3:
	not.b32 	%r42, %r73;
	add.s32 	%r11, %r3, %r42;
	setp.lt.s32 	%p5, %r11, 0;
	setp.ge.s32 	%p6, %r11, %r29;
	or.pred  	%p7, %p5, %p6;
	@%p7 bra 	$L__BB10_44;
	setp.lt.u32 	%p8, %r27, 8;
	mul.lo.s32 	%r12, %r11, %r25;
	mul.lo.s32 	%r13, %r73, %r25;
	mov.b32 	%r76, 0;
	@%p8 bra 	$L__BB10_23;
	mov.b32 	%r74, 0;
$L__BB10_6:
	.pragma "nounroll";
	not.b32 	%r45, %r74;
	add.s32 	%r46, %r4, %r45;
	setp.lt.s32 	%p9, %r46, 0;
	setp.ge.s32 	%p10, %r46, %r25;
	or.pred  	%p11, %p9, %p10;
	add.s32 	%r47, %r46, %r12;
	mul.wide.s32 	%rd11, %r47, 4;
	add.s64 	%rd3, %rd2, %rd11;
	add.s32 	%r48, %r74, %r13;
	mul.wide.s32 	%rd12, %r48, 4;
	add.s64 	%rd4, %rd1, %rd12;
	@%p11 bra 	$L__BB10_8;
	ld.global.f32 	%f43, [%rd3];
	ld.global.f32 	%f44, [%rd4];
	fma.rn.f32 	%f77, %f43, %f44, %f77;
$L__BB10_8:
	sub.s32 	%r15, %r4, %r74;
	add.s32 	%r49, %r15, -2;
	setp.lt.s32 	%p12, %r49, 0;
	setp.ge.s32 	%p13, %r49, %r25;
	or.pred  	%p14, %p12, %p13;
	@%p14 bra 	$L__BB10_10;
	ld.global.f32 	%f45, [%rd3+-4];
	ld.global.f32 	%f46, [%rd4+4];
	fma.rn.f32 	%f77, %f45, %f46, %f77;
$L__BB10_10:
	add.s32 	%r50, %r15, -3;
	setp.lt.s32 	%p15, %r50, 0;
	setp.ge.s32 	%p16, %r50, %r25;
	or.pred  	%p17, %p15, %p16;
	@%p17 bra 	$L__BB10_12;
	ld.global.f32 	%f47, [%rd3+-8];
	ld.global.f32 	%f48, [%rd4+8];
	fma.rn.f32 	%f77, %f47, %f48, %f77;
$L__BB10_12:
	add.s32 	%r51, %r15, -4;
	setp.lt.s32 	%p18, %r51, 0;
	setp.ge.s32 	%p19, %r51, %r25;
	or.pred  	%p20, %p18, %p19;
	@%p20 bra 	$L__BB10_14;
	ld.global.f32 	%f49, [%rd3+-12];
	ld.global.f32 	%f50, [%rd4+12];
	fma.rn.f32 	%f77, %f49, %f50, %f77;
$L__BB10_14:
	add.s32 	%r52, %r15, -5;
	setp.lt.s32 	%p21, %r52, 0;
	setp.ge.s32 	%p22, %r52, %r25;
	or.pred  	%p23, %p21, %p22;
	@%p23 bra 	$L__BB10_16;
	ld.global.f32 	%f51, [%rd3+-16];
	ld.global.f32 	%f52, [%rd4+16];
	fma.rn.f32 	%f77, %f51, %f52, %f77;
$L__BB10_16:
	add.s32 	%r53, %r15, -6;
	setp.lt.s32 	%p24, %r53, 0;
	setp.ge.s32 	%p25, %r53, %r25;
	or.pred  	%p26, %p24, %p25;
	@%p26 bra 	$L__BB10_18;
	ld.global.f32 	%f53, [%rd3+-20];
	ld.global.f32 	%f54, [%rd4+20];
	fma.rn.f32 	%f77, %f53, %f54, %f77;
$L__BB10_18:
	add.s32 	%r54, %r15, -7;
	setp.lt.s32 	%p27, %r54, 0;
	setp.ge.s32 	%p28, %r54, %r25;
	or.pred  	%p29, %p27, %p28;
	@%p29 bra 	$L__BB10_20;
	ld.global.f32 	%f55, [%rd3+-24];
	ld.global.f32 	%f56, [%rd4+24];
	fma.rn.f32 	%f77, %f55, %f56, %f77;
$L__BB10_20:
	add.s32 	%r55, %r15, -8;
	setp.lt.s32 	%p30, %r55, 0;
	setp.ge.s32 	%p31, %r55, %r25;
	or.pred  	%p32, %p30, %p31;
	@%p32 bra 	$L__BB10_22;
	ld.global.f32 	%f57, [%rd3+-28];
	ld.global.f32 	%f58, [%rd4+28];
	fma.rn.f32 	%f77, %f57, %f58, %f77;
$L__BB10_22:
	add.s32 	%r74, %r74, 8;
	setp.ne.s32 	%p33, %r74, %r8;
	mov.u32 	%r76, %r8;
	@%p33 bra 	$L__BB10_6;
$L__BB10_23:
	setp.eq.s32 	%p34, %r5, 0;
	@%p34 bra 	$L__BB10_44;
	setp.lt.u32 	%p35, %r6, 3;
	@%p35 bra 	$L__BB10_34;
	not.b32 	%r56, %r76;
	add.s32 	%r57, %r4, %r56;
	setp.lt.s32 	%p36, %r57, 0;
	setp.ge.s32 	%p37, %r57, %r25;
	or.pred  	%p38, %p36, %p37;
	add.s32 	%r58, %r57, %r12;
	mul.wide.s32 	%rd13, %r58, 4;
	add.s64 	%rd5, %rd2, %rd13;
	@%p38 bra 	$L__BB10_27;
	ld.global.f32 	%f60, [%rd5];
	add.s32 	%r59, %r76, %r13;
	mul.wide.s32 	%rd14, %r59, 4;
	add.s64 	%rd15, %rd1, %rd14;
	ld.global.f32 	%f61, [%rd15];
	fma.rn.f32 	%f77, %f60, %f61, %f77;
$L__BB10_27:
	sub.s32 	%r18, %r4, %r76;
	add.s32 	%r60, %r18, -2;
	setp.lt.s32 	%p39, %r60, 0;
	setp.ge.s32 	%p40, %r60, %r25;
	or.pred  	%p41, %p39, %p40;
	cvt.s64.s32 	%rd16, %r13;
	cvt.u64.u32 	%rd17, %r76;
	add.s64 	%rd18, %rd17, %rd16;
	shl.b64 	%rd19, %rd18, 2;
	add.s64 	%rd6, %rd1, %rd19;
	@%p41 bra 	$L__BB10_29;
	ld.global.f32 	%f62, [%rd5+-4];
	ld.global.f32 	%f63, [%rd6+4];
	fma.rn.f32 	%f77, %f62, %f63, %f77;
$L__BB10_29:
	add.s32 	%r61, %r18, -3;
	setp.lt.s32 	%p42, %r61, 0;
	setp.ge.s32 	%p43, %r61, %r25;
	or.pred  	%p44, %p42, %p43;
	@%p44 bra 	$L__BB10_31;
	ld.global.f32 	%f64, [%rd5+-8];
	ld.global.f32 	%f65, [%rd6+8];
	fma.rn.f32 	%f77, %f64, %f65, %f77;
$L__BB10_31:
	add.s32 	%r62, %r18, -4;
	setp.lt.s32 	%p45, %r62, 0;
	setp.ge.s32 	%p46, %r62, %r25;
	or.pred  	%p47, %p45, %p46;
	@%p47 bra 	$L__BB10_33;
	ld.global.f32 	%f66, [%rd5+-12];
	ld.global.f32 	%f67, [%rd6+12];
	fma.rn.f32 	%f77, %f66, %f67, %f77;
$L__BB10_33:
	add.s32 	%r76, %r76, 4;
$L__BB10_34:
	setp.eq.s32 	%p48, %r7, 0;
	@%p48 bra 	$L__BB10_44;
	setp.eq.s32 	%p49, %r7, 1;
	@%p49 bra 	$L__BB10_41;
	not.b32 	%r63, %r76;
	add.s32 	%r64, %r4, %r63;
	setp.lt.s32 	%p50, %r64, 0;
	setp.ge.s32 	%p51, %r64, %r25;
	or.pred  	%p52, %p50, %p51;
	add.s32 	%r65, %r64, %r12;
	mul.wide.s32 	%rd20, %r65, 4;
	add.s64 	%rd7, %rd2, %rd20;
	@%p52 bra 	$L__BB10_38;
	ld.global.f32 	%f69, [%rd7];
	add.s32 	%r66, %r76, %r13;
	mul.wide.s32 	%rd21, %r66, 4;
	add.s64 	%rd22, %rd1, %rd21;
	ld.global.f32 	%f70, [%rd22];
	fma.rn.f32 	%f77, %f69, %f70, %f77;
$L__BB10_38:
	sub.s32 	%r67, %r4, %r76;
	add.s32 	%r68, %r67, -2;
	setp.lt.s32 	%p53, %r68, 0;
	setp.ge.s32 	%p54, %r68, %r25;
	or.pred  	%p55, %p53, %p54;
	@%p55 bra 	$L__BB10_40;
	ld.global.f32 	%f71, [%rd7+-4];
	cvt.s64.s32 	%rd23, %r13;
	cvt.u64.u32 	%rd24, %r76;
	add.s64 	%rd25, %rd24, %rd23;
	shl.b64 	%rd26, %rd25, 2;
	add.s64 	%rd27, %rd1, %rd26;
	ld.global.f32 	%f72, [%rd27+4];
	fma.rn.f32 	%f77, %f71, %f72, %f77;
$L__BB10_40:
	add.s32 	%r76, %r76, 2;
$L__BB10_41:
	setp.eq.s32 	%p56, %r9, 0;
	@%p56 bra 	$L__BB10_44;
	not.b32 	%r69, %r76;
	add.s32 	%r23, %r4, %r69;
	setp.lt.s32 	%p57, %r23, 0;
	setp.ge.s32 	%p58, %r23, %r25;
	or.pred  	%p59, %p57, %p58;
	@%p59 bra 	$L__BB10_44;
	add.s32 	%r70, %r23, %r12;
	mul.wide.s32 	%rd28, %r70, 4;
	add.s64 	%rd29, %rd2, %rd28;
	ld.global.f32 	%f73, [%rd29];
	add.s32 	%r71, %r76, %r13;
	mul.wide.s32 	%rd30, %r71, 4;
	add.s64 	%rd31, %rd1, %rd30;
	ld.global.f32 	%f74, [%rd31];
	fma.rn.f32 	%f77, %f73, %f74, %f77;
$L__BB10_44:
	add.s32 	%r73, %r73, 1;
	setp.ne.s32 	%p60, %r73, %r27;
	@%p60 bra 	$L__BB10_3;
$L__BB10_45:
	mad.lo.s32 	%r72, %r36, %r25, %r1;
	cvta.to.global.u64 	%rd32, %rd8;
	mul.wide.s32 	%rd33, %r72, 4;
	add.s64 	%rd34, %rd32, %rd33;
	st.global.f32 	[%rd34], %f77;
$L__BB10_46:
	ret;

}
	// .globl	matrixConvEmptyBorderBackpropagationWeightCorrection
.visible .entry matrixConvEmptyBorderBackpropagationWeightCorrection(
	.param .u32 matrixConvEmptyBorderBackpropagationWeightCorrection_param_0,
	.param .u32 matrixConvEmptyBorderBackpropagationWeightCorrection_param_1,
	.param .u32 matrixConvEmptyBorderBackpropagationWeightCorrection_param_2,
	.param .u32 matrixConvEmptyBorderBackpropagationWeightCorrection_param_3,
	.param .f32 matrixConvEmptyBorderBackpropagationWeightCorrection_param_4,
	.param .u64 .ptr .align 1 matrixConvEmptyBorderBackpropagationWeightCorrection_param_5,
	.param .u64 .ptr .align 1 matrixConvEmptyBorderBackpropagationWeightCorrection_param_6,
	.param .u64 .ptr .align 1 matrixConvEmptyBorderBackpropagationWeightCorrection_param_7
)
{
	.reg .pred 	%p<31>;
	.reg .b32 	%r<68>;
	.reg .b32 	%f<101>;
	.reg .b64 	%rd<40>;

	ld.param.u32 	%r27, [matrixConvEmptyBorderBackpropagationWeightCorrection_param_0];
	ld.param.u32 	%r28, [matrixConvEmptyBorderBackpropagationWeightCorrection_param_1];
	ld.param.u32 	%r29, [matrixConvEmptyBorderBackpropagationWeightCorrection_param_2];
	ld.param.u32 	%r31, [matrixConvEmptyBorderBackpropagationWeightCorrection_param_3];
	ld.param.f32 	%f40, [matrixConvEmptyBorderBackpropagationWeightCorrection_param_4];
	ld.param.u64 	%rd9, [matrixConvEmptyBorderBackpropagationWeightCorrection_param_5];
	ld.param.u64 	%rd10, [matrixConvEmptyBorderBackpropagationWeightCorrection_param_6];
	ld.param.u64 	%rd8, [matrixConvEmptyBorderBackpropagationWeightCorrection_param_7];
	cvta.to.global.u64 	%rd1, %rd9;
	cvta.to.global.u64 	%rd2, %rd10;
	mov.u32 	%r32, %ctaid.x;
	mov.u32 	%r33, %ntid.x;
	mov.u32 	%r34, %tid.x;
	mad.lo.s32 	%r1, %r32, %r33, %r34;
	mov.u32 	%r35, %ctaid.y;
	mov.u32 	%r36, %ntid.y;
	mov.u32 	%r37, %tid.y;
	mad.lo.s32 	%r38, %r35, %r36, %r37;
	setp.ge.s32 	%p1, %r1, %r29;
	setp.ge.s32 	%p2, %r38, %r31;
	or.pred  	%p3, %p1, %p2;
	@%p3 bra 	$L__BB11_46;
	shr.s32 	%r39, %r29, 1;
	shr.u32 	%r3, %r31, 1;
	sub.s32 	%r4, %r39, %r1;
	setp.lt.s32 	%p4, %r28, 1;
	mov.f32 	%f79, 0f00000000;
	@%p4 bra 	$L__BB11_45;
	and.b32  	%r5, %r27, 7;
	add.s32 	%r6, %r5, -1;
	and.b32  	%r7, %r27, 3;
	and.b32  	%r8, %r27, 2147483640;
	and.b32  	%r9, %r27, 1;
	sub.s32 	%r10, %r3, %r38;
	mov.f32 	%f79, 0f00000000;
	mov.b32 	%r63, 0;
$L__BB11_3:
	setp.lt.s32 	%p5, %r27, 1;
	add.s32 	%r12, %r63, %r10;
	setp.ge.u32 	%p6, %r12, %r28;
	or.pred  	%p7, %p6, %p5;
	@%p7 bra 	$L__BB11_44;
	setp.lt.u32 	%p8, %r27, 8;
	mul.lo.s32 	%r13, %r63, %r27;
	mul.lo.s32 	%r14, %r12, %r27;
	mov.b32 	%r66, 0;
	@%p8 bra 	$L__BB11_23;
	mov.b32 	%r64, 0;
	cvt.u64.u32 	%rd14, %r13;
$L__BB11_6:
	.pragma "nounroll";
	add.s32 	%r16, %r64, %r4;
	setp.ge.u32 	%p9, %r16, %r27;
	add.s32 	%r43, %r16, %r14;
	mul.wide.s32 	%rd11, %r43, 4;
	add.s64 	%rd3, %rd1, %rd11;
	@%p9 bra 	$L__BB11_8;
	add.s32 	%r44, %r64, %r13;
	mul.wide.u32 	%rd12, %r44, 4;
	add.s64 	%rd13, %rd2, %rd12;
	ld.global.f32 	%f44, [%rd13];
	ld.global.f32 	%f45, [%rd3];
	fma.rn.f32 	%f79, %f44, %f45, %f79;
$L__BB11_8:
	add.s32 	%r45, %r16, 1;
	setp.ge.u32 	%p10, %r45, %r27;
	cvt.u64.u32 	%rd15, %r64;
	add.s64 	%rd16, %rd15, %rd14;
	shl.b64 	%rd17, %rd16, 2;
	add.s64 	%rd4, %rd2, %rd17;
	@%p10 bra 	$L__BB11_10;
	ld.global.f32 	%f46, [%rd4+4];
	ld.global.f32 	%f47, [%rd3+4];
	fma.rn.f32 	%f79, %f46, %f47, %f79;
$L__BB11_10:
	add.s32 	%r46, %r16, 2;
	setp.ge.u32 	%p11, %r46, %r27;
	@%p11 bra 	$L__BB11_12;
	ld.global.f32 	%f48, [%rd4+8];
	ld.global.f32 	%f49, [%rd3+8];
	fma.rn.f32 	%f79, %f48, %f49, %f79;
$L__BB11_12:
	add.s32 	%r47, %r16, 3;
	setp.ge.u32 	%p12, %r47, %r27;
	@%p12 bra 	$L__BB11_14;
	ld.global.f32 	%f50, [%rd4+12];
	ld.global.f32 	%f51, [%rd3+12];
	fma.rn.f32 	%f79, %f50, %f51, %f79;
$L__BB11_14:
	add.s32 	%r48, %r16, 4;
	setp.ge.u32 	%p13, %r48, %r27;
	@%p13 bra 	$L__BB11_16;
	ld.global.f32 	%f52, [%rd4+16];
	ld.global.f32 	%f53, [%rd3+16];
	fma.rn.f32 	%f79, %f52, %f53, %f79;
$L__BB11_16:
	add.s32 	%r49, %r16, 5;
	setp.ge.u32 	%p14, %r49, %r27;
	@%p14 bra 	$L__BB11_18;
	ld.global.f32 	%f54, [%rd4+20];
	ld.global.f32 	%f55, [%rd3+20];
	fma.rn.f32 	%f79, %f54, %f55, %f79;
$L__BB11_18:
	add.s32 	%r50, %r16, 6;
	setp.ge.u32 	%p15, %r50, %r27;
	@%p15 bra 	$L__BB11_20;
	ld.global.f32 	%f56, [%rd4+24];
	ld.global.f32 	%f57, [%rd3+24];
	fma.rn.f32 	%f79, %f56, %f57, %f79;
$L__BB11_20:
	add.s32 	%r51, %r16, 7;
	setp.ge.u32 	%p16, %r51, %r27;
	@%p16 bra 	$L__BB11_22;
	ld.global.f32 	%f58, [%rd4+28];
	ld.global.f32 	%f59, [%rd3+28];
	fma.rn.f32 	%f79, %f58, %f59, %f79;
$L__BB11_22:
	add.s32 	%r64, %r64, 8;
	setp.ne.s32 	%p17, %r64, %r8;
	mov.u32 	%r66, %r8;
	@%p17 bra 	$L__BB11_6;
$L__BB11_23:
	setp.eq.s32 	%p18, %r5, 0;
	@%p18 bra 	$L__BB11_44;
	setp.lt.u32 	%p19, %r6, 3;
	@%p19 bra 	$L__BB11_34;
	add.s32 	%r19, %r66, %r4;
	setp.ge.u32 	%p20, %r19, %r27;
	add.s32 	%r52, %r19, %r14;
	mul.wide.s32 	%rd18, %r52, 4;
	add.s64 	%rd5, %rd1, %rd18;
	@%p20 bra 	$L__BB11_27;
	add.s32 	%r53, %r66, %r13;
	mul.wide.u32 	%rd19, %r53, 4;
	add.s64 	%rd20, %rd2, %rd19;
	ld.global.f32 	%f61, [%rd20];
	ld.global.f32 	%f62, [%rd5];
	fma.rn.f32 	%f79, %f61, %f62, %f79;
$L__BB11_27:
	add.s32 	%r54, %r19, 1;
	setp.ge.u32 	%p21, %r54, %r27;
	cvt.u64.u32 	%rd21, %r13;
	cvt.u64.u32 	%rd22, %r66;
	add.s64 	%rd23, %rd22, %rd21;
	shl.b64 	%rd24, %rd23, 2;
	add.s64 	%rd6, %rd2, %rd24;
	@%p21 bra 	$L__BB11_29;
	ld.global.f32 	%f63, [%rd6+4];
	ld.global.f32 	%f64, [%rd5+4];
	fma.rn.f32 	%f79, %f63, %f64, %f79;
$L__BB11_29:
	add.s32 	%r55, %r19, 2;
	setp.ge.u32 	%p22, %r55, %r27;
	@%p22 bra 	$L__BB11_31;
	ld.global.f32 	%f65, [%rd6+8];
	ld.global.f32 	%f66, [%rd5+8];
	fma.rn.f32 	%f79, %f65, %f66, %f79;
$L__BB11_31:
	add.s32 	%r56, %r19, 3;
	setp.ge.u32 	%p23, %r56, %r27;
	@%p23 bra 	$L__BB11_33;
	ld.global.f32 	%f67, [%rd6+12];
	ld.global.f32 	%f68, [%rd5+12];
	fma.rn.f32 	%f79, %f67, %f68, %f79;
$L__BB11_33:
	add.s32 	%r66, %r66, 4;
$L__BB11_34:
	setp.eq.s32 	%p24, %r7, 0;
	@%p24 bra 	$L__BB11_44;
	setp.eq.s32 	%p25, %r7, 1;
	@%p25 bra 	$L__BB11_41;
	add.s32 	%r22, %r66, %r4;
	setp.ge.u32 	%p26, %r22, %r27;
	add.s32 	%r57, %r22, %r14;
	mul.wide.s32 	%rd25, %r57, 4;
	add.s64 	%rd7, %rd1, %rd25;
	@%p26 bra 	$L__BB11_38;
	add.s32 	%r58, %r66, %r13;
	mul.wide.u32 	%rd26, %r58, 4;
	add.s64 	%rd27, %rd2, %rd26;
	ld.global.f32 	%f70, [%rd27];
	ld.global.f32 	%f71, [%rd7];
	fma.rn.f32 	%f79, %f70, %f71, %f79;
$L__BB11_38:
	add.s32 	%r59, %r22, 1;
	setp.ge.u32 	%p27, %r59, %r27;
	@%p27 bra 	$L__BB11_40;
	cvt.u64.u32 	%rd28, %r13;
	cvt.u64.u32 	%rd29, %r66;
	add.s64 	%rd30, %rd29, %rd28;
	shl.b64 	%rd31, %rd30, 2;
	add.s64 	%rd32, %rd2, %rd31;
	ld.global.f32 	%f72, [%rd32+4];
	ld.global.f32 	%f73, [%rd7+4];
	fma.rn.f32 	%f79, %f72, %f73, %f79;
$L__BB11_40:
	add.s32 	%r66, %r66, 2;
$L__BB11_41:
	setp.eq.s32 	%p28, %r9, 0;
	@%p28 bra 	$L__BB11_44;
	add.s32 	%r25, %r66, %r4;
	setp.ge.u32 	%p29, %r25, %r27;
	@%p29 bra 	$L__BB11_44;
	add.s32 	%r60, %r66, %r13;
	mul.wide.u32 	%rd33, %r60, 4;
	add.s64 	%rd34, %rd2, %rd33;
	ld.global.f32 	%f74, [%rd34];
	add.s32 	%r61, %r25, %r14;
	mul.wide.s32 	%rd35, %r61, 4;
	add.s64 	%rd36, %rd1, %rd35;
	ld.global.f32 	%f75, [%rd36];
	fma.rn.f32 	%f79, %f74, %f75, %f79;
$L__BB11_44:
	add.s32 	%r63, %r63, 1;
	setp.ne.s32 	%p30, %r63, %r28;
	@%p30 bra 	$L__BB11_3;
$L__BB11_45:
	mul.f32 	%f76, %f40, %f79;
	mad.lo.s32 	%r62, %r38, %r27, %r1;
	cvta.to.global.u64 	%rd37, %rd8;
	mul.wide.s32 	%rd38, %r62, 4;
	add.s64 	%rd39, %rd37, %rd38;
	st.global.f32 	[%rd39], %f76;
$L__BB11_46:
	ret;

}
	// .globl	matrixConvExtendBorderBackpropagationErrorTraversal
.visible .entry matrixConvExtendBorderBackpropagationErrorTraversal(
	.param .u32 matrixConvExtendBorderBackpropagationErrorTraversal_param_0,
	.param .u32 matrixConvExtendBorderBackpropagationErrorTraversal_param_1,
	.param .u32 matrixConvExtendBorderBackpropagationErrorTraversal_param_2,
	.param .u32 matrixConvExtendBorderBackpropagationErrorTraversal_param_3,
	.param .u64 .ptr .align 1 matrixConvExtendBorderBackpropagationErrorTraversal_param_4,
	.param .u64 .ptr .align 1 matrixConvExtendBorderBackpropagationErrorTraversal_param_5,
	.param .u64 .ptr .align 1 matrixConvExtendBorderBackpropagationErrorTraversal_param_6
)
{
	.reg .pred 	%p<13>;
	.reg .b32 	%r<123>;
	.reg .b32 	%f<71>;
	.reg .b64 	%rd<57>;

	ld.param.u32 	%r23, [matrixConvExtendBorderBackpropagationErrorTraversal_param_0];
	ld.param.u32 	%r27, [matrixConvExtendBorderBackpropagationErrorTraversal_param_1];
	ld.param.u32 	%r25, [matrixConvExtendBorderBackpropagationErrorTraversal_param_2];
	ld.param.u32 	%r26, [matrixConvExtendBorderBackpropagationErrorTraversal_param_3];
	ld.param.u64 	%rd4, [matrixConvExtendBorderBackpropagationErrorTraversal_param_4];
	ld.param.u64 	%rd5, [matrixConvExtendBorderBackpropagationErrorTraversal_param_5];
	ld.param.u64 	%rd3, [matrixConvExtendBorderBackpropagationErrorTraversal_param_6];
	cvta.to.global.u64 	%rd1, %rd5;
	cvta.to.global.u64 	%rd2, %rd4;
	mov.u32 	%r28, %ctaid.x;
	mov.u32 	%r29, %ntid.x;
	mov.u32 	%r30, %tid.x;
	mad.lo.s32 	%r1, %r28, %r29, %r30;
	mov.u32 	%r31, %ctaid.y;
	mov.u32 	%r32, %ntid.y;
	mov.u32 	%r33, %tid.y;
	mad.lo.s32 	%r34, %r31, %r32, %r33;
	setp.ge.s32 	%p1, %r1, %r23;
	setp.ge.s32 	%p2, %r34, %r27;
	or.pred  	%p3, %p1, %p2;
	@%p3 bra 	$L__BB12_16;
	setp.lt.s32 	%p4, %r25, 1;
	mov.f32 	%f69, 0f00000000;
	@%p4 bra 	$L__BB12_15;
	shr.s32 	%r36, %r26, 1;
	shr.u32 	%r37, %r25, 1;
	add.s32 	%r3, %r27, -1;
	add.s32 	%r38, %r26, %r34;
	sub.s32 	%r4, %r38, %r36;
	add.s32 	%r5, %r23, -1;
	add.s32 	%r39, %r25, %r1;
	sub.s32 	%r6, %r39, %r37;
	and.b32  	%r7, %r25, 7;
	add.s32 	%r8, %r7, -1;
	and.b32  	%r9, %r25, 3;
	and.b32  	%r10, %r25, 2147483640;
	and.b32  	%r11, %r25, 1;
	mov.f32 	%f69, 0f00000000;
	mov.b32 	%r118, 0;
$L__BB12_3:
	setp.lt.u32 	%p5, %r25, 8;
	not.b32 	%r41, %r118;
	add.s32 	%r42, %r4, %r41;
	min.s32 	%r43, %r3, %r42;
	max.s32 	%r44, %r43, 0;
	mul.lo.s32 	%r13, %r44, %r23;
	mul.lo.s32 	%r14, %r118, %r25;
	mov.b32 	%r121, 0;
	@%p5 bra 	$L__BB12_6;
	mov.b32 	%r119, 0;
$L__BB12_5:
	.pragma "nounroll";
	not.b32 	%r46, %r119;
	add.s32 	%r47, %r6, %r46;
	min.s32 	%r48, %r5, %r47;
	max.s32 	%r49, %r48, 0;
	add.s32 	%r50, %r49, %r13;
	mul.wide.s32 	%rd6, %r50, 4;
	add.s64 	%rd7, %rd2, %rd6;
	ld.global.f32 	%f18, [%rd7];
	add.s32 	%r51, %r119, %r14;
	mul.wide.u32 	%rd8, %r51, 4;
	add.s64 	%rd9, %rd1, %rd8;
	ld.global.f32 	%f19, [%rd9];
	fma.rn.f32 	%f20, %f18, %f19, %f69;
	sub.s32 	%r52, %r6, %r119;
	add.s32 	%r53, %r52, -2;
	min.s32 	%r54, %r5, %r53;
	max.s32 	%r55, %r54, 0;
	add.s32 	%r56, %r55, %r13;
	mul.wide.s32 	%rd10, %r56, 4;
	add.s64 	%rd11, %rd2, %rd10;
	ld.global.f32 	%f21, [%rd11];
	ld.global.f32 	%f22, [%rd9+4];
	fma.rn.f32 	%f23, %f21, %f22, %f20;
	add.s32 	%r57, %r52, -3;
	min.s32 	%r58, %r5, %r57;
	max.s32 	%r59, %r58, 0;
	add.s32 	%r60, %r59, %r13;
	mul.wide.s32 	%rd12, %r60, 4;
	add.s64 	%rd13, %rd2, %rd12;
	ld.global.f32 	%f24, [%rd13];
	ld.global.f32 	%f25, [%rd9+8];
	fma.rn.f32 	%f26, %f24, %f25, %f23;
	add.s32 	%r61, %r52, -4;
	min.s32 	%r62, %r5, %r61;
	max.s32 	%r63, %r62, 0;
	add.s32 	%r64, %r63, %r13;
	mul.wide.s32 	%rd14, %r64, 4;
	add.s64 	%rd15, %rd2, %rd14;
	ld.global.f32 	%f27, [%rd15];
	ld.global.f32 	%f28, [%rd9+12];
	fma.rn.f32 	%f29, %f27, %f28, %f26;
	add.s32 	%r65, %r52, -5;
	min.s32 	%r66, %r5, %r65;
	max.s32 	%r67, %r66, 0;
	add.s32 	%r68, %r67, %r13;
	mul.wide.s32 	%rd16, %r68, 4;
	add.s64 	%rd17, %rd2, %rd16;
	ld.global.f32 	%f30, [%rd17];
	ld.global.f32 	%f31, [%rd9+16];
	fma.rn.f32 	%f32, %f30, %f31, %f29;
	add.s32 	%r69, %r52, -6;
	min.s32 	%r70, %r5, %r69;
	max.s32 	%r71, %r70, 0;
	add.s32 	%r72, %r71, %r13;
	mul.wide.s32 	%rd18, %r72, 4;
	add.s64 	%rd19, %rd2, %rd18;
	ld.global.f32 	%f33, [%rd19];
	ld.global.f32 	%f34, [%rd9+20];
	fma.rn.f32 	%f35, %f33, %f34, %f32;
	add.s32 	%r73, %r52, -7;
	min.s32 	%r74, %r5, %r73;
	max.s32 	%r75, %r74, 0;
	add.s32 	%r76, %r75, %r13;
	mul.wide.s32 	%rd20, %r76, 4;
	add.s64 	%rd21, %rd2, %rd20;
	ld.global.f32 	%f36, [%rd21];
	ld.global.f32 	%f37, [%rd9+24];
	fma.rn.f32 	%f38, %f36, %f37, %f35;
	add.s32 	%r77, %r52, -8;
	min.s32 	%r78, %r5, %r77;
	max.s32 	%r79, %r78, 0;
	add.s32 	%r80, %r79, %r13;
	mul.wide.s32 	%rd22, %r80, 4;
	add.s64 	%rd23, %rd2, %rd22;
	ld.global.f32 	%f39, [%rd23];
	ld.global.f32 	%f40, [%rd9+28];
	fma.rn.f32 	%f69, %f39, %f40, %f38;
	add.s32 	%r119, %r119, 8;
	setp.ne.s32 	%p6, %r119, %r10;
	mov.u32 	%r121, %r10;
	@%p6 bra 	$L__BB12_5;
$L__BB12_6:
	setp.eq.s32 	%p7, %r7, 0;
	@%p7 bra 	$L__BB12_14;
	setp.lt.u32 	%p8, %r8, 3;
	@%p8 bra 	$L__BB12_9;
	not.b32 	%r81, %r121;
	add.s32 	%r82, %r6, %r81;
	min.s32 	%r83, %r5, %r82;
	max.s32 	%r84, %r83, 0;
	add.s32 	%r85, %r84, %r13;
	mul.wide.s32 	%rd24, %r85, 4;
	add.s64 	%rd25, %rd2, %rd24;
	ld.global.f32 	%f42, [%rd25];
	add.s32 	%r86, %r121, %r14;
	mul.wide.u32 	%rd26, %r86, 4;
	add.s64 	%rd27, %rd1, %rd26;
	ld.global.f32 	%f43, [%rd27];
	fma.rn.f32 	%f44, %f42, %f43, %f69;
	sub.s32 	%r87, %r6, %r121;
	add.s32 	%r88, %r87, -2;
	min.s32 	%r89, %r5, %r88;
	max.s32 	%r90, %r89, 0;
	add.s32 	%r91, %r90, %r13;
	mul.wide.s32 	%rd28, %r91, 4;
	add.s64 	%rd29, %rd2, %rd28;
	ld.global.f32 	%f45, [%rd29];
	cvt.u64.u32 	%rd30, %r14;
	cvt.u64.u32 	%rd31, %r121;
	add.s64 	%rd32, %rd31, %rd30;
	shl.b64 	%rd33, %rd32, 2;
	add.s64 	%rd34, %rd1, %rd33;
	ld.global.f32 	%f46, [%rd34+4];
	fma.rn.f32 	%f47, %f45, %f46, %f44;
	add.s32 	%r92, %r87, -3;
	min.s32 	%r93, %r5, %r92;
	max.s32 	%r94, %r93, 0;
	add.s32 	%r95, %r94, %r13;
	mul.wide.s32 	%rd35, %r95, 4;
	add.s64 	%rd36, %rd2, %rd35;
	ld.global.f32 	%f48, [%rd36];
	ld.global.f32 	%f49, [%rd34+8];
	fma.rn.f32 	%f50, %f48, %f49, %f47;
	add.s32 	%r96, %r87, -4;
	min.s32 	%r97, %r5, %r96;
	max.s32 	%r98, %r97, 0;
	add.s32 	%r99, %r98, %r13;
	mul.wide.s32 	%rd37, %r99, 4;
	add.s64 	%rd38, %rd2, %rd37;
	ld.global.f32 	%f51, [%rd38];
	ld.global.f32 	%f52, [%rd34+12];
	fma.rn.f32 	%f69, %f51, %f52, %f50;
	add.s32 	%r121, %r121, 4;
$L__BB12_9:
	setp.eq.s32 	%p9, %r9, 0;
	@%p9 bra 	$L__BB12_14;
	setp.eq.s32 	%p10, %r9, 1;
	@%p10 bra 	$L__BB12_12;
	not.b32 	%r100, %r121;
	add.s32 	%r101, %r6, %r100;
	min.s32 	%r102, %r5, %r101;
	max.s32 	%r103, %r102, 0;
	add.s32 	%r104, %r103, %r13;
	mul.wide.s32 	%rd39, %r104, 4;
	add.s64 	%rd40, %rd2, %rd39;
	ld.global.f32 	%f54, [%rd40];
	add.s32 	%r105, %r121, %r14;
	mul.wide.u32 	%rd41, %r105, 4;
	add.s64 	%rd42, %rd1, %rd41;
	ld.global.f32 	%f55, [%rd42];
	fma.rn.f32 	%f56, %f54, %f55, %f69;
	sub.s32 	%r106, %r6, %r121;
	add.s32 	%r107, %r106, -2;
	min.s32 	%r108, %r5, %r107;
	max.s32 	%r109, %r108, 0;
	add.s32 	%r110, %r109, %r13;
	mul.wide.s32 	%rd43, %r110, 4;
	add.s64 	%rd44, %rd2, %rd43;
	ld.global.f32 	%f57, [%rd44];
	cvt.u64.u32 	%rd45, %r14;
	cvt.u64.u32 	%rd46, %r121;
	add.s64 	%rd47, %rd46, %rd45;
	shl.b64 	%rd48, %rd47, 2;
	add.s64 	%rd49, %rd1, %rd48;
	ld.global.f32 	%f58, [%rd49+4];
	fma.rn.f32 	%f69, %f57, %f58, %f56;
	add.s32 	%r121, %r121, 2;
$L__BB12_12:
	setp.eq.s32 	%p11, %r11, 0;
	@%p11 bra 	$L__BB12_14;
	not.b32 	%r111, %r121;
	add.s32 	%r112, %r6, %r111;
	min.s32 	%r113, %r5, %r112;
	max.s32 	%r114, %r113, 0;
	add.s32 	%r115, %r114, %r13;
	mul.wide.s32 	%rd50, %r115, 4;
	add.s64 	%rd51, %rd2, %rd50;
	ld.global.f32 	%f59, [%rd51];
	add.s32 	%r116, %r121, %r14;
	mul.wide.u32 	%rd52, %r116, 4;
	add.s64 	%rd53, %rd1, %rd52;
	ld.global.f32 	%f60, [%rd53];
	fma.rn.f32 	%f69, %f59, %f60, %f69;
$L__BB12_14:
	add.s32 	%r118, %r118, 1;
	setp.ne.s32 	%p12, %r118, %r25;
	@%p12 bra 	$L__BB12_3;
$L__BB12_15:
	mad.lo.s32 	%r117, %r34, %r23, %r1;
	cvta.to.global.u64 	%rd54, %rd3;
	mul.wide.s32 	%rd55, %r117, 4;
	add.s64 	%rd56, %rd54, %rd55;
	st.global.f32 	[%rd56], %f69;
$L__BB12_16:
	ret;

}
	// .globl	matrixConvExtendBorderBackpropagationWeightCorrection
.visible .entry matrixConvExtendBorderBackpropagationWeightCorrection(
	.param .u32 matrixConvExtendBorderBackpropagationWeightCorrection_param_0,
	.param .u32 matrixConvExtendBorderBackpropagationWeightCorrection_param_1,
	.param .u32 matrixConvExtendBorderBackpropagationWeightCorrection_param_2,
	.param .u32 matrixConvExtendBorderBackpropagationWeightCorrection_param_3,
	.param .f32 matrixConvExtendBorderBackpropagationWeightCorrection_param_4,
	.param .u64 .ptr .align 1 matrixConvExtendBorderBackpropagationWeightCorrection_param_5,
	.param .u64 .ptr .align 1 matrixConvExtendBorderBackpropagationWeightCorrection_param_6,
	.param .u64 .ptr .align 1 matrixConvExtendBorderBackpropagationWeightCorrection_param_7
)
{
	.reg .pred 	%p<14>;
	.reg .b32 	%r<113>;
	.reg .b32 	%f<75>;
	.reg .b64 	%rd<57>;

	ld.param.u32 	%r23, [matrixConvExtendBorderBackpropagationWeightCorrection_param_0];
	ld.param.u32 	%r24, [matrixConvExtendBorderBackpropagationWeightCorrection_param_1];
	ld.param.u32 	%r25, [matrixConvExtendBorderBackpropagationWeightCorrection_param_2];
	ld.param.u32 	%r27, [matrixConvExtendBorderBackpropagationWeightCorrection_param_3];
	ld.param.f32 	%f15, [matrixConvExtendBorderBackpropagationWeightCorrection_param_4];
	ld.param.u64 	%rd4, [matrixConvExtendBorderBackpropagationWeightCorrection_param_5];
	ld.param.u64 	%rd5, [matrixConvExtendBorderBackpropagationWeightCorrection_param_6];
	ld.param.u64 	%rd3, [matrixConvExtendBorderBackpropagationWeightCorrection_param_7];
	cvta.to.global.u64 	%rd1, %rd4;
	cvta.to.global.u64 	%rd2, %rd5;
	mov.u32 	%r28, %ctaid.x;
	mov.u32 	%r29, %ntid.x;
	mov.u32 	%r30, %tid.x;
	mad.lo.s32 	%r1, %r28, %r29, %r30;
	mov.u32 	%r31, %ctaid.y;
	mov.u32 	%r32, %ntid.y;
	mov.u32 	%r33, %tid.y;
	mad.lo.s32 	%r34, %r31, %r32, %r33;
	setp.ge.s32 	%p1, %r1, %r25;
	setp.ge.s32 	%p2, %r34, %r27;
	or.pred  	%p3, %p1, %p2;
	mov.f32 	%f73, 0f00000000;
	@%p3 bra 	$L__BB13_17;
	shr.s32 	%r35, %r25, 1;
	shr.u32 	%r3, %r27, 1;
	sub.s32 	%r4, %r35, %r1;
	setp.lt.s32 	%p4, %r24, 1;
	@%p4 bra 	$L__BB13_16;
	setp.lt.s32 	%p5, %r23, 1;
	add.s32 	%r5, %r23, -1;
	@%p5 bra 	$L__BB13_16;
	and.b32  	%r6, %r23, 7;
	and.b32  	%r7, %r23, 3;
	and.b32  	%r8, %r23, 2147483640;
	and.b32  	%r9, %r23, 1;
	sub.s32 	%r10, %r3, %r34;
	add.s32 	%r11, %r24, -1;
	mov.f32 	%f73, 0f00000000;
	mov.b32 	%r108, 0;
$L__BB13_4:
	setp.lt.u32 	%p6, %r23, 8;
	add.s32 	%r38, %r10, %r108;
	min.s32 	%r39, %r11, %r38;
	max.s32 	%r40, %r39, 0;
	mul.lo.s32 	%r13, %r108, %r23;
	mul.lo.s32 	%r14, %r40, %r23;
	mov.b32 	%r111, 0;
	@%p6 bra 	$L__BB13_7;
	mov.b32 	%r109, 0;
$L__BB13_6:
	.pragma "nounroll";
	add.s32 	%r42, %r4, %r109;
	min.s32 	%r43, %r5, %r42;
	max.s32 	%r44, %r43, 0;
	add.s32 	%r45, %r109, %r13;
	mul.wide.u32 	%rd6, %r45, 4;
	add.s64 	%rd7, %rd2, %rd6;
	ld.global.f32 	%f20, [%rd7];
	add.s32 	%r46, %r44, %r14;
	mul.wide.u32 	%rd8, %r46, 4;
	add.s64 	%rd9, %rd1, %rd8;
	ld.global.f32 	%f21, [%rd9];
	fma.rn.f32 	%f22, %f20, %f21, %f73;
	add.s32 	%r47, %r42, 1;
	min.s32 	%r48, %r5, %r47;
	max.s32 	%r49, %r48, 0;
	ld.global.f32 	%f23, [%rd7+4];
	add.s32 	%r50, %r49, %r14;
	mul.wide.u32 	%rd10, %r50, 4;
	add.s64 	%rd11, %rd1, %rd10;
	ld.global.f32 	%f24, [%rd11];
	fma.rn.f32 	%f25, %f23, %f24, %f22;
	add.s32 	%r51, %r42, 2;
	min.s32 	%r52, %r5, %r51;
	max.s32 	%r53, %r52, 0;
	ld.global.f32 	%f26, [%rd7+8];
	add.s32 	%r54, %r53, %r14;
	mul.wide.u32 	%rd12, %r54, 4;
	add.s64 	%rd13, %rd1, %rd12;
	ld.global.f32 	%f27, [%rd13];
	fma.rn.f32 	%f28, %f26, %f27, %f25;
	add.s32 	%r55, %r42, 3;
	min.s32 	%r56, %r5, %r55;
	max.s32 	%r57, %r56, 0;
	ld.global.f32 	%f29, [%rd7+12];
	add.s32 	%r58, %r57, %r14;
	mul.wide.u32 	%rd14, %r58, 4;
	add.s64 	%rd15, %rd1, %rd14;
	ld.global.f32 	%f30, [%rd15];
	fma.rn.f32 	%f31, %f29, %f30, %f28;
	add.s32 	%r59, %r42, 4;
	min.s32 	%r60, %r5, %r59;
	max.s32 	%r61, %r60, 0;
	ld.global.f32 	%f32, [%rd7+16];
	add.s32 	%r62, %r61, %r14;
	mul.wide.u32 	%rd16, %r62, 4;
	add.s64 	%rd17, %rd1, %rd16;
	ld.global.f32 	%f33, [%rd17];
	fma.rn.f32 	%f34, %f32, %f33, %f31;
	add.s32 	%r63, %r42, 5;
	min.s32 	%r64, %r5, %r63;
	max.s32 	%r65, %r64, 0;
	ld.global.f32 	%f35, [%rd7+20];
	add.s32 	%r66, %r65, %r14;
	mul.wide.u32 	%rd18, %r66, 4;
	add.s64 	%rd19, %rd1, %rd18;
	ld.global.f32 	%f36, [%rd19];
	fma.rn.f32 	%f37, %f35, %f36, %f34;
	add.s32 	%r67, %r42, 6;
	min.s32 	%r68, %r5, %r67;
	max.s32 	%r69, %r68, 0;
	ld.global.f32 	%f38, [%rd7+24];
	add.s32 	%r70, %r69, %r14;
	mul.wide.u32 	%rd20, %r70, 4;
	add.s64 	%rd21, %rd1, %rd20;
	ld.global.f32 	%f39, [%rd21];
	fma.rn.f32 	%f40, %f38, %f39, %f37;
	add.s32 	%r71, %r42, 7;
	min.s32 	%r72, %r5, %r71;
	max.s32 	%r73, %r72, 0;
	ld.global.f32 	%f41, [%rd7+28];
	add.s32 	%r74, %r73, %r14;
	mul.wide.u32 	%rd22, %r74, 4;
	add.s64 	%rd23, %rd1, %rd22;
	ld.global.f32 	%f42, [%rd23];
	fma.rn.f32 	%f73, %f41, %f42, %f40;
	add.s32 	%r109, %r109, 8;
	setp.ne.s32 	%p7, %r109, %r8;
	mov.u32 	%r111, %r8;
	@%p7 bra 	$L__BB13_6;
$L__BB13_7:
	setp.eq.s32 	%p8, %r6, 0;
	@%p8 bra 	$L__BB13_15;
	add.s32 	%r75, %r6, -1;
	setp.lt.u32 	%p9, %r75, 3;
	@%p9 bra 	$L__BB13_10;
	add.s32 	%r76, %r4, %r111;
	min.s32 	%r77, %r5, %r76;
	max.s32 	%r78, %r77, 0;
	add.s32 	%r79, %r111, %r13;
	mul.wide.u32 	%rd24, %r79, 4;
	add.s64 	%rd25, %rd2, %rd24;
	ld.global.f32 	%f44, [%rd25];
	add.s32 	%r80, %r78, %r14;
	mul.wide.u32 	%rd26, %r80, 4;
	add.s64 	%rd27, %rd1, %rd26;
	ld.global.f32 	%f45, [%rd27];
	fma.rn.f32 	%f46, %f44, %f45, %f73;
	add.s32 	%r81, %r76, 1;
	min.s32 	%r82, %r5, %r81;
	max.s32 	%r83, %r82, 0;
	cvt.u64.u32 	%rd28, %r13;
	cvt.u64.u32 	%rd29, %r111;
	add.s64 	%rd30, %rd29, %rd28;
	shl.b64 	%rd31, %rd30, 2;
	add.s64 	%rd32, %rd2, %rd31;
	ld.global.f32 	%f47, [%rd32+4];
	add.s32 	%r84, %r83, %r14;
	mul.wide.u32 	%rd33, %r84, 4;
	add.s64 	%rd34, %rd1, %rd33;
	ld.global.f32 	%f48, [%rd34];
	fma.rn.f32 	%f49, %f47, %f48, %f46;
	add.s32 	%r85, %r76, 2;
	min.s32 	%r86, %r5, %r85;
	max.s32 	%r87, %r86, 0;
	ld.global.f32 	%f50, [%rd32+8];
	add.s32 	%r88, %r87, %r14;
	mul.wide.u32 	%rd35, %r88, 4;
	add.s64 	%rd36, %rd1, %rd35;
	ld.global.f32 	%f51, [%rd36];
	fma.rn.f32 	%f52, %f50, %f51, %f49;
	add.s32 	%r89, %r76, 3;
	min.s32 	%r90, %r5, %r89;
	max.s32 	%r91, %r90, 0;
	ld.global.f32 	%f53, [%rd32+12];
	add.s32 	%r92, %r91, %r14;
	mul.wide.u32 	%rd37, %r92, 4;
	add.s64 	%rd38, %rd1, %rd37;
	ld.global.f32 	%f54, [%rd38];
	fma.rn.f32 	%f73, %f53, %f54, %f52;
	add.s32 	%r111, %r111, 4;
$L__BB13_10:
	setp.eq.s32 	%p10, %r7, 0;
	@%p10 bra 	$L__BB13_15;
	setp.eq.s32 	%p11, %r7, 1;
	@%p11 bra 	$L__BB13_13;
	add.s32 	%r93, %r4, %r111;
	min.s32 	%r94, %r5, %r93;
	max.s32 	%r95, %r94, 0;
	add.s32 	%r96, %r111, %r13;
	mul.wide.u32 	%rd39, %r96, 4;
	add.s64 	%rd40, %rd2, %rd39;
	ld.global.f32 	%f56, [%rd40];
	add.s32 	%r97, %r95, %r14;
	mul.wide.u32 	%rd41, %r97, 4;
	add.s64 	%rd42, %rd1, %rd41;
	ld.global.f32 	%f57, [%rd42];
	fma.rn.f32 	%f58, %f56, %f57, %f73;
	add.s32 	%r98, %r93, 1;
	min.s32 	%r99, %r5, %r98;
	max.s32 	%r100, %r99, 0;
	cvt.u64.u32 	%rd43, %r13;
	cvt.u64.u32 	%rd44, %r111;
	add.s64 	%rd45, %rd44, %rd43;
	shl.b64 	%rd46, %rd45, 2;
	add.s64 	%rd47, %rd2, %rd46;
	ld.global.f32 	%f59, [%rd47+4];
	add.s32 	%r101, %r100, %r14;
	mul.wide.u32 	%rd48, %r101, 4;
	add.s64 	%rd49, %rd1, %rd48;
	ld.global.f32 	%f60, [%rd49];
	fma.rn.f32 	%f73, %f59, %f60, %f58;
	add.s32 	%r111, %r111, 2;
$L__BB13_13:
	setp.eq.s32 	%p12, %r9, 0;
	@%p12 bra 	$L__BB13_15;
	add.s32 	%r102, %r4, %r111;
	min.s32 	%r103, %r5, %r102;
	max.s32 	%r104, %r103, 0;
	add.s32 	%r105, %r111, %r13;
	mul.wide.u32 	%rd50, %r105, 4;
	add.s64 	%rd51, %rd2, %rd50;
	ld.global.f32 	%f61, [%rd51];
	add.s32 	%r106, %r104, %r14;
	mul.wide.u32 	%rd52, %r106, 4;
	add.s64 	%rd53, %rd1, %rd52;
	ld.global.f32 	%f62, [%rd53];
	fma.rn.f32 	%f73, %f61, %f62, %f73;
$L__BB13_15:
	add.s32 	%r108, %r108, 1;
	setp.ne.s32 	%p13, %r108, %r24;
	@%p13 bra 	$L__BB13_4;
$L__BB13_16:
	mul.f32 	%f63, %f15, %f73;
	mad.lo.s32 	%r107, %r34, %r23, %r1;
	cvta.to.global.u64 	%rd54, %rd3;
	mul.wide.s32 	%rd55, %r107, 4;
	add.s64 	%rd56, %rd54, %rd55;
	st.global.f32 	[%rd56], %f63;
$L__BB13_17:
	ret;

}
	// .globl	matrixConvRepeatBorderBackpropagationErrorTraversal
.visible .entry matrixConvRepeatBorderBackpropagationErrorTraversal(
	.param .u32 matrixConvRepeatBorderBackpropagationErrorTraversal_param_0,
	.param .u32 matrixConvRepeatBorderBackpropagationErrorTraversal_param_1,
	.param .u32 matrixConvRepeatBorderBackpropagationErrorTraversal_param_2,
	.param .u32 matrixConvRepeatBorderBackpropagationErrorTraversal_param_3,
	.param .u64 .ptr .align 1 matrixConvRepeatBorderBackpropagationErrorTraversal_param_4,
	.param .u64 .ptr .align 1 matrixConvRepeatBorderBackpropagationErrorTraversal_param_5,
	.param .u64 .ptr .align 1 matrixConvRepeatBorderBackpropagationErrorTraversal_param_6
)
{
	.reg .pred 	%p<29>;
	.reg .b32 	%r<169>;
	.reg .b32 	%f<71>;
	.reg .b64 	%rd<57>;

	ld.param.u32 	%r21, [matrixConvRepeatBorderBackpropagationErrorTraversal_param_0];
	ld.param.u32 	%r25, [matrixConvRepeatBorderBackpropagationErrorTraversal_param_1];
	ld.param.u32 	%r23, [matrixConvRepeatBorderBackpropagationErrorTraversal_param_2];
	ld.param.u32 	%r24, [matrixConvRepeatBorderBackpropagationErrorTraversal_param_3];
	ld.param.u64 	%rd4, [matrixConvRepeatBorderBackpropagationErrorTraversal_param_4];
	ld.param.u64 	%rd5, [matrixConvRepeatBorderBackpropagationErrorTraversal_param_5];
	ld.param.u64 	%rd3, [matrixConvRepeatBorderBackpropagationErrorTraversal_param_6];
	cvta.to.global.u64 	%rd1, %rd5;
	cvta.to.global.u64 	%rd2, %rd4;
	mov.u32 	%r26, %ctaid.x;
	mov.u32 	%r27, %ntid.x;
	mov.u32 	%r28, %tid.x;
	mad.lo.s32 	%r1, %r26, %r27, %r28;
	mov.u32 	%r29, %ctaid.y;
	mov.u32 	%r30, %ntid.y;
	mov.u32 	%r31, %tid.y;
	mad.lo.s32 	%r32, %r29, %r30, %r31;
	setp.ge.s32 	%p1, %r1, %r21;
	setp.ge.s32 	%p2, %r32, %r25;
	or.pred  	%p3, %p1, %p2;
	@%p3 bra 	$L__BB14_16;
	setp.lt.s32 	%p4, %r23, 1;
	mov.f32 	%f69, 0f00000000;
	@%p4 bra 	$L__BB14_15;
	shr.s32 	%r34, %r24, 1;
	shr.u32 	%r35, %r23, 1;
	add.s32 	%r36, %r24, %r32;
	sub.s32 	%r3, %r36, %r34;
	add.s32 	%r37, %r23, %r1;
	sub.s32 	%r4, %r37, %r35;
	and.b32  	%r5, %r23, 7;
	add.s32 	%r6, %r5, -1;
	and.b32  	%r7, %r23, 3;
	and.b32  	%r8, %r23, 2147483640;
	and.b32  	%r9, %r23, 1;
	mov.f32 	%f69, 0f00000000;
	mov.b32 	%r164, 0;
$L__BB14_3:
	setp.lt.u32 	%p5, %r23, 8;
	not.b32 	%r39, %r164;
	add.s32 	%r40, %r3, %r39;
	shr.s32 	%r41, %r40, 31;
	and.b32  	%r42, %r41, %r25;
	add.s32 	%r43, %r42, %r40;
	setp.lt.s32 	%p6, %r43, %r25;
	selp.b32 	%r44, 0, %r25, %p6;
	sub.s32 	%r45, %r43, %r44;
	mul.lo.s32 	%r11, %r45, %r21;
	mul.lo.s32 	%r12, %r164, %r23;
	mov.b32 	%r167, 0;
	@%p5 bra 	$L__BB14_6;
	mov.b32 	%r165, 0;
$L__BB14_5:
	.pragma "nounroll";
	not.b32 	%r47, %r165;
	add.s32 	%r48, %r4, %r47;
	shr.s32 	%r49, %r48, 31;
	and.b32  	%r50, %r49, %r21;
	add.s32 	%r51, %r50, %r48;
	setp.lt.s32 	%p7, %r51, %r21;
	selp.b32 	%r52, 0, %r21, %p7;
	add.s32 	%r53, %r51, %r11;
	sub.s32 	%r54, %r53, %r52;
	mul.wide.s32 	%rd6, %r54, 4;
	add.s64 	%rd7, %rd2, %rd6;
	ld.global.f32 	%f18, [%rd7];
	add.s32 	%r55, %r165, %r12;
	mul.wide.u32 	%rd8, %r55, 4;
	add.s64 	%rd9, %rd1, %rd8;
	ld.global.f32 	%f19, [%rd9];
	fma.rn.f32 	%f20, %f18, %f19, %f69;
	sub.s32 	%r56, %r4, %r165;
	add.s32 	%r57, %r56, -2;
	shr.s32 	%r58, %r57, 31;
	and.b32  	%r59, %r58, %r21;
	add.s32 	%r60, %r59, %r57;
	setp.lt.s32 	%p8, %r60, %r21;
	selp.b32 	%r61, 0, %r21, %p8;
	add.s32 	%r62, %r60, %r11;
	sub.s32 	%r63, %r62, %r61;
	mul.wide.s32 	%rd10, %r63, 4;
	add.s64 	%rd11, %rd2, %rd10;
	ld.global.f32 	%f21, [%rd11];
	ld.global.f32 	%f22, [%rd9+4];
	fma.rn.f32 	%f23, %f21, %f22, %f20;
	add.s32 	%r64, %r56, -3;
	shr.s32 	%r65, %r64, 31;
	and.b32  	%r66, %r65, %r21;
	add.s32 	%r67, %r66, %r64;
	setp.lt.s32 	%p9, %r67, %r21;
	selp.b32 	%r68, 0, %r21, %p9;
	add.s32 	%r69, %r67, %r11;
	sub.s32 	%r70, %r69, %r68;
	mul.wide.s32 	%rd12, %r70, 4;
	add.s64 	%rd13, %rd2, %rd12;
	ld.global.f32 	%f24, [%rd13];
	ld.global.f32 	%f25, [%rd9+8];
	fma.rn.f32 	%f26, %f24, %f25, %f23;
	add.s32 	%r71, %r56, -4;
	shr.s32 	%r72, %r71, 31;
	and.b32  	%r73, %r72, %r21;
	add.s32 	%r74, %r73, %r71;
	setp.lt.s32 	%p10, %r74, %r21;
	selp.b32 	%r75, 0, %r21, %p10;
	add.s32 	%r76, %r74, %r11;
	sub.s32 	%r77, %r76, %r75;
	mul.wide.s32 	%rd14, %r77, 4;
	add.s64 	%rd15, %rd2, %rd14;
	ld.global.f32 	%f27, [%rd15];
	ld.global.f32 	%f28, [%rd9+12];
	fma.rn.f32 	%f29, %f27, %f28, %f26;
	add.s32 	%r78, %r56, -5;
	shr.s32 	%r79, %r78, 31;
	and.b32  	%r80, %r79, %r21;
	add.s32 	%r81, %r80, %r78;
	setp.lt.s32 	%p11, %r81, %r21;
	selp.b32 	%r82, 0, %r21, %p11;
	add.s32 	%r83, %r81, %r11;
	sub.s32 	%r84, %r83, %r82;
	mul.wide.s32 	%rd16, %r84, 4;
	add.s64 	%rd17, %rd2, %rd16;
	ld.global.f32 	%f30, [%rd17];
	ld.global.f32 	%f31, [%rd9+16];
	fma.rn.f32 	%f32, %f30, %f31, %f29;
	add.s32 	%r85, %r56, -6;
	shr.s32 	%r86, %r85, 31;
	and.b32  	%r87, %r86, %r21;
	add.s32 	%r88, %r87, %r85;
	setp.lt.s32 	%p12, %r88, %r21;
	selp.b32 	%r89, 0, %r21, %p12;
	add.s32 	%r90, %r88, %r11;
	sub.s32 	%r91, %r90, %r89;
	mul.wide.s32 	%rd18, %r91, 4;
	add.s64 	%rd19, %rd2, %rd18;
	ld.global.f32 	%f33, [%rd19];
	ld.global.f32 	%f34, [%rd9+20];
	fma.rn.f32 	%f35, %f33, %f34, %f32;
	add.s32 	%r92, %r56, -7;
	shr.s32 	%r93, %r92, 31;
	and.b32  	%r94, %r93, %r21;
	add.s32 	%r95, %r94, %r92;
	setp.lt.s32 	%p13, %r95, %r21;
	selp.b32 	%r96, 0, %r21, %p13;
	add.s32 	%r97, %r95, %r11;
	sub.s32 	%r98, %r97, %r96;
	mul.wide.s32 	%rd20, %r98, 4;
	add.s64 	%rd21, %rd2, %rd20;
	ld.global.f32 	%f36, [%rd21];
	ld.global.f32 	%f37, [%rd9+24];
	fma.rn.f32 	%f38, %f36, %f37, %f35;
	add.s32 	%r99, %r56, -8;
	shr.s32 	%r100, %r99, 31;
	and.b32  	%r101, %r100, %r21;
	add.s32 	%r102, %r101, %r99;
	setp.lt.s32 	%p14, %r102, %r21;
	selp.b32 	%r103, 0, %r21, %p14;
	add.s32 	%r104, %r102, %r11;
	sub.s32 	%r105, %r104, %r103;
	mul.wide.s32 	%rd22, %r105, 4;
	add.s64 	%rd23, %rd2, %rd22;
	ld.global.f32 	%f39, [%rd23];
	ld.global.f32 	%f40, [%rd9+28];
	fma.rn.f32 	%f69, %f39, %f40, %f38;
	add.s32 	%r165, %r165, 8;
	setp.ne.s32 	%p15, %r165, %r8;
	mov.u32 	%r167, %r8;
	@%p15 bra 	$L__BB14_5;
$L__BB14_6:
	setp.eq.s32 	%p16, %r5, 0;
	@%p16 bra 	$L__BB14_14;
	setp.lt.u32 	%p17, %r6, 3;
	@%p17 bra 	$L__BB14_9;
	not.b32 	%r106, %r167;
	add.s32 	%r107, %r4, %r106;
	shr.s32 	%r108, %r107, 31;
	and.b32  	%r109, %r108, %r21;
	add.s32 	%r110, %r109, %r107;
	setp.lt.s32 	%p18, %r110, %r21;
	selp.b32 	%r111, 0, %r21, %p18;
	add.s32 	%r112, %r110, %r11;
	sub.s32 	%r113, %r112, %r111;
	mul.wide.s32 	%rd24, %r113, 4;
	add.s64 	%rd25, %rd2, %rd24;
	ld.global.f32 	%f42, [%rd25];
	add.s32 	%r114, %r167, %r12;
	mul.wide.u32 	%rd26, %r114, 4;
	add.s64 	%rd27, %rd1, %rd26;
	ld.global.f32 	%f43, [%rd27];
	fma.rn.f32 	%f44, %f42, %f43, %f69;
	sub.s32 	%r115, %r4, %r167;
	add.s32 	%r116, %r115, -2;
	shr.s32 	%r117, %r116, 31;
	and.b32  	%r118, %r117, %r21;
	add.s32 	%r119, %r118, %r116;
	setp.lt.s32 	%p19, %r119, %r21;
	selp.b32 	%r120, 0, %r21, %p19;
	add.s32 	%r121, %r119, %r11;
	sub.s32 	%r122, %r121, %r120;
	mul.wide.s32 	%rd28, %r122, 4;
	add.s64 	%rd29, %rd2, %rd28;
	ld.global.f32 	%f45, [%rd29];
	cvt.u64.u32 	%rd30, %r12;
	cvt.u64.u32 	%rd31, %r167;
	add.s64 	%rd32, %rd31, %rd30;
	shl.b64 	%rd33, %rd32, 2;
	add.s64 	%rd34, %rd1, %rd33;
	ld.global.f32 	%f46, [%rd34+4];
	fma.rn.f32 	%f47, %f45, %f46, %f44;
	add.s32 	%r123, %r115, -3;
	shr.s32 	%r124, %r123, 31;
	and.b32  	%r125, %r124, %r21;
	add.s32 	%r126, %r125, %r123;
	setp.lt.s32 	%p20, %r126, %r21;
	selp.b32 	%r127, 0, %r21, %p20;
	add.s32 	%r128, %r126, %r11;
	sub.s32 	%r129, %r128, %r127;
	mul.wide.s32 	%rd35, %r129, 4;
	add.s64 	%rd36, %rd2, %rd35;
	ld.global.f32 	%f48, [%rd36];
	ld.global.f32 	%f49, [%rd34+8];
	fma.rn.f32 	%f50, %f48, %f49, %f47;
	add.s32 	%r130, %r115, -4;
	shr.s32 	%r131, %r130, 31;
	and.b32  	%r132, %r131, %r21;
	add.s32 	%r133, %r132, %r130;
	setp.lt.s32 	%p21, %r133, %r21;
	selp.b32 	%r134, 0, %r21, %p21;
	add.s32 	%r135, %r133, %r11;
	sub.s32 	%r136, %r135, %r134;
	mul.wide.s32 	%rd37, %r136, 4;
	add.s64 	%rd38, %rd2, %rd37;
	ld.global.f32 	%f51, [%rd38];
	ld.global.f32 	%f52, [%rd34+12];
	fma.rn.f32 	%f69, %f51, %f52, %f50;
	add.s32 	%r167, %r167, 4;
$L__BB14_9:
	setp.eq.s32 	%p22, %r7, 0;
	@%p22 bra 	$L__BB14_14;
	setp.eq.s32 	%p23, %r7, 1;
	@%p23 bra 	$L__BB14_12;
	not.b32 	%r137, %r167;
	add.s32 	%r138, %r4, %r137;
	shr.s32 	%r139, %r138, 31;
	and.b32  	%r140, %r139, %r21;
	add.s32 	%r141, %r140, %r138;
	setp.lt.s32 	%p24, %r141, %r21;
	selp.b32 	%r142, 0, %r21, %p24;
	add.s32 	%r143, %r141, %r11;
	sub.s32 	%r144, %r143, %r142;
	mul.wide.s32 	%rd39, %r144, 4;
	add.s64 	%rd40, %rd2, %rd39;
	ld.global.f32 	%f54, [%rd40];
	add.s32 	%r145, %r167, %r12;
	mul.wide.u32 	%rd41, %r145, 4;
	add.s64 	%rd42, %rd1, %rd41;
	ld.global.f32 	%f55, [%rd42];
	fma.rn.f32 	%f56, %f54, %f55, %f69;
	sub.s32 	%r146, %r4, %r167;
	add.s32 	%r147, %r146, -2;
	shr.s32 	%r148, %r147, 31;
	and.b32  	%r149, %r148, %r21;
	add.s32 	%r150, %r149, %r147;
	setp.lt.s32 	%p25, %r150, %r21;
	selp.b32 	%r151, 0, %r21, %p25;
	add.s32 	%r152, %r150, %r11;
	sub.s32 	%r153, %r152, %r151;
	mul.wide.s32 	%rd43, %r153, 4;
	add.s64 	%rd44, %rd2, %rd43;
	ld.global.f32 	%f57, [%rd44];
	cvt.u64.u32 	%rd45, %r12;
	cvt.u64.u32 	%rd46, %r167;
	add.s64 	%rd47, %rd46, %rd45;
	shl.b64 	%rd48, %rd47, 2;
	add.s64 	%rd49, %rd1, %rd48;
	ld.global.f32 	%f58, [%rd49+4];
	fma.rn.f32 	%f69, %f57, %f58, %f56;
	add.s32 	%r167, %r167, 2;
$L__BB14_12:
	setp.eq.s32 	%p26, %r9, 0;
	@%p26 bra 	$L__BB14_14;
	not.b32 	%r154, %r167;
	add.s32 	%r155, %r4, %r154;
	shr.s32 	%r156, %r155, 31;
	and.b32  	%r157, %r156, %r21;
	add.s32 	%r158, %r157, %r155;
	setp.lt.s32 	%p27, %r158, %r21;
	selp.b32 	%r159, 0, %r21, %p27;
	add.s32 	%r160, %r158, %r11;
	sub.s32 	%r161, %r160, %r159;
	mul.wide.s32 	%rd50, %r161, 4;
	add.s64 	%rd51, %rd2, %rd50;
	ld.global.f32 	%f59, [%rd51];
	add.s32 	%r162, %r167, %r12;
	mul.wide.u32 	%rd52, %r162, 4;
	add.s64 	%rd53, %rd1, %rd52;
	ld.global.f32 	%f60, [%rd53];
	fma.rn.f32 	%f69, %f59, %f60, %f69;
$L__BB14_14:
	add.s32 	%r164, %r164, 1;
	setp.ne.s32 	%p28, %r164, %r23;
	@%p28 bra 	$L__BB14_3;
$L__BB14_15:
	mad.lo.s32 	%r163, %r32, %r21, %r1;
	cvta.to.global.u64 	%rd54, %rd3;
	mul.wide.s32 	%rd55, %r163, 4;
	add.s64 	%rd56, %rd54, %rd55;
	st.global.f32 	[%rd56], %f69;
$L__BB14_16:
	ret;

}
	// .globl	matrixConvRepeatBorderBackpropagationWeightCorrection
.visible .entry matrixConvRepeatBorderBackpropagationWeightCorrection(
	.param .u32 matrixConvRepeatBorderBackpropagationWeightCorrection_param_0,
	.param .u32 matrixConvRepeatBorderBackpropagationWeightCorrection_param_1,
	.param .u32 matrixConvRepeatBorderBackpropagationWeightCorrection_param_2,
	.param .u32 matrixConvRepeatBorderBackpropagationWeightCorrection_param_3,
	.param .f32 matrixConvRepeatBorderBackpropagationWeightCorrection_param_4,
	.param .u64 .ptr .align 1 matrixConvRepeatBorderBackpropagationWeightCorrection_param_5,
	.param .u64 .ptr .align 1 matrixConvRepeatBorderBackpropagationWeightCorrection_param_6,
	.param .u64 .ptr .align 1 matrixConvRepeatBorderBackpropagationWeightCorrection_param_7
)
{
	.reg .pred 	%p<29>;
	.reg .b32 	%r<160>;
	.reg .b32 	%f<73>;
	.reg .b64 	%rd<57>;

	ld.param.u32 	%r22, [matrixConvRepeatBorderBackpropagationWeightCorrection_param_0];
	ld.param.u32 	%r23, [matrixConvRepeatBorderBackpropagationWeightCorrection_param_1];
	ld.param.u32 	%r24, [matrixConvRepeatBorderBackpropagationWeightCorrection_param_2];
	ld.param.u32 	%r26, [matrixConvRepeatBorderBackpropagationWeightCorrection_param_3];
	ld.param.f32 	%f15, [matrixConvRepeatBorderBackpropagationWeightCorrection_param_4];
	ld.param.u64 	%rd4, [matrixConvRepeatBorderBackpropagationWeightCorrection_param_5];
	ld.param.u64 	%rd5, [matrixConvRepeatBorderBackpropagationWeightCorrection_param_6];
	ld.param.u64 	%rd3, [matrixConvRepeatBorderBackpropagationWeightCorrection_param_7];
	cvta.to.global.u64 	%rd1, %rd4;
	cvta.to.global.u64 	%rd2, %rd5;
	mov.u32 	%r27, %ctaid.x;
	mov.u32 	%r28, %ntid.x;
	mov.u32 	%r29, %tid.x;
	mad.lo.s32 	%r1, %r27, %r28, %r29;
	mov.u32 	%r30, %ctaid.y;
	mov.u32 	%r31, %ntid.y;
	mov.u32 	%r32, %tid.y;
	mad.lo.s32 	%r33, %r30, %r31, %r32;
	setp.ge.s32 	%p1, %r1, %r24;
	setp.ge.s32 	%p2, %r33, %r26;
	or.pred  	%p3, %p1, %p2;
	@%p3 bra 	$L__BB15_16;
	shr.s32 	%r34, %r24, 1;
	shr.u32 	%r3, %r26, 1;
	sub.s32 	%r4, %r34, %r1;
	mov.f32 	%f71, 0f00000000;
	min.s32 	%r35, %r23, %r22;
	setp.lt.s32 	%p4, %r35, 1;
	@%p4 bra 	$L__BB15_15;
	and.b32  	%r5, %r22, 7;
	add.s32 	%r6, %r5, -1;
	and.b32  	%r7, %r22, 3;
	and.b32  	%r8, %r22, 2147483640;
	and.b32  	%r9, %r22, 1;
	sub.s32 	%r10, %r3, %r33;
	mov.f32 	%f71, 0f00000000;
	mov.b32 	%r155, 0;
$L__BB15_3:
	setp.lt.u32 	%p5, %r22, 8;
	add.s32 	%r38, %r155, %r10;
	shr.s32 	%r39, %r38, 31;
	and.b32  	%r40, %r39, %r23;
	add.s32 	%r41, %r40, %r38;
	setp.lt.s32 	%p6, %r41, %r23;
	selp.b32 	%r42, 0, %r23, %p6;
	sub.s32 	%r43, %r41, %r42;
	mul.lo.s32 	%r12, %r155, %r22;
	mul.lo.s32 	%r13, %r43, %r22;
	mov.b32 	%r158, 0;
	@%p5 bra 	$L__BB15_6;
	mov.b32 	%r156, 0;
$L__BB15_5:
	.pragma "nounroll";
	add.s32 	%r45, %r156, %r4;
	shr.s32 	%r46, %r45, 31;
	and.b32  	%r47, %r46, %r22;
	add.s32 	%r48, %r47, %r45;
	setp.lt.s32 	%p7, %r48, %r22;
	selp.b32 	%r49, 0, %r22, %p7;
	add.s32 	%r50, %r156, %r12;
	mul.wide.u32 	%rd6, %r50, 4;
	add.s64 	%rd7, %rd2, %rd6;
	ld.global.f32 	%f19, [%rd7];
	add.s32 	%r51, %r48, %r13;
	sub.s32 	%r52, %r51, %r49;
	mul.wide.s32 	%rd8, %r52, 4;
	add.s64 	%rd9, %rd1, %rd8;
	ld.global.f32 	%f20, [%rd9];
	fma.rn.f32 	%f21, %f19, %f20, %f71;
	add.s32 	%r53, %r45, 1;
	shr.s32 	%r54, %r53, 31;
	and.b32  	%r55, %r54, %r22;
	add.s32 	%r56, %r55, %r53;
	setp.lt.s32 	%p8, %r56, %r22;
	selp.b32 	%r57, 0, %r22, %p8;
	ld.global.f32 	%f22, [%rd7+4];
	add.s32 	%r58, %r56, %r13;
	sub.s32 	%r59, %r58, %r57;
	mul.wide.s32 	%rd10, %r59, 4;
	add.s64 	%rd11, %rd1, %rd10;
	ld.global.f32 	%f23, [%rd11];
	fma.rn.f32 	%f24, %f22, %f23, %f21;
	add.s32 	%r60, %r45, 2;
	shr.s32 	%r61, %r60, 31;
	and.b32  	%r62, %r61, %r22;
	add.s32 	%r63, %r62, %r60;
	setp.lt.s32 	%p9, %r63, %r22;
	selp.b32 	%r64, 0, %r22, %p9;
	ld.global.f32 	%f25, [%rd7+8];
	add.s32 	%r65, %r63, %r13;
	sub.s32 	%r66, %r65, %r64;
	mul.wide.s32 	%rd12, %r66, 4;
	add.s64 	%rd13, %rd1, %rd12;
	ld.global.f32 	%f26, [%rd13];
	fma.rn.f32 	%f27, %f25, %f26, %f24;
	add.s32 	%r67, %r45, 3;
	shr.s32 	%r68, %r67, 31;
	and.b32  	%r69, %r68, %r22;
	add.s32 	%r70, %r69, %r67;
	setp.lt.s32 	%p10, %r70, %r22;
	selp.b32 	%r71, 0, %r22, %p10;
	ld.global.f32 	%f28, [%rd7+12];
	add.s32 	%r72, %r70, %r13;
	sub.s32 	%r73, %r72, %r71;
	mul.wide.s32 	%rd14, %r73, 4;
	add.s64 	%rd15, %rd1, %rd14;
	ld.global.f32 	%f29, [%rd15];
	fma.rn.f32 	%f30, %f28, %f29, %f27;
	add.s32 	%r74, %r45, 4;
	shr.s32 	%r75, %r74, 31;
	and.b32  	%r76, %r75, %r22;
	add.s32 	%r77, %r76, %r74;
	setp.lt.s32 	%p11, %r77, %r22;
	selp.b32 	%r78, 0, %r22, %p11;
	ld.global.f32 	%f31, [%rd7+16];
	add.s32 	%r79, %r77, %r13;
	sub.s32 	%r80, %r79, %r78;
	mul.wide.s32 	%rd16, %r80, 4;
	add.s64 	%rd17, %rd1, %rd16;
	ld.global.f32 	%f32, [%rd17];
	fma.rn.f32 	%f33, %f31, %f32, %f30;
	add.s32 	%r81, %r45, 5;
	shr.s32 	%r82, %r81, 31;
	and.b32  	%r83, %r82, %r22;
	add.s32 	%r84, %r83, %r81;
	setp.lt.s32 	%p12, %r84, %r22;
	selp.b32 	%r85, 0, %r22, %p12;
	ld.global.f32 	%f34, [%rd7+20];
	add.s32 	%r86, %r84, %r13;
	sub.s32 	%r87, %r86, %r85;
	mul.wide.s32 	%rd18, %r87, 4;
	add.s64 	%rd19, %rd1, %rd18;
	ld.global.f32 	%f35, [%rd19];
	fma.rn.f32 	%f36, %f34, %f35, %f33;
	add.s32 	%r88, %r45, 6;
	shr.s32 	%r89, %r88, 31;
	and.b32  	%r90, %r89, %r22;
	add.s32 	%r91, %r90, %r88;
	setp.lt.s32 	%p13, %r91, %r22;
	selp.b32 	%r92, 0, %r22, %p13;
	ld.global.f32 	%f37, [%rd7+24];
	add.s32 	%r93, %r91, %r13;
	sub.s32 	%r94, %r93, %r92;
	mul.wide.s32 	%rd20, %r94, 4;
	add.s64 	%rd21, %rd1, %rd20;
	ld.global.f32 	%f38, [%rd21];
	fma.rn.f32 	%f39, %f37, %f38, %f36;
	add.s32 	%r95, %r45, 7;
	shr.s32 	%r96, %r95, 31;
	and.b32  	%r97, %r96, %r22;
	add.s32 	%r98, %r97, %r95;
	setp.lt.s32 	%p14, %r98, %r22;
	selp.b32 	%r99, 0, %r22, %p14;
	ld.global.f32 	%f40, [%rd7+28];
	add.s32 	%r100, %r98, %r13;
	sub.s32 	%r101, %r100, %r99;
	mul.wide.s32 	%rd22, %r101, 4;
	add.s64 	%rd23, %rd1, %rd22;
	ld.global.f32 	%f41, [%rd23];
	fma.rn.f32 	%f71, %f40, %f41, %f39;
	add.s32 	%r156, %r156, 8;
	setp.ne.s32 	%p15, %r156, %r8;
	mov.u32 	%r158, %r8;
	@%p15 bra 	$L__BB15_5;
$L__BB15_6:
	setp.eq.s32 	%p16, %r5, 0;
	@%p16 bra 	$L__BB15_14;
	setp.lt.u32 	%p17, %r6, 3;
	@%p17 bra 	$L__BB15_9;
	add.s32 	%r102, %r158, %r4;
	shr.s32 	%r103, %r102, 31;
	and.b32  	%r104, %r103, %r22;
	add.s32 	%r105, %r104, %r102;
	setp.lt.s32 	%p18, %r105, %r22;
	selp.b32 	%r106, 0, %r22, %p18;
	add.s32 	%r107, %r158, %r12;
	mul.wide.u32 	%rd24, %r107, 4;
	add.s64 	%rd25, %rd2, %rd24;
	ld.global.f32 	%f43, [%rd25];
	add.s32 	%r108, %r105, %r13;
	sub.s32 	%r109, %r108, %r106;
	mul.wide.s32 	%rd26, %r109, 4;
	add.s64 	%rd27, %rd1, %rd26;
	ld.global.f32 	%f44, [%rd27];
	fma.rn.f32 	%f45, %f43, %f44, %f71;
	add.s32 	%r110, %r102, 1;
	shr.s32 	%r111, %r110, 31;
	and.b32  	%r112, %r111, %r22;
	add.s32 	%r113, %r112, %r110;
	setp.lt.s32 	%p19, %r113, %r22;
	selp.b32 	%r114, 0, %r22, %p19;
	cvt.u64.u32 	%rd28, %r12;
	cvt.u64.u32 	%rd29, %r158;
	add.s64 	%rd30, %rd29, %rd28;
	shl.b64 	%rd31, %rd30, 2;
	add.s64 	%rd32, %rd2, %rd31;
	ld.global.f32 	%f46, [%rd32+4];
	add.s32 	%r115, %r113, %r13;
	sub.s32 	%r116, %r115, %r114;
	mul.wide.s32 	%rd33, %r116, 4;
	add.s64 	%rd34, %rd1, %rd33;
	ld.global.f32 	%f47, [%rd34];
	fma.rn.f32 	%f48, %f46, %f47, %f45;
	add.s32 	%r117, %r102, 2;
	shr.s32 	%r118, %r117, 31;
	and.b32  	%r119, %r118, %r22;
	add.s32 	%r120, %r119, %r117;
	setp.lt.s32 	%p20, %r120, %r22;
	selp.b32 	%r121, 0, %r22, %p20;
	ld.global.f32 	%f49, [%rd32+8];
	add.s32 	%r122, %r120, %r13;
	sub.s32 	%r123, %r122, %r121;
	mul.wide.s32 	%rd35, %r123, 4;
	add.s64 	%rd36, %rd1, %rd35;
	ld.global.f32 	%f50, [%rd36];
	fma.rn.f32 	%f51, %f49, %f50, %f48;
	add.s32 	%r124, %r102, 3;
	shr.s32 	%r125, %r124, 31;
	and.b32  	%r126, %r125, %r22;
	add.s32 	%r127, %r126, %r124;
	setp.lt.s32 	%p21, %r127, %r22;
	selp.b32 	%r128, 0, %r22, %p21;
	ld.global.f32 	%f52, [%rd32+12];
	add.s32 	%r129, %r127, %r13;
	sub.s32 	%r130, %r129, %r128;
	mul.wide.s32 	%rd37, %r130, 4;
	add.s64 	%rd38, %rd1, %rd37;
	ld.global.f32 	%f53, [%rd38];
	fma.rn.f32 	%f71, %f52, %f53, %f51;
	add.s32 	%r158, %r158, 4;
$L__BB15_9:
	setp.eq.s32 	%p22, %r7, 0;
	@%p22 bra 	$L__BB15_14;
	setp.eq.s32 	%p23, %r7, 1;
	@%p23 bra 	$L__BB15_12;
	add.s32 	%r131, %r158, %r4;
	shr.s32 	%r132, %r131, 31;
	and.b32  	%r133, %r132, %r22;
	add.s32 	%r134, %r133, %r131;
	setp.lt.s32 	%p24, %r134, %r22;
	selp.b32 	%r135, 0, %r22, %p24;
	add.s32 	%r136, %r158, %r12;
	mul.wide.u32 	%rd39, %r136, 4;
	add.s64 	%rd40, %rd2, %rd39;
	ld.global.f32 	%f55, [%rd40];
	add.s32 	%r137, %r134, %r13;
	sub.s32 	%r138, %r137, %r135;
	mul.wide.s32 	%rd41, %r138, 4;
	add.s64 	%rd42, %rd1, %rd41;
	ld.global.f32 	%f56, [%rd42];
	fma.rn.f32 	%f57, %f55, %f56, %f71;
	add.s32 	%r139, %r131, 1;
	shr.s32 	%r140, %r139, 31;
	and.b32  	%r141, %r140, %r22;
	add.s32 	%r142, %r141, %r139;
	setp.lt.s32 	%p25, %r142, %r22;
	selp.b32 	%r143, 0, %r22, %p25;
	cvt.u64.u32 	%rd43, %r12;
	cvt.u64.u32 	%rd44, %r158;
	add.s64 	%rd45, %rd44, %rd43;
	shl.b64 	%rd46, %rd45, 2;
	add.s64 	%rd47, %rd2, %rd46;
	ld.global.f32 	%f58, [%rd47+4];
	add.s32 	%r144, %r142, %r13;
	sub.s32 	%r145, %r144, %r143;
	mul.wide.s32 	%rd48, %r145, 4;
	add.s64 	%rd49, %rd1, %rd48;
	ld.global.f32 	%f59, [%rd49];
	fma.rn.f32 	%f71, %f58, %f59, %f57;
	add.s32 	%r158, %r158, 2;
$L__BB15_12:
	setp.eq.s32 	%p26, %r9, 0;
	@%p26 bra 	$L__BB15_14;
	add.s32 	%r146, %r158, %r4;
	shr.s32 	%r147, %r146, 31;
	and.b32  	%r148, %r147, %r22;
	add.s32 	%r149, %r148, %r146;
	setp.lt.s32 	%p27, %r149, %r22;
	selp.b32 	%r150, 0, %r22, %p27;
	add.s32 	%r151, %r158, %r12;
	mul.wide.u32 	%rd50, %r151, 4;
	add.s64 	%rd51, %rd2, %rd50;
	ld.global.f32 	%f60, [%rd51];
	add.s32 	%r152, %r149, %r13;
	sub.s32 	%r153, %r152, %r150;
	mul.wide.s32 	%rd52, %r153, 4;
	add.s64 	%rd53, %rd1, %rd52;
	ld.global.f32 	%f61, [%rd53];
	fma.rn.f32 	%f71, %f60, %f61, %f71;
$L__BB15_14:
	add.s32 	%r155, %r155, 1;
	setp.ne.s32 	%p28, %r155, %r23;
	@%p28 bra 	$L__BB15_3;
$L__BB15_15:
	mul.f32 	%f62, %f15, %f71;
	mad.lo.s32 	%r154, %r33, %r22, %r1;
	cvta.to.global.u64 	%rd54, %rd3;
	mul.wide.s32 	%rd55, %r154, 4;
	add.s64 	%rd56, %rd54, %rd55;
	st.global.f32 	[%rd56], %f62;
$L__BB15_16:
	ret;

}
	// .globl	maxPooling
.visible .entry maxPooling(
	.param .u32 maxPooling_param_0,
	.param .u32 maxPooling_param_1,
	.param .u32 maxPooling_param_2,
	.param .u64 .ptr .align 1 maxPooling_param_3,
	.param .u64 .ptr .align 1 maxPooling_param_4
)
{
	.reg .pred 	%p<15>;
	.reg .b32 	%r<48>;
	.reg .b32 	%f<88>;
	.reg .b64 	%rd<16>;

	ld.param.u32 	%r23, [maxPooling_param_0];
	ld.param.u32 	%r25, [maxPooling_param_1];
	ld.param.u32 	%r24, [maxPooling_param_2];
	ld.param.u64 	%rd5, [maxPooling_param_3];
	ld.param.u64 	%rd4, [maxPooling_param_4];
	cvta.to.global.u64 	%rd1, %rd5;
	mov.u32 	%r27, %ctaid.x;
	mov.u32 	%r28, %ntid.x;
	mov.u32 	%r29, %tid.x;
	mad.lo.s32 	%r1, %r27, %r28, %r29;
	mov.u32 	%r30, %ctaid.y;
	mov.u32 	%r31, %ntid.y;
	mov.u32 	%r32, %tid.y;
	mad.lo.s32 	%r33, %r30, %r31, %r32;
	setp.ge.s32 	%p1, %r1, %r23;
	setp.ge.s32 	%p2, %r33, %r25;
	or.pred  	%p3, %p1, %p2;
	@%p3 bra 	$L__BB16_18;
	setp.lt.s32 	%p4, %r24, 1;
	mov.f32 	%f86, 0fFE967699;
	@%p4 bra 	$L__BB16_17;
	and.b32  	%r3, %r24, 15;
	add.s32 	%r4, %r3, -1;
	and.b32  	%r5, %r24, 7;
	add.s32 	%r6, %r5, -1;
	and.b32  	%r7, %r24, 2147483632;
	and.b32  	%r8, %r24, 3;
	neg.s32 	%r9, %r7;
	add.s64 	%rd2, %rd1, 32;
	mul.lo.s32 	%r10, %r24, %r33;
	mov.f32 	%f86, 0fFE967699;
	mov.b32 	%r42, 0;
$L__BB16_3:
	setp.lt.u32 	%p5, %r24, 16;
	add.s32 	%r36, %r42, %r10;
	mad.lo.s32 	%r37, %r36, %r23, %r1;
	mul.lo.s32 	%r12, %r37, %r24;
	mov.b32 	%r46, 0;
	@%p5 bra 	$L__BB16_6;
	mov.u32 	%r43, %r12;
	mov.u32 	%r44, %r9;
$L__BB16_5:
	.pragma "nounroll";
	mul.wide.s32 	%rd6, %r43, 4;
	add.s64 	%rd7, %rd2, %rd6;
	ld.global.f32 	%f20, [%rd7+-32];
	max.f32 	%f21, %f86, %f20;
	ld.global.f32 	%f22, [%rd7+-28];
	max.f32 	%f23, %f21, %f22;
	ld.global.f32 	%f24, [%rd7+-24];
	max.f32 	%f25, %f23, %f24;
	ld.global.f32 	%f26, [%rd7+-20];
	max.f32 	%f27, %f25, %f26;
	ld.global.f32 	%f28, [%rd7+-16];
	max.f32 	%f29, %f27, %f28;
	ld.global.f32 	%f30, [%rd7+-12];
	max.f32 	%f31, %f29, %f30;
	ld.global.f32 	%f32, [%rd7+-8];
	max.f32 	%f33, %f31, %f32;
	ld.global.f32 	%f34, [%rd7+-4];
	max.f32 	%f35, %f33, %f34;
	ld.global.f32 	%f36, [%rd7];
	max.f32 	%f37, %f35, %f36;
	ld.global.f32 	%f38, [%rd7+4];
	max.f32 	%f39, %f37, %f38;
	ld.global.f32 	%f40, [%rd7+8];
	max.f32 	%f41, %f39, %f40;
	ld.global.f32 	%f42, [%rd7+12];
	max.f32 	%f43, %f41, %f42;
	ld.global.f32 	%f44, [%rd7+16];
	max.f32 	%f45, %f43, %f44;
	ld.global.f32 	%f46, [%rd7+20];
	max.f32 	%f47, %f45, %f46;
	ld.global.f32 	%f48, [%rd7+24];
	max.f32 	%f49, %f47, %f48;
	ld.global.f32 	%f50, [%rd7+28];
	max.f32 	%f86, %f49, %f50;
	add.s32 	%r44, %r44, 16;
	add.s32 	%r43, %r43, 16;
	setp.ne.s32 	%p6, %r44, 0;
	mov.u32 	%r46, %r7;
	@%p6 bra 	$L__BB16_5;
$L__BB16_6:
	setp.eq.s32 	%p7, %r3, 0;
	@%p7 bra 	$L__BB16_16;
	setp.lt.u32 	%p8, %r4, 7;
	@%p8 bra 	$L__BB16_9;
	add.s32 	%r38, %r46, %r12;
	mul.wide.s32 	%rd8, %r38, 4;
	add.s64 	%rd9, %rd1, %rd8;
	ld.global.f32 	%f52, [%rd9];
	max.f32 	%f53, %f86, %f52;
	ld.global.f32 	%f54, [%rd9+4];
	max.f32 	%f55, %f53, %f54;
	ld.global.f32 	%f56, [%rd9+8];
	max.f32 	%f57, %f55, %f56;
	ld.global.f32 	%f58, [%rd9+12];
	max.f32 	%f59, %f57, %f58;
	ld.global.f32 	%f60, [%rd9+16];
	max.f32 	%f61, %f59, %f60;
	ld.global.f32 	%f62, [%rd9+20];
	max.f32 	%f63, %f61, %f62;
	ld.global.f32 	%f64, [%rd9+24];
	max.f32 	%f65, %f63, %f64;
	ld.global.f32 	%f66, [%rd9+28];
	max.f32 	%f86, %f65, %f66;
	add.s32 	%r46, %r46, 8;
$L__BB16_9:
	setp.eq.s32 	%p9, %r5, 0;
	@%p9 bra 	$L__BB16_16;
	setp.lt.u32 	%p10, %r6, 3;
	@%p10 bra 	$L__BB16_12;
	add.s32 	%r39, %r46, %r12;
	mul.wide.s32 	%rd10, %r39, 4;
	add.s64 	%rd11, %rd1, %rd10;
	ld.global.f32 	%f68, [%rd11];
	max.f32 	%f69, %f86, %f68;
	ld.global.f32 	%f70, [%rd11+4];
	max.f32 	%f71, %f69, %f70;
	ld.global.f32 	%f72, [%rd11+8];
	max.f32 	%f73, %f71, %f72;
	ld.global.f32 	%f74, [%rd11+12];
	max.f32 	%f86, %f73, %f74;
	add.s32 	%r46, %r46, 4;
$L__BB16_12:
	setp.eq.s32 	%p11, %r8, 0;
	@%p11 bra 	$L__BB16_16;
	setp.eq.s32 	%p12, %r8, 1;
	add.s32 	%r40, %r46, %r12;
	mul.wide.s32 	%rd12, %r40, 4;
	add.s64 	%rd3, %rd1, %rd12;
	ld.global.f32 	%f75, [%rd3];
	max.f32 	%f86, %f86, %f75;
	@%p12 bra 	$L__BB16_16;
	setp.eq.s32 	%p13, %r8, 2;
	ld.global.f32 	%f76, [%rd3+4];
	max.f32 	%f86, %f86, %f76;
	@%p13 bra 	$L__BB16_16;
	ld.global.f32 	%f77, [%rd3+8];
	max.f32 	%f86, %f86, %f77;
$L__BB16_16:
	add.s32 	%r42, %r42, 1;
	setp.ne.s32 	%p14, %r42, %r24;
	@%p14 bra 	$L__BB16_3;
$L__BB16_17:
	mad.lo.s32 	%r41, %r33, %r23, %r1;
	cvta.to.global.u64 	%rd13, %rd4;
	mul.wide.s32 	%rd14, %r41, 4;
	add.s64 	%rd15, %rd13, %rd14;
	st.global.f32 	[%rd15], %f86;
$L__BB16_18:
	ret;

}
	// .globl	minPooling
.visible .entry minPooling(
	.param .u32 minPooling_param_0,
	.param .u32 minPooling_param_1,
	.param .u32 minPooling_param_2,
	.param .u64 .ptr .align 1 minPooling_param_3,
	.param .u64 .ptr .align 1 minPooling_param_4
)
{
	.reg .pred 	%p<15>;
	.reg .b32 	%r<48>;
	.reg .b32 	%f<88>;
	.reg .b64 	%rd<16>;

	ld.param.u32 	%r23, [minPooling_param_0];
	ld.param.u32 	%r25, [minPooling_param_1];
	ld.param.u32 	%r24, [minPooling_param_2];
	ld.param.u64 	%rd5, [minPooling_param_3];
	ld.param.u64 	%rd4, [minPooling_param_4];
	cvta.to.global.u64 	%rd1, %rd5;
	mov.u32 	%r27, %ctaid.x;
	mov.u32 	%r28, %ntid.x;
	mov.u32 	%r29, %tid.x;
	mad.lo.s32 	%r1, %r27, %r28, %r29;
	mov.u32 	%r30, %ctaid.y;
	mov.u32 	%r31, %ntid.y;
	mov.u32 	%r32, %tid.y;
	mad.lo.s32 	%r33, %r30, %r31, %r32;
	setp.ge.s32 	%p1, %r1, %r23;
	setp.ge.s32 	%p2, %r33, %r25;
	or.pred  	%p3, %p1, %p2;
	@%p3 bra 	$L__BB17_18;
	setp.lt.s32 	%p4, %r24, 1;
	mov.f32 	%f86, 0f7E967699;
	@%p4 bra 	$L__BB17_17;
	and.b32  	%r3, %r24, 15;
	add.s32 	%r4, %r3, -1;
	and.b32  	%r5, %r24, 7;
	add.s32 	%r6, %r5, -1;
	and.b32  	%r7, %r24, 2147483632;
	and.b32  	%r8, %r24, 3;
	neg.s32 	%r9, %r7;
	add.s64 	%rd2, %rd1, 32;
	mul.lo.s32 	%r10, %r24, %r33;
	mov.f32 	%f86, 0f7E967699;
	mov.b32 	%r42, 0;
$L__BB17_3:
	setp.lt.u32 	%p5, %r24, 16;
	add.s32 	%r36, %r42, %r10;
	mad.lo.s32 	%r37, %r36, %r23, %r1;
	mul.lo.s32 	%r12, %r37, %r24;
	mov.b32 	%r46, 0;
	@%p5 bra 	$L__BB17_6;
	mov.u32 	%r43, %r12;
	mov.u32 	%r44, %r9;
$L__BB17_5:
	.pragma "nounroll";
	mul.wide.s32 	%rd6, %r43, 4;
	add.s64 	%rd7, %rd2, %rd6;
	ld.global.f32 	%f20, [%rd7+-32];
	min.f32 	%f21, %f86, %f20;
	ld.global.f32 	%f22, [%rd7+-28];
	min.f32 	%f23, %f21, %f22;
	ld.global.f32 	%f24, [%rd7+-24];
	min.f32 	%f25, %f23, %f24;
	ld.global.f32 	%f26, [%rd7+-20];
	min.f32 	%f27, %f25, %f26;
	ld.global.f32 	%f28, [%rd7+-16];
	min.f32 	%f29, %f27, %f28;
	ld.global.f32 	%f30, [%rd7+-12];
	min.f32 	%f31, %f29, %f30;
	ld.global.f32 	%f32, [%rd7+-8];
	min.f32 	%f33, %f31, %f32;
	ld.global.f32 	%f34, [%rd7+-4];
	min.f32 	%f35, %f33, %f34;
	ld.global.f32 	%f36, [%rd7];
	min.f32 	%f37, %f35, %f36;
	ld.global.f32 	%f38, [%rd7+4];
	min.f32 	%f39, %f37, %f38;
	ld.global.f32 	%f40, [%rd7+8];
	min.f32 	%f41, %f39, %f40;
	ld.global.f32 	%f42, [%rd7+12];
	min.f32 	%f43, %f41, %f42;
	ld.global.f32 	%f44, [%rd7+16];
	min.f32 	%f45, %f43, %f44;
	ld.global.f32 	%f46, [%rd7+20];
	min.f32 	%f47, %f45, %f46;
	ld.global.f32 	%f48, [%rd7+24];
	min.f32 	%f49, %f47, %f48;
	ld.global.f32 	%f50, [%rd7+28];
	min.f32 	%f86, %f49, %f50;
	add.s32 	%r44, %r44, 16;
	add.s32 	%r43, %r43, 16;
	setp.ne.s32 	%p6, %r44, 0;
	mov.u32 	%r46, %r7;
	@%p6 bra 	$L__BB17_5;
$L__BB17_6:
	setp.eq.s32 	%p7, %r3, 0;
	@%p7 bra 	$L__BB17_16;
	setp.lt.u32 	%p8, %r4, 7;
	@%p8 bra 	$L__BB17_9;
	add.s32 	%r38, %r46, %r12;
	mul.wide.s32 	%rd8, %r38, 4;
	add.s64 	%rd9, %rd1, %rd8;
	ld.global.f32 	%f52, [%rd9];
	min.f32 	%f53, %f86, %f52;
	ld.global.f32 	%f54, [%rd9+4];
	min.f32 	%f55, %f53, %f54;
	ld.global.f32 	%f56, [%rd9+8];
	min.f32 	%f57, %f55, %f56;
	ld.global.f32 	%f58, [%rd9+12];
	min.f32 	%f59, %f57, %f58;
	ld.global.f32 	%f60, [%rd9+16];
	min.f32 	%f61, %f59, %f60;
	ld.global.f32 	%f62, [%rd9+20];
	min.f32 	%f63, %f61, %f62;
	ld.global.f32 	%f64, [%rd9+24];
	min.f32 	%f65, %f63, %f64;
	ld.global.f32 	%f66, [%rd9+28];
	min.f32 	%f86, %f65, %f66;
	add.s32 	%r46, %r46, 8;
$L__BB17_9:
	setp.eq.s32 	%p9, %r5, 0;
	@%p9 bra 	$L__BB17_16;
	setp.lt.u32 	%p10, %r6, 3;
	@%p10 bra 	$L__BB17_12;
	add.s32 	%r39, %r46, %r12;
	mul.wide.s32 	%rd10, %r39, 4;
	add.s64 	%rd11, %rd1, %rd10;
	ld.global.f32 	%f68, [%rd11];
	min.f32 	%f69, %f86, %f68;
	ld.global.f32 	%f70, [%rd11+4];
	min.f32 	%f71, %f69, %f70;
	ld.global.f32 	%f72, [%rd11+8];
	min.f32 	%f73, %f71, %f72;
	ld.global.f32 	%f74, [%rd11+12];
	min.f32 	%f86, %f73, %f74;
	add.s32 	%r46, %r46, 4;
$L__BB17_12:
	setp.eq.s32 	%p11, %r8, 0;
	@%p11 bra 	$L__BB17_16;
	setp.eq.s32 	%p12, %r8, 1;
	add.s32 	%r40, %r46, %r12;
	mul.wide.s32 	%rd12, %r40, 4;
	add.s64 	%rd3, %rd1, %rd12;
	ld.global.f32 	%f75, [%rd3];
	min.f32 	%f86, %f86, %f75;
	@%p12 bra 	$L__BB17_16;
	setp.eq.s32 	%p13, %r8, 2;
	ld.global.f32 	%f76, [%rd3+4];
	min.f32 	%f86, %f86, %f76;
	@%p13 bra 	$L__BB17_16;
	ld.global.f32 	%f77, [%rd3+8];
	min.f32 	%f86, %f86, %f77;
$L__BB17_16:
	add.s32 	%r42, %r42, 1;
	setp.ne.s32 	%p14, %r42, %r24;
	@%p14 bra 	$L__BB17_3;
$L__BB17_17:
	mad.lo.s32 	%r41, %r33, %r23, %r1;
	cvta.to.global.u64 	%rd13, %rd4;
	mul.wide.s32 	%rd14, %r41, 4;
	add.s64 	%rd15, %rd13, %rd14;
	st.global.f32 	[%rd15], %f86;
$L__BB17_18:
	ret;

}
	// .globl	maxminPoolingBackpropagation
.visible .entry maxminPoolingBackpropagation(
	.param .u32 maxminPoolingBackpropagation_param_0,
	.param .u32 maxminPoolingBackpropagation_param_1,
	.param .u32 maxminPoolingBackpropagation_param_2,
	.param .u64 .ptr .align 1 maxminPoolingBackpropagation_param_3,
	.param .u64 .ptr .align 1 maxminPoolingBackpropagation_param_4,
	.param .u64 .ptr .align 1 maxminPoolingBackpropagation_param_5,
	.param .u64 .ptr .align 1 maxminPoolingBackpropagation_param_6
)
{
	.reg .pred 	%p<5>;
	.reg .b32 	%r<21>;
	.reg .b32 	%f<6>;
	.reg .b64 	%rd<16>;
	.reg .b64 	%fd<2>;

	ld.param.u32 	%r5, [maxminPoolingBackpropagation_param_0];
	ld.param.u32 	%r7, [maxminPoolingBackpropagation_param_1];
	ld.param.u32 	%r6, [maxminPoolingBackpropagation_param_2];
	ld.param.u64 	%rd2, [maxminPoolingBackpropagation_param_3];
	ld.param.u64 	%rd3, [maxminPoolingBackpropagation_param_4];
	ld.param.u64 	%rd4, [maxminPoolingBackpropagation_param_5];
	ld.param.u64 	%rd5, [maxminPoolingBackpropagation_param_6];
	mov.u32 	%r9, %ctaid.x;
	mov.u32 	%r10, %ntid.x;
	mov.u32 	%r11, %tid.x;
	mad.lo.s32 	%r1, %r9, %r10, %r11;
	mov.u32 	%r12, %ctaid.y;
	mov.u32 	%r13, %ntid.y;
	mov.u32 	%r14, %tid.y;
	mad.lo.s32 	%r15, %r12, %r13, %r14;
	setp.ge.s32 	%p1, %r1, %r5;
	setp.ge.s32 	%p2, %r15, %r7;
	or.pred  	%p3, %p1, %p2;
	@%p3 bra 	$L__BB18_3;
	cvta.to.global.u64 	%rd6, %rd5;
	cvta.to.global.u64 	%rd7, %rd2;
	cvta.to.global.u64 	%rd8, %rd3;
	div.s32 	%r3, %r1, %r6;
	div.s32 	%r4, %r15, %r6;
	div.s32 	%r16, %r5, %r6;
	mad.lo.s32 	%r17, %r15, %r5, %r1;
	mul.wide.s32 	%rd9, %r17, 4;
	add.s64 	%rd1, %rd6, %rd9;
	mov.b32 	%r18, 0;
	st.global.u32 	[%rd1], %r18;
	add.s64 	%rd10, %rd7, %rd9;
	ld.global.f32 	%f1, [%rd10];
	mad.lo.s32 	%r19, %r16, %r4, %r3;
	mul.wide.s32 	%rd11, %r19, 4;
	add.s64 	%rd12, %rd8, %rd11;
	ld.global.f32 	%f2, [%rd12];
	sub.f32 	%f3, %f1, %f2;
	abs.f32 	%f4, %f3;
	cvt.f64.f32 	%fd1, %f4;
	setp.geu.f64 	%p4, %fd1, 0d3EE4F8B588E368F1;
	@%p4 bra 	$L__BB18_3;
	mad.lo.s32 	%r20, %r4, %r5, %r3;
	cvta.to.global.u64 	%rd13, %rd4;
	mul.wide.s32 	%rd14, %r20, 4;
	add.s64 	%rd15, %rd13, %rd14;
	ld.global.f32 	%f5, [%rd15];
	st.global.f32 	[%rd1], %f5;
$L__BB18_3:
	ret;

}
	// .globl	avgPooling
.visible .entry avgPooling(
	.param .u32 avgPooling_param_0,
	.param .u32 avgPooling_param_1,
	.param .u32 avgPooling_param_2,
	.param .u64 .ptr .align 1 avgPooling_param_3,
	.param .u64 .ptr .align 1 avgPooling_param_4
)
{
	.reg .pred 	%p<15>;
	.reg .b32 	%r<49>;
	.reg .b32 	%f<90>;
	.reg .b64 	%rd<16>;

	ld.param.u32 	%r23, [avgPooling_param_0];
	ld.param.u32 	%r25, [avgPooling_param_1];
	ld.param.u32 	%r24, [avgPooling_param_2];
	ld.param.u64 	%rd5, [avgPooling_param_3];
	ld.param.u64 	%rd4, [avgPooling_param_4];
	cvta.to.global.u64 	%rd1, %rd5;
	mov.u32 	%r27, %ctaid.x;
	mov.u32 	%r28, %ntid.x;
	mov.u32 	%r29, %tid.x;
	mad.lo.s32 	%r1, %r27, %r28, %r29;
	mov.u32 	%r30, %ctaid.y;
	mov.u32 	%r31, %ntid.y;
	mov.u32 	%r32, %tid.y;
	mad.lo.s32 	%r33, %r30, %r31, %r32;
	setp.ge.s32 	%p1, %r1, %r23;
	setp.ge.s32 	%p2, %r33, %r25;
	or.pred  	%p3, %p1, %p2;
	@%p3 bra 	$L__BB19_18;
	setp.lt.s32 	%p4, %r24, 1;
	mov.f32 	%f88, 0f00000000;
	@%p4 bra 	$L__BB19_17;
	and.b32  	%r3, %r24, 15;
	add.s32 	%r4, %r3, -1;
	and.b32  	%r5, %r24, 7;
	add.s32 	%r6, %r5, -1;
	and.b32  	%r7, %r24, 2147483632;
	and.b32  	%r8, %r24, 3;
	neg.s32 	%r9, %r7;
	add.s64 	%rd2, %rd1, 32;
	mul.lo.s32 	%r10, %r24, %r33;
	mov.f32 	%f88, 0f00000000;
	mov.b32 	%r43, 0;
$L__BB19_3:
	setp.lt.u32 	%p5, %r24, 16;
	add.s32 	%r36, %r43, %r10;
	mad.lo.s32 	%r37, %r36, %r23, %r1;
	mul.lo.s32 	%r12, %r37, %r24;
	mov.b32 	%r47, 0;
	@%p5 bra 	$L__BB19_6;
	mov.u32 	%r44, %r12;
	mov.u32 	%r45, %r9;
$L__BB19_5:
	.pragma "nounroll";
	mul.wide.s32 	%rd6, %r44, 4;
	add.s64 	%rd7, %rd2, %rd6;
	ld.global.f32 	%f20, [%rd7+-32];
	add.f32 	%f21, %f88, %f20;
	ld.global.f32 	%f22, [%rd7+-28];
	add.f32 	%f23, %f21, %f22;
	ld.global.f32 	%f24, [%rd7+-24];
	add.f32 	%f25, %f23, %f24;
	ld.global.f32 	%f26, [%rd7+-20];
	add.f32 	%f27, %f25, %f26;
	ld.global.f32 	%f28, [%rd7+-16];
	add.f32 	%f29, %f27, %f28;
	ld.global.f32 	%f30, [%rd7+-12];
	add.f32 	%f31, %f29, %f30;
	ld.global.f32 	%f32, [%rd7+-8];
	add.f32 	%f33, %f31, %f32;
	ld.global.f32 	%f34, [%rd7+-4];
	add.f32 	%f35, %f33, %f34;
	ld.global.f32 	%f36, [%rd7];
	add.f32 	%f37, %f35, %f36;
	ld.global.f32 	%f38, [%rd7+4];
	add.f32 	%f39, %f37, %f38;
	ld.global.f32 	%f40, [%rd7+8];
	add.f32 	%f41, %f39, %f40;
	ld.global.f32 	%f42, [%rd7+12];
	add.f32 	%f43, %f41, %f42;
	ld.global.f32 	%f44, [%rd7+16];
	add.f32 	%f45, %f43, %f44;
	ld.global.f32 	%f46, [%rd7+20];
	add.f32 	%f47, %f45, %f46;
	ld.global.f32 	%f48, [%rd7+24];
	add.f32 	%f49, %f47, %f48;
	ld.global.f32 	%f50, [%rd7+28];
	add.f32 	%f88, %f49, %f50;
	add.s32 	%r45, %r45, 16;
	add.s32 	%r44, %r44, 16;
	setp.ne.s32 	%p6, %r45, 0;
	mov.u32 	%r47, %r7;
	@%p6 bra 	$L__BB19_5;
$L__BB19_6:
	setp.eq.s32 	%p7, %r3, 0;
	@%p7 bra 	$L__BB19_16;
	setp.lt.u32 	%p8, %r4, 7;
	@%p8 bra 	$L__BB19_9;
	add.s32 	%r38, %r47, %r12;
	mul.wide.s32 	%rd8, %r38, 4;
	add.s64 	%rd9, %rd1, %rd8;
	ld.global.f32 	%f52, [%rd9];
	add.f32 	%f53, %f88, %f52;
	ld.global.f32 	%f54, [%rd9+4];
	add.f32 	%f55, %f53, %f54;
	ld.global.f32 	%f56, [%rd9+8];
	add.f32 	%f57, %f55, %f56;
	ld.global.f32 	%f58, [%rd9+12];
	add.f32 	%f59, %f57, %f58;
	ld.global.f32 	%f60, [%rd9+16];
	add.f32 	%f61, %f59, %f60;
	ld.global.f32 	%f62, [%rd9+20];
	add.f32 	%f63, %f61, %f62;
	ld.global.f32 	%f64, [%rd9+24];
	add.f32 	%f65, %f63, %f64;
	ld.global.f32 	%f66, [%rd9+28];
	add.f32 	%f88, %f65, %f66;
	add.s32 	%r47, %r47, 8;
$L__BB19_9:
	setp.eq.s32 	%p9, %r5, 0;
	@%p9 bra 	$L__BB19_16;
	setp.lt.u32 	%p10, %r6, 3;
	@%p10 bra 	$L__BB19_12;
	add.s32 	%r39, %r47, %r12;
	mul.wide.s32 	%rd10, %r39, 4;
	add.s64 	%rd11, %rd1, %rd10;
	ld.global.f32 	%f68, [%rd11];
	add.f32 	%f69, %f88, %f68;
	ld.global.f32 	%f70, [%rd11+4];
	add.f32 	%f71, %f69, %f70;
	ld.global.f32 	%f72, [%rd11+8];
	add.f32 	%f73, %f71, %f72;
	ld.global.f32 	%f74, [%rd11+12];
	add.f32 	%f88, %f73, %f74;
	add.s32 	%r47, %r47, 4;
$L__BB19_12:
	setp.eq.s32 	%p11, %r8, 0;
	@%p11 bra 	$L__BB19_16;
	setp.eq.s32 	%p12, %r8, 1;
	add.s32 	%r40, %r47, %r12;
	mul.wide.s32 	%rd12, %r40, 4;
	add.s64 	%rd3, %rd1, %rd12;
	ld.global.f32 	%f75, [%rd3];
	add.f32 	%f88, %f88, %f75;
	@%p12 bra 	$L__BB19_16;
	setp.eq.s32 	%p13, %r8, 2;
	ld.global.f32 	%f76, [%rd3+4];
	add.f32 	%f88, %f88, %f76;
	@%p13 bra 	$L__BB19_16;
	ld.global.f32 	%f77, [%rd3+8];
	add.f32 	%f88, %f88, %f77;
$L__BB19_16:
	add.s32 	%r43, %r43, 1;
	setp.ne.s32 	%p14, %r43, %r24;
	@%p14 bra 	$L__BB19_3;
$L__BB19_17:
	mul.lo.s32 	%r41, %r24, %r24;
	cvt.rn.f32.u32 	%f78, %r41;
	div.rn.f32 	%f79, %f88, %f78;
	mad.lo.s32 	%r42, %r33, %r23, %r1;
	cvta.to.global.u64 	%rd13, %rd4;
	mul.wide.s32 	%rd14, %r42, 4;
	add.s64 	%rd15, %rd13, %rd14;
	st.global.f32 	[%rd15], %f79;
$L__BB19_18:
	ret;

}
	// .globl	avgPoolingBackpropagation
.visible .entry avgPoolingBackpropagation(
	.param .u32 avgPoolingBackpropagation_param_0,
	.param .u32 avgPoolingBackpropagation_param_1,
	.param .u32 avgPoolingBackpropagation_param_2,
	.param .u64 .ptr .align 1 avgPoolingBackpropagation_param_3,
	.param .u64 .ptr .align 1 avgPoolingBackpropagation_param_4,
	.param .u64 .ptr .align 1 avgPoolingBackpropagation_param_5,
	.param .u64 .ptr .align 1 avgPoolingBackpropagation_param_6
)
{
	.reg .pred 	%p<4>;
	.reg .b32 	%r<22>;
	.reg .b32 	%f<9>;
	.reg .b64 	%rd<17>;

	ld.param.u32 	%r3, [avgPoolingBackpropagation_param_0];
	ld.param.u32 	%r5, [avgPoolingBackpropagation_param_1];
	ld.param.u32 	%r4, [avgPoolingBackpropagation_param_2];
	ld.param.u64 	%rd1, [avgPoolingBackpropagation_param_3];
	ld.param.u64 	%rd2, [avgPoolingBackpropagation_param_4];
	ld.param.u64 	%rd3, [avgPoolingBackpropagation_param_5];
	ld.param.u64 	%rd4, [avgPoolingBackpropagation_param_6];
	mov.u32 	%r7, %ctaid.x;
	mov.u32 	%r8, %ntid.x;
	mov.u32 	%r9, %tid.x;
	mad.lo.s32 	%r1, %r7, %r8, %r9;
	mov.u32 	%r10, %ctaid.y;
	mov.u32 	%r11, %ntid.y;
	mov.u32 	%r12, %tid.y;
	mad.lo.s32 	%r13, %r10, %r11, %r12;
	setp.ge.s32 	%p1, %r1, %r3;
	setp.ge.s32 	%p2, %r13, %r5;
	or.pred  	%p3, %p1, %p2;
	@%p3 bra 	$L__BB20_2;
	cvta.to.global.u64 	%rd5, %rd3;
	cvta.to.global.u64 	%rd6, %rd1;
	cvta.to.global.u64 	%rd7, %rd2;
	cvta.to.global.u64 	%rd8, %rd4;
	div.s32 	%r14, %r1, %r4;
	div.s32 	%r15, %r13, %r4;
	div.s32 	%r16, %r3, %r4;
	mad.lo.s32 	%r17, %r15, %r3, %r14;
	mul.wide.s32 	%rd9, %r17, 4;
	add.s64 	%rd10, %rd5, %rd9;
	ld.global.f32 	%f1, [%rd10];
	add.s32 	%r18, %r1, %r13;
	add.s32 	%r19, %r18, %r3;
	mul.wide.s32 	%rd11, %r19, 4;
	add.s64 	%rd12, %rd6, %rd11;
	ld.global.f32 	%f2, [%rd12];
	mul.f32 	%f3, %f1, %f2;
	mad.lo.s32 	%r20, %r16, %r15, %r14;
	mul.wide.s32 	%rd13, %r20, 4;
	add.s64 	%rd14, %rd7, %rd13;
	ld.global.f32 	%f4, [%rd14];
	cvt.rn.f32.s32 	%f5, %r4;
	mul.f32 	%f6, %f4, %f5;
	mul.f32 	%f7, %f6, %f5;
	div.rn.f32 	%f8, %f3, %f7;
	mad.lo.s32 	%r21, %r13, %r3, %r1;
	mul.wide.s32 	%rd15, %r21, 4;
	add.s64 	%rd16, %rd8, %rd15;
	st.global.f32 	[%rd16], %f8;
$L__BB20_2:
	ret;

}


// ===== COMPILED SASS (sm_100) =====

	.target	sm_100

	.elftype	@"ET_EXEC"


//--------------------- .note.nv.tkinfo           --------------------------
	.section	.note.nv.tkinfo,"",@"SHT_NOTE"
	.sectionflags	@"SHF_NOTE_NV_TKINFO"
	.tkinfo
        /*0018*/ 	.word	0x00000002
        /*0030*/ 	.string	""
        /*0030*/ 	.string	"ptxas"
        /*0030*/ 	.string	"Cuda compilation tools, release 13.0, V13.0.88"
        /*0030*/ 	.string	"Build cuda_13.0.r13.0/compiler.36424714_0"
        /*0030*/ 	.string	"-arch sm_100 -m 64 "



//--------------------- .note.nv.cuinfo           --------------------------
	.section	.note.nv.cuinfo,"",@"SHT_NOTE"
	.sectionflags	@"SHF_NOTE_NV_CUINFO"
        /*0018*/ 	.short	0x0002
        /*001a*/ 	.short	0x0064
        /*001c*/ 	.short	0x0082
	.zero		2


//--------------------- .nv.info                  --------------------------
	.section	.nv.info,"",@"SHT_CUDA_INFO"
	.align	4


	//----- nvinfo : EIATTR_REGCOUNT
	.align		4
        /*0000*/ 	.byte	0x04, 0x2f
        /*0002*/ 	.short	(.L_1 - .L_0)
	.align		4
.L_0:
        /*0004*/ 	.word	index@(relu)
        /*0008*/ 	.word	0x0000000c


	//----- nvinfo : EIATTR_FRAME_SIZE
	.align		4
.L_1:
        /*000c*/ 	.byte	0x04, 0x11
        /*000e*/ 	.short	(.L_3 - .L_2)
	.align		4
.L_2:
        /*0010*/ 	.word	index@(relu)
        /*0014*/ 	.word	0x00000000


	//----- nvinfo : EIATTR_REGCOUNT
	.align		4
.L_3:
        /*0018*/ 	.byte	0x04, 0x2f
        /*001a*/ 	.short	(.L_5 - .L_4)
	.align		4
.L_4:
        /*001c*/ 	.word	index@(reluDer)
        /*0020*/ 	.word	0x0000000c


	//----- nvinfo : EIATTR_FRAME_SIZE
	.align		4
.L_5:
        /*0024*/ 	.byte	0x04, 0x11
        /*0026*/ 	.short	(.L_7 - .L_6)
	.align		4
.L_6:
        /*0028*/ 	.word	index@(reluDer)
        /*002c*/ 	.word	0x00000000


	//----- nvinfo : EIATTR_REGCOUNT
	.align		4
.L_7:
        /*0030*/ 	.byte	0x04, 0x2f
        /*0032*/ 	.short	(.L_9 - .L_8)
	.align		4
.L_8:
        /*0034*/ 	.word	index@(sigmoid)
        /*0038*/ 	.word	0x0000000e


	//----- nvinfo : EIATTR_FRAME_SIZE
	.align		4
.L_9:
        /*003c*/ 	.byte	0x04, 0x11
        /*003e*/ 	.short	(.L_11 - .L_10)
	.align		4
.L_10:
        /*0040*/ 	.word	index@($__internal_7_$__cuda_sm20_dblrcp_rn_slowpath_v3)
        /*0044*/ 	.word	0x00000000


	//----- nvinfo : EIATTR_FRAME_SIZE
	.align		4
.L_11:
        /*0048*/ 	.byte	0x04, 0x11
        /*004a*/ 	.short	(.L_13 - .L_12)
	.align		4
.L_12:
        /*004c*/ 	.word	index@(sigmoid)
        /*0050*/ 	.word	0x00000000


	//----- nvinfo : EIATTR_REGCOUNT
	.align		4
.L_13:
        /*0054*/ 	.byte	0x04, 0x2f
        /*0056*/ 	.short	(.L_15 - .L_14)
	.align		4
.L_14:
        /*0058*/ 	.word	index@(sigmoidDer)
        /*005c*/ 	.word	0x00000010


	//----- nvinfo : EIATTR_FRAME_SIZE
	.align		4
.L_15:
        /*0060*/ 	.byte	0x04, 0x11
        /*0062*/ 	.short	(.L_17 - .L_16)
	.align		4
.L_16:
        /*0064*/ 	.word	index@($__internal_6_$__cuda_sm3x_div_rn_noftz_f32_slowpath)
        /*0068*/ 	.word	0x00000000


	//----- nvinfo : EIATTR_FRAME_SIZE
	.align		4
.L_17:
        /*006c*/ 	.byte	0x04, 0x11
        /*006e*/ 	.short	(.L_19 - .L_18)
	.align		4
.L_18:
        /*0070*/ 	.word	index@(sigmoidDer)
        /*0074*/ 	.word	0x00000000


	//----- nvinfo : EIATTR_REGCOUNT
	.align		4
.L_19:
        /*0078*/ 	.byte	0x04, 0x2f
        /*007a*/ 	.short	(.L_21 - .L_20)
	.align		4
.L_20:
        /*007c*/ 	.word	index@(tangent)
        /*0080*/ 	.word	0x00000015


	//----- nvinfo : EIATTR_FRAME_SIZE
	.align		4
.L_21:
        /*0084*/ 	.byte	0x04, 0x11
        /*0086*/ 	.short	(.L_23 - .L_22)
	.align		4
.L_22:
        /*0088*/ 	.word	index@($__internal_5_$__cuda_sm20_div_rn_f64_full)
        /*008c*/ 	.word	0x00000000


	//----- nvinfo : EIATTR_FRAME_SIZE
	.align		4
.L_23:
        /*0090*/ 	.byte	0x04, 0x11
        /*0092*/ 	.short	(.L_25 - .L_24)
	.align		4
.L_24:
        /*0094*/ 	.word	index@(tangent)
        /*0098*/ 	.word	0x00000000


	//----- nvinfo : EIATTR_REGCOUNT
	.align		4
.L_25:
        /*009c*/ 	.byte	0x04, 0x2f
        /*009e*/ 	.short	(.L_27 - .L_26)
	.align		4
.L_26:
        /*00a0*/ 	.word	index@(tangentDer)
        /*00a4*/ 	.word	0x00000019


	//----- nvinfo : EIATTR_FRAME_SIZE
	.align		4
.L_27:
        /*00a8*/ 	.byte	0x04, 0x11
        /*00aa*/ 	.short	(.L_29 - .L_28)
	.align		4
.L_28:
        /*00ac*/ 	.word	index@($__internal_4_$__cuda_sm20_div_rn_f64_full)
        /*00b0*/ 	.word	0x00000000


	//----- nvinfo : EIATTR_FRAME_SIZE
	.align		4
.L_29:
        /*00b4*/ 	.byte	0x04, 0x11
        /*00b6*/ 	.short	(.L_31 - .L_30)
	.align		4
.L_30:
        /*00b8*/ 	.word	index@(tangentDer)
        /*00bc*/ 	.word	0x00000000


	//----- nvinfo : EIATTR_REGCOUNT
	.align		4
.L_31:
        /*00c0*/ 	.byte	0x04, 0x2f
        /*00c2*/ 	.short	(.L_33 - .L_32)
	.align		4
.L_32:
        /*00c4*/ 	.word	index@(softmax)
        /*00c8*/ 	.word	0x0000001e


	//----- nvinfo : EIATTR_FRAME_SIZE
	.align		4
.L_33:
        /*00cc*/ 	.byte	0x04, 0x11
        /*00ce*/ 	.short	(.L_35 - .L_34)
	.align		4
.L_34:
        /*00d0*/ 	.word	index@($__internal_3_$__cuda_sm3x_div_rn_noftz_f32_slowpath)
        /*00d4*/ 	.word	0x00000000


	//----- nvinfo : EIATTR_FRAME_SIZE
	.align		4
.L_35:
        /*00d8*/ 	.byte	0x04, 0x11
        /*00da*/ 	.short	(.L_37 - .L_36)
	.align		4
.L_36:
        /*00dc*/ 	.word	index@(softmax)
        /*00e0*/ 	.word	0x00000000


	//----- nvinfo : EIATTR_REGCOUNT
	.align		4
.L_37:
        /*00e4*/ 	.byte	0x04, 0x2f
        /*00e6*/ 	.short	(.L_39 - .L_38)
	.align		4
.L_38:
        /*00e8*/ 	.word	index@(softmaxDer)
        /*00ec*/ 	.word	0x0000001d


	//----- nvinfo : EIATTR_FRAME_SIZE
	.align		4
.L_39:
        /*00f0*/ 	.byte	0x04, 0x11
        /*00f2*/ 	.short	(.L_41 - .L_40)
	.align		4
.L_40:
        /*00f4*/ 	.word	index@($__internal_2_$__cuda_sm3x_div_rn_noftz_f32_slowpath)
        /*00f8*/ 	.word	0x00000000


	//----- nvinfo : EIATTR_FRAME_SIZE
	.align		4
.L_41:
        /*00fc*/ 	.byte	0x04, 0x11
        /*00fe*/ 	.short	(.L_43 - .L_42)
	.align		4
.L_42:
        /*0100*/ 	.word	index@(softmaxDer)
        /*0104*/ 	.word	0x00000000


	//----- nvinfo : EIATTR_REGCOUNT
	.align		4
.L_43:
        /*0108*/ 	.byte	0x04, 0x2f
        /*010a*/ 	.short	(.L_45 - .L_44)
	.align		4
.L_44:
        /*010c*/ 	.word	index@(matrixMulBackpropagationErrorTraversal)
        /*0110*/ 	.word	0x00000020


	//----- nvinfo : EIATTR_FRAME_SIZE
	.align		4
.L_45:
        /*0114*/ 	.byte	0x04, 0x11
        /*0116*/ 	.short	(.L_47 - .L_46)
	.align		4
.L_46:
        /*0118*/ 	.word	index@(matrixMulBackpropagationErrorTraversal)
        /*011c*/ 	.word	0x00000000


	//----- nvinfo : EIATTR_REGCOUNT
	.align		4
.L_47:
        /*0120*/ 	.byte	0x04, 0x2f
        /*0122*/ 	.short	(.L_49 - .L_48)
	.align		4
.L_48:
        /*0124*/ 	.word	index@(matrixMulBackpropagationWeightCorrection)
        /*0128*/ 	.word	0x00000020


	//----- nvinfo : EIATTR_FRAME_SIZE
	.align		4
.L_49:
        /*012c*/ 	.byte	0x04, 0x11
        /*012e*/ 	.short	(.L_51 - .L_50)
	.align		4
.L_50:
        /*0130*/ 	.word	index@(matrixMulBackpropagationWeightCorrection)
        /*0134*/ 	.word	0x00000000


	//----- nvinfo : EIATTR_REGCOUNT
	.align		4
.L_51:
        /*0138*/ 	.byte	0x04, 0x2f
        /*013a*/ 	.short	(.L_53 - .L_52)
	.align		4
.L_52:
        /*013c*/ 	.word	index@(matrixConvEmptyBorderBackpropagationErrorTraversal)
        /*0140*/ 	.word	0x0000001e


	//----- nvinfo : EIATTR_FRAME_SIZE
	.align		4
.L_53:
        /*0144*/ 	.byte	0x04, 0x11
        /*0146*/ 	.short	(.L_55 - .L_54)
	.align		4
.L_54:
        /*0148*/ 	.word	index@(matrixConvEmptyBorderBackpropagationErrorTraversal)
        /*014c*/ 	.word	0x00000000


	//----- nvinfo : EIATTR_REGCOUNT
	.align		4
.L_55:
        /*0150*/ 	.byte	0x04, 0x2f
        /*0152*/ 	.short	(.L_57 - .L_56)
	.align		4
.L_56:
        /*0154*/ 	.word	index@(matrixConvEmptyBorderBackpropagationWeightCorrection)
        /*0158*/ 	.word	0x0000001e


	//----- nvinfo : EIATTR_FRAME_SIZE
	.align		4
.L_57:
        /*015c*/ 	.byte	0x04, 0x11
        /*015e*/ 	.short	(.L_59 - .L_58)
	.align		4
.L_58:
        /*0160*/ 	.word	index@(matrixConvEmptyBorderBackpropagationWeightCorrection)
        /*0164*/ 	.word	0x00000000


	//----- nvinfo : EIATTR_REGCOUNT
	.align		4
.L_59:
        /*0168*/ 	.byte	0x04, 0x2f
        /*016a*/ 	.short	(.L_61 - .L_60)
	.align		4
.L_60:
        /*016c*/ 	.word	index@(matrixConvExtendBorderBackpropagationErrorTraversal)
        /*0170*/ 	.word	0x00000020


	//----- nvinfo : EIATTR_FRAME_SIZE
	.align		4
.L_61:
        /*0174*/ 	.byte	0x04, 0x11
        /*0176*/ 	.short	(.L_63 - .L_62)
	.align		4
.L_62:
        /*0178*/ 	.word	index@(matrixConvExtendBorderBackpropagationErrorTraversal)
        /*017c*/ 	.word	0x00000000


	//----- nvinfo : EIATTR_REGCOUNT
	.align		4
.L_63:
        /*0180*/ 	.byte	0x04, 0x2f
        /*0182*/ 	.short	(.L_65 - .L_64)
	.align		4
.L_64:
        /*0184*/ 	.word	index@(matrixConvExtendBorderBackpropagationWeightCorrection)
        /*0188*/ 	.word	0x00000020


	//----- nvinfo : EIATTR_FRAME_SIZE
	.align		4
.L_65:
        /*018c*/ 	.byte	0x04, 0x11
        /*018e*/ 	.short	(.L_67 - .L_66)
	.align		4
.L_66:
        /*0190*/ 	.word	index@(matrixConvExtendBorderBackpropagationWeightCorrection)
        /*0194*/ 	.word	0x00000000


	//----- nvinfo : EIATTR_REGCOUNT
	.align		4
.L_67:
        /*0198*/ 	.byte	0x04, 0x2f
        /*019a*/ 	.short	(.L_69 - .L_68)
	.align		4
.L_68:
        /*019c*/ 	.word	index@(matrixConvRepeatBorderBackpropagationErrorTraversal)
        /*01a0*/ 	.word	0x00000020


	//----- nvinfo : EIATTR_FRAME_SIZE
	.align		4
.L_69:
        /*01a4*/ 	.byte	0x04, 0x11
        /*01a6*/ 	.short	(.L_71 - .L_70)
	.align		4
.L_70:
        /*01a8*/ 	.word	index@(matrixConvRepeatBorderBackpropagationErrorTraversal)
        /*01ac*/ 	.word	0x00000000


	//----- nvinfo : EIATTR_REGCOUNT
	.align		4
.L_71:
        /*01b0*/ 	.byte	0x04, 0x2f
        /*01b2*/ 	.short	(.L_73 - .L_72)
	.align		4
.L_72:
        /*01b4*/ 	.word	index@(matrixConvRepeatBorderBackpropagationWeightCorrection)
        /*01b8*/ 	.word	0x00000020


	//----- nvinfo : EIATTR_FRAME_SIZE
	.align		4
.L_73:
        /*01bc*/ 	.byte	0x04, 0x11
        /*01be*/ 	.short	(.L_75 - .L_74)
	.align		4
.L_74:
        /*01c0*/ 	.word	index@(matrixConvRepeatBorderBackpropagationWeightCorrection)
        /*01c4*/ 	.word	0x00000000


	//----- nvinfo : EIATTR_REGCOUNT
	.align		4
.L_75:
        /*01c8*/ 	.byte	0x04, 0x2f
        /*01ca*/ 	.short	(.L_77 - .L_76)
	.align		4
.L_76:
        /*01cc*/ 	.word	index@(maxPooling)
        /*01d0*/ 	.word	0x0000001e


	//----- nvinfo : EIATTR_FRAME_SIZE
	.align		4
.L_77:
        /*01d4*/ 	.byte	0x04, 0x11
        /*01d6*/ 	.short	(.L_79 - .L_78)
	.align		4
.L_78:
        /*01d8*/ 	.word	index@(maxPooling)
        /*01dc*/ 	.word	0x00000000


	//----- nvinfo : EIATTR_REGCOUNT
	.align		4
.L_79:
        /*01e0*/ 	.byte	0x04, 0x2f
        /*01e2*/ 	.short	(.L_81 - .L_80)
	.align		4
.L_80:
        /*01e4*/ 	.word	index@(minPooling)
        /*01e8*/ 	.word	0x0000001e


	//----- nvinfo : EIATTR_FRAME_SIZE
	.align		4
.L_81:
        /*01ec*/ 	.byte	0x04, 0x11
        /*01ee*/ 	.short	(.L_83 - .L_82)
	.align		4
.L_82:
        /*01f0*/ 	.word	index@(minPooling)
        /*01f4*/ 	.word	0x00000000


	//----- nvinfo : EIATTR_REGCOUNT
	.align		4
.L_83:
        /*01f8*/ 	.byte	0x04, 0x2f
        /*01fa*/ 	.short	(.L_85 - .L_84)
	.align		4
.L_84:
        /*01fc*/ 	.word	index@(maxminPoolingBackpropagation)
        /*0200*/ 	.word	0x00000011


	//----- nvinfo : EIATTR_FRAME_SIZE
	.align		4
.L_85:
        /*0204*/ 	.byte	0x04, 0x11
        /*0206*/ 	.short	(.L_87 - .L_86)
	.align		4
.L_86:
        /*0208*/ 	.word	index@(maxminPoolingBackpropagation)
        /*020c*/ 	.word	0x00000000


	//----- nvinfo : EIATTR_REGCOUNT
	.align		4
.L_87:
        /*0210*/ 	.byte	0x04, 0x2f
        /*0212*/ 	.short	(.L_89 - .L_88)
	.align		4
.L_88:
        /*0214*/ 	.word	index@(avgPooling)
        /*0218*/ 	.word	0x00000020


	//----- nvinfo : EIATTR_FRAME_SIZE
	.align		4
.L_89:
        /*021c*/ 	.byte	0x04, 0x11
        /*021e*/ 	.short	(.L_91 - .L_90)
	.align		4
.L_90:
        /*0220*/ 	.word	index@($__internal_1_$__cuda_sm3x_div_rn_noftz_f32_slowpath)
        /*0224*/ 	.word	0x00000000


	//----- nvinfo : EIATTR_FRAME_SIZE
	.align		4
.L_91:
        /*0228*/ 	.byte	0x04, 0x11
        /*022a*/ 	.short	(.L_93 - .L_92)
	.align		4
.L_92:
        /*022c*/ 	.word	index@(avgPooling)
        /*0230*/ 	.word	0x00000000


	//----- nvinfo : EIATTR_REGCOUNT
	.align		4
.L_93:
        /*0234*/ 	.byte	0x04, 0x2f
        /*0236*/ 	.short	(.L_95 - .L_94)
	.align		4
.L_94:
        /*0238*/ 	.word	index@(avgPoolingBackpropagation)
        /*023c*/ 	.word	0x00000014


	//----- nvinfo : EIATTR_FRAME_SIZE
	.align		4
.L_95:
        /*0240*/ 	.byte	0x04, 0x11
        /*0242*/ 	.short	(.L_97 - .L_96)
	.align		4
.L_96:
        /*0244*/ 	.word	index@($__internal_0_$__cuda_sm3x_div_rn_noftz_f32_slowpath)
        /*0248*/ 	.word	0x00000000


	//----- nvinfo : EIATTR_FRAME_SIZE
	.align		4
.L_97:
        /*024c*/ 	.byte	0x04, 0x11
        /*024e*/ 	.short	(.L_99 - .L_98)
	.align		4
.L_98:
        /*0250*/ 	.word	index@(avgPoolingBackpropagation)
        /*0254*/ 	.word	0x00000000


	//----- nvinfo : EIATTR_MIN_STACK_SIZE
	.align		4
.L_99:
        /*0258*/ 	.byte	0x04, 0x12
        /*025a*/ 	.short	(.L_101 - .L_100)
	.align		4
.L_100:
        /*025c*/ 	.word	index@(avgPoolingBackpropagation)
        /*0260*/ 	.word	0x00000000


	//----- nvinfo : EIATTR_MIN_STACK_SIZE
	.align		4
.L_101:
        /*0264*/ 	.byte	0x04, 0x12
        /*0266*/ 	.short	(.L_103 - .L_102)
	.align		4
.L_102:
        /*0268*/ 	.word	index@(avgPooling)
        /*026c*/ 	.word	0x00000000


	//----- nvinfo : EIATTR_MIN_STACK_SIZE
	.align		4
.L_103:
        /*0270*/ 	.byte	0x04, 0x12
        /*0272*/ 	.short	(.L_105 - .L_104)
	.align		4
.L_104:
        /*0274*/ 	.word	index@(maxminPoolingBackpropagation)
        /*0278*/ 	.word	0x00000000


	//----- nvinfo : EIATTR_MIN_STACK_SIZE
	.align		4
.L_105:
        /*027c*/ 	.byte	0x04, 0x12
        /*027e*/ 	.short	(.L_107 - .L_106)
	.align		4
.L_106:
        /*0280*/ 	.word	index@(minPooling)
        /*0284*/ 	.word	0x00000000


	//----- nvinfo : EIATTR_MIN_STACK_SIZE
	.align		4
.L_107:
        /*0288*/ 	.byte	0x04, 0x12
        /*028a*/ 	.short	(.L_109 - .L_108)
	.align		4
.L_108:
        /*028c*/ 	.word	index@(maxPooling)
        /*0290*/ 	.word	0x00000000


	//----- nvinfo : EIATTR_MIN_STACK_SIZE
	.align		4
.L_109:
        /*0294*/ 	.byte	0x04, 0x12
        /*0296*/ 	.short	(.L_111 - .L_110)
	.align		4
.L_110:
        /*0298*/ 	.word	index@(matrixConvRepeatBorderBackpropagationWeightCorrection)
        /*029c*/ 	.word	0x00000000


	//----- nvinfo : EIATTR_MIN_STACK_SIZE
	.align		4
.L_111:
        /*02a0*/ 	.byte	0x04, 0x12
        /*02a2*/ 	.short	(.L_113 - .L_112)
	.align		4
.L_112:
        /*02a4*/ 	.word	index@(matrixConvRepeatBorderBackpropagationErrorTraversal)
        /*02a8*/ 	.word	0x00000000


	//----- nvinfo : EIATTR_MIN_STACK_SIZE
	.align		4
.L_113:
        /*02ac*/ 	.byte	0x04, 0x12
        /*02ae*/ 	.short	(.L_115 - .L_114)
	.align		4
.L_114:
        /*02b0*/ 	.word	index@(matrixConvExtendBorderBackpropagationWeightCorrection)
        /*02b4*/ 	.word	0x00000000


	//----- nvinfo : EIATTR_MIN_STACK_SIZE
	.align		4
.L_115:
        /*02b8*/ 	.byte	0x04, 0x12
        /*02ba*/ 	.short	(.L_117 - .L_116)
	.align		4
.L_116:
        /*02bc*/ 	.word	index@(matrixConvExtendBorderBackpropagationErrorTraversal)
        /*02c0*/ 	.word	0x00000000


	//----- nvinfo : EIATTR_MIN_STACK_SIZE
	.align		4
.L_117:
        /*02c4*/ 	.byte	0x04, 0x12
        /*02c6*/ 	.short	(.L_119 - .L_118)
	.align		4
.L_118:
        /*02c8*/ 	.word	index@(matrixConvEmptyBorderBackpropagationWeightCorrection)
        /*02cc*/ 	.word	0x00000000


	//----- nvinfo : EIATTR_MIN_STACK_SIZE
	.align		4
.L_119:
        /*02d0*/ 	.byte	0x04, 0x12
        /*02d2*/ 	.short	(.L_121 - .L_120)
	.align		4
.L_120:
        /*02d4*/ 	.word	index@(matrixConvEmptyBorderBackpropagationErrorTraversal)
        /*02d8*/ 	.word	0x00000000


	//----- nvinfo : EIATTR_MIN_STACK_SIZE
	.align		4
.L_121:
        /*02dc*/ 	.byte	0x04, 0x12
        /*02de*/ 	.short	(.L_123 - .L_122)
	.align		4
.L_122:
        /*02e0*/ 	.word	index@(matrixMulBackpropagationWeightCorrection)
        /*02e4*/ 	.word	0x00000000


	//----- nvinfo : EIATTR_MIN_STACK_SIZE
	.align		4
.L_123:
        /*02e8*/ 	.byte	0x04, 0x12
        /*02ea*/ 	.short	(.L_125 - .L_124)
	.align		4
.L_124:
        /*02ec*/ 	.word	index@(matrixMulBackpropagationErrorTraversal)
        /*02f0*/ 	.word	0x00000000


	//----- nvinfo : EIATTR_MIN_STACK_SIZE
	.align		4
.L_125:
        /*02f4*/ 	.byte	0x04, 0x12
        /*02f6*/ 	.short	(.L_127 - .L_126)
	.align		4
.L_126:
        /*02f8*/ 	.word	index@(softmaxDer)
        /*02fc*/ 	.word	0x00000000


	//----- nvinfo : EIATTR_MIN_STACK_SIZE
	.align		4
.L_127:
        /*0300*/ 	.byte	0x04, 0x12
        /*0302*/ 	.short	(.L_129 - .L_128)
	.align		4
.L_128:
        /*0304*/ 	.word	index@(softmax)
        /*0308*/ 	.word	0x00000000


	//----- nvinfo : EIATTR_MIN_STACK_SIZE
	.align		4
.L_129:
        /*030c*/ 	.byte	0x04, 0x12
        /*030e*/ 	.short	(.L_131 - .L_130)
	.align		4
.L_130:
        /*0310*/ 	.word	index@(tangentDer)
        /*0314*/ 	.word	0x00000000


	//----- nvinfo : EIATTR_MIN_STACK_SIZE
	.align		4
.L_131:
        /*0318*/ 	.byte	0x04, 0x12
        /*031a*/ 	.short	(.L_133 - .L_132)
	.align		4
.L_132:
        /*031c*/ 	.word	index@(tangent)
        /*0320*/ 	.word	0x00000000


	//----- nvinfo : EIATTR_MIN_STACK_SIZE
	.align		4
.L_133:
        /*0324*/ 	.byte	0x04, 0x12
        /*0326*/ 	.short	(.L_135 - .L_134)
	.align		4
.L_134:
        /*0328*/ 	.word	index@(sigmoidDer)
        /*032c*/ 	.word	0x00000000


	//----- nvinfo : EIATTR_MIN_STACK_SIZE
	.align		4
.L_135:
        /*0330*/ 	.byte	0x04, 0x12
        /*0332*/ 	.short	(.L_137 - .L_136)
	.align		4
.L_136:
        /*0334*/ 	.word	index@(sigmoid)
        /*0338*/ 	.word	0x00000000


	//----- nvinfo : EIATTR_MIN_STACK_SIZE
	.align		4
.L_137:
        /*033c*/ 	.byte	0x04, 0x12
        /*033e*/ 	.short	(.L_139 - .L_138)
	.align		4
.L_138:
        /*0340*/ 	.word	index@(reluDer)
        /*0344*/ 	.word	0x00000000


	//----- nvinfo : EIATTR_MIN_STACK_SIZE
	.align		4
.L_139:
        /*0348*/ 	.byte	0x04, 0x12
        /*034a*/ 	.short	(.L_141 - .L_140)
	.align		4
.L_140:
        /*034c*/ 	.word	index@(relu)
        /*0350*/ 	.word	0x00000000
.L_141:


//--------------------- .nv.compat                --------------------------
	.section	.nv.compat,"",@"SHT_CUDA_COMPAT_INFO"
	.align	4
        /*0000*/ 	.byte	0x02, 0x09, 0x00, 0x00, 0x02, 0x02, 0x01, 0x00, 0x02, 0x05, 0x05, 0x00, 0x03, 0x07, 0x01, 0x01
        /*0010*/ 	.byte	0x02, 0x03, 0x00, 0x00, 0x02, 0x06, 0x01, 0x00, 0x04, 0x0b, 0x08, 0x00, 0x01, 0x00, 0x00, 0x00
        /*0020*/ 	.byte	0x00, 0x00, 0x00, 0x00


//--------------------- .nv.info.avgPoolingBackpropagation --------------------------
	.section	.nv.info.avgPoolingBackpropagation,"",@"SHT_CUDA_INFO"
	.sectionflags	@""
	.align	4


	//----- nvinfo : EIATTR_CUDA_API_VERSION
	.align		4
        /*0000*/ 	.byte	0x04, 0x37
        /*0002*/ 	.short	(.L_143 - .L_142)
.L_142:
        /*0004*/ 	.word	0x00000082


	//----- nvinfo : EIATTR_KPARAM_INFO
	.align		4
.L_143:
        /*0008*/ 	.byte	0x04, 0x17
        /*000a*/ 	.short	(.L_145 - .L_144)
.L_144:
        /*000c*/ 	.word	0x00000000
        /*0010*/ 	.short	0x0006
        /*0012*/ 	.short	0x0028
        /*0014*/ 	.byte	0x00, 0xf5, 0x21, 0x00


	//----- nvinfo : EIATTR_KPARAM_INFO
	.align		4
.L_145:
        /*0018*/ 	.byte	0x04, 0x17
        /*001a*/ 	.short	(.L_147 - .L_146)
.L_146:
        /*001c*/ 	.word	0x00000000
        /*0020*/ 	.short	0x0005
        /*0022*/ 	.short	0x0020
        /*0024*/ 	.byte	0x00, 0xf5, 0x21, 0x00


	//----- nvinfo : EIATTR_KPARAM_INFO
	.align		4
.L_147:
        /*0028*/ 	.byte	0x04, 0x17
        /*002a*/ 	.short	(.L_149 - .L_148)
.L_148:
        /*002c*/ 	.word	0x00000000
        /*0030*/ 	.short	0x0004
        /*0032*/ 	.short	0x0018
        /*0034*/ 	.byte	0x00, 0xf5, 0x21, 0x00


	//----- nvinfo : EIATTR_KPARAM_INFO
	.align		4
.L_149:
        /*0038*/ 	.byte	0x04, 0x17
        /*003a*/ 	.short	(.L_151 - .L_150)
.L_150:
        /*003c*/ 	.word	0x00000000
        /*0040*/ 	.short	0x0003
        /*0042*/ 	.short	0x0010
        /*0044*/ 	.byte	0x00, 0xf5, 0x21, 0x00


	//----- nvinfo : EIATTR_KPARAM_INFO
	.align		4
.L_151:
        /*0048*/ 	.byte	0x04, 0x17
        /*004a*/ 	.short	(.L_153 - .L_152)
.L_152:
        /*004c*/ 	.word	0x00000000
        /*0050*/ 	.short	0x0002
        /*0052*/ 	.short	0x0008
        /*0054*/ 	.byte	0x00, 0xf0, 0x11, 0x00


	//----- nvinfo : EIATTR_KPARAM_INFO
	.align		4
.L_153:
        /*0058*/ 	.byte	0x04, 0x17
        /*005a*/ 	.short	(.L_155 - .L_154)
.L_154:
        /*005c*/ 	.word	0x00000000
        /*0060*/ 	.short	0x0001
        /*0062*/ 	.short	0x0004
        /*0064*/ 	.byte	0x00, 0xf0, 0x11, 0x00


	//----- nvinfo : EIATTR_KPARAM_INFO
	.align		4
.L_155:
        /*0068*/ 	.byte	0x04, 0x17
        /*006a*/ 	.short	(.L_157 - .L_156)
.L_156:
        /*006c*/ 	.word	0x00000000
        /*0070*/ 	.short	0x0000
        /*0072*/ 	.short	0x0000
        /*0074*/ 	.byte	0x00, 0xf0, 0x11, 0x00


	//----- nvinfo : EIATTR_SPARSE_MMA_MASK
	.align		4
.L_157:
        /*0078*/ 	.byte	0x03, 0x50
        /*007a*/ 	.short	0x0000


	//----- nvinfo : EIATTR_MAXREG_COUNT
	.align		4
        /*007c*/ 	.byte	0x03, 0x1b
        /*007e*/ 	.short	0x00ff


	//----- nvinfo : EIATTR_MERCURY_ISA_VERSION
	.align		4
        /*0080*/ 	.byte	0x03, 0x5f
        /*0082*/ 	.short	0x0101


	//----- nvinfo : EIATTR_VRC_CTA_INIT_COUNT
	.align		4
        /*0084*/ 	.byte	0x02, 0x4a
	.zero		1
	.zero		1


	//----- nvinfo : EIATTR_EXIT_INSTR_OFFSETS
	.align		4
        /*0088*/ 	.byte	0x04, 0x1c
        /*008a*/ 	.short	(.L_159 - .L_158)


	//   ....[0]....
.L_158:
        /*008c*/ 	.word	0x000000c0


	//   ....[1]....
        /*0090*/ 	.word	0x00000640


	//----- nvinfo : EIATTR_CRS_STACK_SIZE
	.align		4
.L_159:
        /*0094*/ 	.byte	0x04, 0x1e
        /*0096*/ 	.short	(.L_161 - .L_160)
.L_160:
        /*0098*/ 	.word	0x00000000


	//----- nvinfo : EIATTR_CBANK_PARAM_SIZE
	.align		4
.L_161:
        /*009c*/ 	.byte	0x03, 0x19
        /*009e*/ 	.short	0x0030


	//----- nvinfo : EIATTR_PARAM_CBANK
	.align		4
        /*00a0*/ 	.byte	0x04, 0x0a
        /*00a2*/ 	.short	(.L_163 - .L_162)
	.align		4
.L_162:
        /*00a4*/ 	.word	index@(.nv.constant0.avgPoolingBackpropagation)
        /*00a8*/ 	.short	0x0380
        /*00aa*/ 	.short	0x0030


	//----- nvinfo : EIATTR_SW_WAR
	.align		4
.L_163:
        /*00ac*/ 	.byte	0x04, 0x36
        /*00ae*/ 	.short	(.L_165 - .L_164)
.L_164:
        /*00b0*/ 	.word	0x00000008
.L_165:


//--------------------- .nv.info.avgPooling       --------------------------
	.section	.nv.info.avgPooling,"",@"SHT_CUDA_INFO"
	.sectionflags	@""
	.align	4


	//----- nvinfo : EIATTR_CUDA_API_VERSION
	.align		4
        /*0000*/ 	.byte	0x04, 0x37
        /*0002*/ 	.short	(.L_167 - .L_166)
.L_166:
        /*0004*/ 	.word	0x00000082


	//----- nvinfo : EIATTR_KPARAM_INFO
	.align		4
.L_167:
        /*0008*/ 	.byte	0x04, 0x17
        /*000a*/ 	.short	(.L_169 - .L_168)
.L_168:
        /*000c*/ 	.word	0x00000000
        /*0010*/ 	.short	0x0004
        /*0012*/ 	.short	0x0018
        /*0014*/ 	.byte	0x00, 0xf5, 0x21, 0x00


	//----- nvinfo : EIATTR_KPARAM_INFO
	.align		4
.L_169:
        /*0018*/ 	.byte	0x04, 0x17
        /*001a*/ 	.short	(.L_171 - .L_170)
.L_170:
        /*001c*/ 	.word	0x00000000
        /*0020*/ 	.short	0x0003
        /*0022*/ 	.short	0x0010
        /*0024*/ 	.byte	0x00, 0xf5, 0x21, 0x00


	//----- nvinfo : EIATTR_KPARAM_INFO
	.align		4
.L_171:
        /*0028*/ 	.byte	0x04, 0x17
        /*002a*/ 	.short	(.L_173 - .L_172)
.L_172:
        /*002c*/ 	.word	0x00000000
        /*0030*/ 	.short	0x0002
        /*0032*/ 	.short	0x0008
        /*0034*/ 	.byte	0x00, 0xf0, 0x11, 0x00


	//----- nvinfo : EIATTR_KPARAM_INFO
	.align		4
.L_173:
        /*0038*/ 	.byte	0x04, 0x17
        /*003a*/ 	.short	(.L_175 - .L_174)
.L_174:
        /*003c*/ 	.word	0x00000000
        /*0040*/ 	.short	0x0001
        /*0042*/ 	.short	0x0004
        /*0044*/ 	.byte	0x00, 0xf0, 0x11, 0x00


	//----- nvinfo : EIATTR_KPARAM_INFO
	.align		4
.L_175:
        /*0048*/ 	.byte	0x04, 0x17
        /*004a*/ 	.short	(.L_177 - .L_176)
.L_176:
        /*004c*/ 	.word	0x00000000
        /*0050*/ 	.short	0x0000
        /*0052*/ 	.short	0x0000
        /*0054*/ 	.byte	0x00, 0xf0, 0x11, 0x00


	//----- nvinfo : EIATTR_SPARSE_MMA_MASK
	.align		4
.L_177:
        /*0058*/ 	.byte	0x03, 0x50
        /*005a*/ 	.short	0x0000


	//----- nvinfo : EIATTR_MAXREG_COUNT
	.align		4
        /*005c*/ 	.byte	0x03, 0x1b
        /*005e*/ 	.short	0x00ff


	//----- nvinfo : EIATTR_MERCURY_ISA_VERSION
	.align		4
        /*0060*/ 	.byte	0x03, 0x5f
        /*0062*/ 	.short	0x0101


	//----- nvinfo : EIATTR_VRC_CTA_INIT_COUNT
	.align		4
        /*0064*/ 	.byte	0x02, 0x4a
	.zero		1
	.zero		1


	//----- nvinfo : EIATTR_EXIT_INSTR_OFFSETS
	.align		4
        /*0068*/ 	.byte	0x04, 0x1c
        /*006a*/ 	.short	(.L_179 - .L_178)


	//   ....[0]....
.L_178:
        /*006c*/ 	.word	0x000000c0


	//   ....[1]....
        /*0070*/ 	.word	0x000009f0


	//----- nvinfo : EIATTR_CRS_STACK_SIZE
	.align		4
.L_179:
        /*0074*/ 	.byte	0x04, 0x1e
        /*0076*/ 	.short	(.L_181 - .L_180)
.L_180:
        /*0078*/ 	.word	0x00000000


	//----- nvinfo : EIATTR_CBANK_PARAM_SIZE
	.align		4
.L_181:
        /*007c*/ 	.byte	0x03, 0x19
        /*007e*/ 	.short	0x0020


	//----- nvinfo : EIATTR_PARAM_CBANK
	.align		4
        /*0080*/ 	.byte	0x04, 0x0a
        /*0082*/ 	.short	(.L_183 - .L_182)
	.align		4
.L_182:
        /*0084*/ 	.word	index@(.nv.constant0.avgPooling)
        /*0088*/ 	.short	0x0380
        /*008a*/ 	.short	0x0020


	//----- nvinfo : EIATTR_SW_WAR
	.align		4
.L_183:
        /*008c*/ 	.byte	0x04, 0x36
        /*008e*/ 	.short	(.L_185 - .L_184)
.L_184:
        /*0090*/ 	.word	0x00000008
.L_185:


//--------------------- .nv.info.maxminPoolingBackpropagation --------------------------
	.section	.nv.info.maxminPoolingBackpropagation,"",@"SHT_CUDA_INFO"
	.sectionflags	@""
	.align	4


	//----- nvinfo : EIATTR_CUDA_API_VERSION
	.align		4
        /*0000*/ 	.byte	0x04, 0x37
        /*0002*/ 	.short	(.L_187 - .L_186)
.L_186:
        /*0004*/ 	.word	0x00000082


	//----- nvinfo : EIATTR_KPARAM_INFO
	.align		4
.L_187:
        /*0008*/ 	.byte	0x04, 0x17
        /*000a*/ 	.short	(.L_189 - .L_188)
.L_188:
        /*000c*/ 	.word	0x00000000
        /*0010*/ 	.short	0x0006
        /*0012*/ 	.short	0x0028
        /*0014*/ 	.byte	0x00, 0xf5, 0x21, 0x00


	//----- nvinfo : EIATTR_KPARAM_INFO
	.align		4
.L_189:
        /*0018*/ 	.byte	0x04, 0x17
        /*001a*/ 	.short	(.L_191 - .L_190)
.L_190:
        /*001c*/ 	.word	0x00000000
        /*0020*/ 	.short	0x0005
        /*0022*/ 	.short	0x0020
        /*0024*/ 	.byte	0x00, 0xf5, 0x21, 0x00


	//----- nvinfo : EIATTR_KPARAM_INFO
	.align		4
.L_191:
        /*0028*/ 	.byte	0x04, 0x17
        /*002a*/ 	.short	(.L_193 - .L_192)
.L_192:
        /*002c*/ 	.word	0x00000000
        /*0030*/ 	.short	0x0004
        /*0032*/ 	.short	0x0018
        /*0034*/ 	.byte	0x00, 0xf5, 0x21, 0x00


	//----- nvinfo : EIATTR_KPARAM_INFO
	.align		4
.L_193:
        /*0038*/ 	.byte	0x04, 0x17
        /*003a*/ 	.short	(.L_195 - .L_194)
.L_194:
        /*003c*/ 	.word	0x00000000
        /*0040*/ 	.short	0x0003
        /*0042*/ 	.short	0x0010
        /*0044*/ 	.byte	0x00, 0xf5, 0x21, 0x00


	//----- nvinfo : EIATTR_KPARAM_INFO
	.align		4
.L_195:
        /*0048*/ 	.byte	0x04, 0x17
        /*004a*/ 	.short	(.L_197 - .L_196)
.L_196:
        /*004c*/ 	.word	0x00000000
        /*0050*/ 	.short	0x0002
        /*0052*/ 	.short	0x0008
        /*0054*/ 	.byte	0x00, 0xf0, 0x11, 0x00


	//----- nvinfo : EIATTR_KPARAM_INFO
	.align		4
.L_197:
        /*0058*/ 	.byte	0x04, 0x17
        /*005a*/ 	.short	(.L_199 - .L_198)
.L_198:
        /*005c*/ 	.word	0x00000000
        /*0060*/ 	.short	0x0001
        /*0062*/ 	.short	0x0004
        /*0064*/ 	.byte	0x00, 0xf0, 0x11, 0x00


	//----- nvinfo : EIATTR_KPARAM_INFO
	.align		4
.L_199:
        /*0068*/ 	.byte	0x04, 0x17
        /*006a*/ 	.short	(.L_201 - .L_200)
.L_200:
        /*006c*/ 	.word	0x00000000
        /*0070*/ 	.short	0x0000
        /*0072*/ 	.short	0x0000
        /*0074*/ 	.byte	0x00, 0xf0, 0x11, 0x00


	//----- nvinfo : EIATTR_SPARSE_MMA_MASK
	.align		4
.L_201:
        /*0078*/ 	.byte	0x03, 0x50
        /*007a*/ 	.short	0x0000


	//----- nvinfo : EIATTR_MAXREG_COUNT
	.align		4
        /*007c*/ 	.byte	0x03, 0x1b
        /*007e*/ 	.short	0x00ff


	//----- nvinfo : EIATTR_MERCURY_ISA_VERSION
	.align		4
        /*0080*/ 	.byte	0x03, 0x5f
        /*0082*/ 	.short	0x0101


	//----- nvinfo : EIATTR_VRC_CTA_INIT_COUNT
	.align		4
        /*0084*/ 	.byte	0x02, 0x4a
	.zero		1
	.zero		1


	//----- nvinfo : EIATTR_EXIT_INSTR_OFFSETS
	.align		4
        /*0088*/ 	.byte	0x04, 0x1c
        /*008a*/ 	.short	(.L_203 - .L_202)


	//   ....[0]....
.L_202:
        /*008c*/ 	.word	0x000000c0


	//   ....[1]....
        /*0090*/ 	.word	0x00000520


	//   ....[2]....
        /*0094*/ 	.word	0x00000580


	//----- nvinfo : EIATTR_CBANK_PARAM_SIZE
	.align		4
.L_203:
        /*0098*/ 	.byte	0x03, 0x19
        /*009a*/ 	.short	0x0030


	//----- nvinfo : EIATTR_PARAM_CBANK
	.align		4
        /*009c*/ 	.byte	0x04, 0x0a
        /*009e*/ 	.short	(.L_205 - .L_204)
	.align		4
.L_204:
        /*00a0*/ 	.word	index@(.nv.constant0.maxminPoolingBackpropagation)
        /*00a4*/ 	.short	0x0380
        /*00a6*/ 	.short	0x0030


	//----- nvinfo : EIATTR_SW_WAR
	.align		4
.L_205:
        /*00a8*/ 	.byte	0x04, 0x36
        /*00aa*/ 	.short	(.L_207 - .L_206)
.L_206:
        /*00ac*/ 	.word	0x00000008
.L_207:


//--------------------- .nv.info.minPooling       --------------------------
	.section	.nv.info.minPooling,"",@"SHT_CUDA_INFO"
	.sectionflags	@""
	.align	4


	//----- nvinfo : EIATTR_CUDA_API_VERSION
	.align		4
        /*0000*/ 	.byte	0x04, 0x37
        /*0002*/ 	.short	(.L_209 - .L_208)
.L_208:
        /*0004*/ 	.word	0x00000082


	//----- nvinfo : EIATTR_KPARAM_INFO
	.align		4
.L_209:
        /*0008*/ 	.byte	0x04, 0x17
        /*000a*/ 	.short	(.L_211 - .L_210)
.L_210:
        /*000c*/ 	.word	0x00000000
        /*0010*/ 	.short	0x0004
        /*0012*/ 	.short	0x0018
        /*0014*/ 	.byte	0x00, 0xf5, 0x21, 0x00


	//----- nvinfo : EIATTR_KPARAM_INFO
	.align		4
.L_211:
        /*0018*/ 	.byte	0x04, 0x17
        /*001a*/ 	.short	(.L_213 - .L_212)
.L_212:
        /*001c*/ 	.word	0x00000000
        /*0020*/ 	.short	0x0003
        /*0022*/ 	.short	0x0010
        /*0024*/ 	.byte	0x00, 0xf5, 0x21, 0x00


	//----- nvinfo : EIATTR_KPARAM_INFO
	.align		4
.L_213:
        /*0028*/ 	.byte	0x04, 0x17
        /*002a*/ 	.short	(.L_215 - .L_214)
.L_214:
        /*002c*/ 	.word	0x00000000
        /*0030*/ 	.short	0x0002
        /*0032*/ 	.short	0x0008
        /*0034*/ 	.byte	0x00, 0xf0, 0x11, 0x00


	//----- nvinfo : EIATTR_KPARAM_INFO
	.align		4
.L_215:
        /*0038*/ 	.byte	0x04, 0x17
        /*003a*/ 	.short	(.L_217 - .L_216)
.L_216:
        /*003c*/ 	.word	0x00000000
        /*0040*/ 	.short	0x0001
        /*0042*/ 	.short	0x0004
        /*0044*/ 	.byte	0x00, 0xf0, 0x11, 0x00


	//----- nvinfo : EIATTR_KPARAM_INFO
	.align		4
.L_217:
        /*0048*/ 	.byte	0x04, 0x17
        /*004a*/ 	.short	(.L_219 - .L_218)
.L_218:
        /*004c*/ 	.word	0x00000000
        /*0050*/ 	.short	0x0000
        /*0052*/ 	.short	0x0000
        /*0054*/ 	.byte	0x00, 0xf0, 0x11, 0x00


	//----- nvinfo : EIATTR_SPARSE_MMA_MASK
	.align		4
.L_219:
        /*0058*/ 	.byte	0x03, 0x50
        /*005a*/ 	.short	0x0000


	//----- nvinfo : EIATTR_MAXREG_COUNT
	.align		4
        /*005c*/ 	.byte	0x03, 0x1b
        /*005e*/ 	.short	0x00ff


	//----- nvinfo : EIATTR_MERCURY_ISA_VERSION
	.align		4
        /*0060*/ 	.byte	0x03, 0x5f
        /*0062*/ 	.short	0x0101


	//----- nvinfo : EIATTR_VRC_CTA_INIT_COUNT
	.align		4
        /*0064*/ 	.byte	0x02, 0x4a
	.zero		1
	.zero		1


	//----- nvinfo : EIATTR_EXIT_INSTR_OFFSETS
	.align		4
        /*0068*/ 	.byte	0x04, 0x1c
        /*006a*/ 	.short	(.L_221 - .L_220)


	//   ....[0]....
.L_220:
        /*006c*/ 	.word	0x000000c0


	//   ....[1]....
        /*0070*/ 	.word	0x000007f0


	//----- nvinfo : EIATTR_CBANK_PARAM_SIZE
	.align		4
.L_221:
        /*0074*/ 	.byte	0x03, 0x19
        /*0076*/ 	.short	0x0020


	//----- nvinfo : EIATTR_PARAM_CBANK
	.align		4
        /*0078*/ 	.byte	0x04, 0x0a
        /*007a*/ 	.short	(.L_223 - .L_222)
	.align		4
.L_222:
        /*007c*/ 	.word	index@(.nv.constant0.minPooling)
        /*0080*/ 	.short	0x0380
        /*0082*/ 	.short	0x0020


	//----- nvinfo : EIATTR_SW_WAR
	.align		4
.L_223:
        /*0084*/ 	.byte	0x04, 0x36
        /*0086*/ 	.short	(.L_225 - .L_224)
.L_224:
        /*0088*/ 	.word	0x00000008
.L_225:


//--------------------- .nv.info.maxPooling       --------------------------
	.section	.nv.info.maxPooling,"",@"SHT_CUDA_INFO"
	.sectionflags	@""
	.align	4


	//----- nvinfo : EIATTR_CUDA_API_VERSION
	.align		4
        /*0000*/ 	.byte	0x04, 0x37
        /*0002*/ 	.short	(.L_227 - .L_226)
.L_226:
        /*0004*/ 	.word	0x00000082


	//----- nvinfo : EIATTR_KPARAM_INFO
	.align		4
.L_227:
        /*0008*/ 	.byte	0x04, 0x17
        /*000a*/ 	.short	(.L_229 - .L_228)
.L_228:
        /*000c*/ 	.word	0x00000000
        /*0010*/ 	.short	0x0004
        /*0012*/ 	.short	0x0018
        /*0014*/ 	.byte	0x00, 0xf5, 0x21, 0x00


	//----- nvinfo : EIATTR_KPARAM_INFO
	.align		4
.L_229:
        /*0018*/ 	.byte	0x04, 0x17
        /*001a*/ 	.short	(.L_231 - .L_230)
.L_230:
        /*001c*/ 	.word	0x00000000
        /*0020*/ 	.short	0x0003
        /*0022*/ 	.short	0x0010
        /*0024*/ 	.byte	0x00, 0xf5, 0x21, 0x00


	//----- nvinfo : EIATTR_KPARAM_INFO
	.align		4
.L_231:
        /*0028*/ 	.byte	0x04, 0x17
        /*002a*/ 	.short	(.L_233 - .L_232)
.L_232:
        /*002c*/ 	.word	0x00000000
        /*0030*/ 	.short	0x0002
        /*0032*/ 	.short	0x0008
        /*0034*/ 	.byte	0x00, 0xf0, 0x11, 0x00


	//----- nvinfo : EIATTR_KPARAM_INFO
	.align		4
.L_233:
        /*0038*/ 	.byte	0x04, 0x17
        /*003a*/ 	.short	(.L_235 - .L_234)
.L_234:
        /*003c*/ 	.word	0x00000000
        /*0040*/ 	.short	0x0001
        /*0042*/ 	.short	0x0004
        /*0044*/ 	.byte	0x00, 0xf0, 0x11, 0x00


	//----- nvinfo : EIATTR_KPARAM_INFO
	.align		4
.L_235:
        /*0048*/ 	.byte	0x04, 0x17
        /*004a*/ 	.short	(.L_237 - .L_236)
.L_236:
        /*004c*/ 	.word	0x00000000
        /*0050*/ 	.short	0x0000
        /*0052*/ 	.short	0x0000
        /*0054*/ 	.byte	0x00, 0xf0, 0x11, 0x00


	//----- nvinfo : EIATTR_SPARSE_MMA_MASK
	.align		4
.L_237:
        /*0058*/ 	.byte	0x03, 0x50
        /*005a*/ 	.short	0x0000


	//----- nvinfo : EIATTR_MAXREG_COUNT
	.align		4
        /*005c*/ 	.byte	0x03, 0x1b
        /*005e*/ 	.short	0x00ff


	//----- nvinfo : EIATTR_MERCURY_ISA_VERSION
	.align		4
        /*0060*/ 	.byte	0x03, 0x5f
        /*0062*/ 	.short	0x0101


	//----- nvinfo : EIATTR_VRC_CTA_INIT_COUNT
	.align		4
        /*0064*/ 	.byte	0x02, 0x4a
	.zero		1
	.zero		1


	//----- nvinfo : EIATTR_EXIT_INSTR_OFFSETS
	.align		4
        /*0068*/ 	.byte	0x04, 0x1c
        /*006a*/ 	.short	(.L_239 - .L_238)


	//   ....[0]....
.L_238:
        /*006c*/ 	.word	0x000000c0


	//   ....[1]....
        /*0070*/ 	.word	0x000007f0


	//----- nvinfo : EIATTR_CBANK_PARAM_SIZE
	.align		4
.L_239:
        /*0074*/ 	.byte	0x03, 0x19
        /*0076*/ 	.short	0x0020


	//----- nvinfo : EIATTR_PARAM_CBANK
	.align		4
        /*0078*/ 	.byte	0x04, 0x0a
        /*007a*/ 	.short	(.L_241 - .L_240)
	.align		4
.L_240:
        /*007c*/ 	.word	index@(.nv.constant0.maxPooling)
        /*0080*/ 	.short	0x0380
        /*0082*/ 	.short	0x0020


	//----- nvinfo : EIATTR_SW_WAR
	.align		4
.L_241:
        /*0084*/ 	.byte	0x04, 0x36
        /*0086*/ 	.short	(.L_243 - .L_242)
.L_242:
        /*0088*/ 	.word	0x00000008
.L_243:


//--------------------- .nv.info.matrixConvRepeatBorderBackpropagationWeightCorrection --------------------------
	.section	.nv.info.matrixConvRepeatBorderBackpropagationWeightCorrection,"",@"SHT_CUDA_INFO"
	.sectionflags	@""
	.align	4


	//----- nvinfo : EIATTR_CUDA_API_VERSION
	.align		4
        /*0000*/ 	.byte	0x04, 0x37
        /*0002*/ 	.short	(.L_245 - .L_244)
.L_244:
        /*0004*/ 	.word	0x00000082


	//----- nvinfo : EIATTR_KPARAM_INFO
	.align		4
.L_245:
        /*0008*/ 	.byte	0x04, 0x17
        /*000a*/ 	.short	(.L_247 - .L_246)
.L_246:
        /*000c*/ 	.word	0x00000000
        /*0010*/ 	.short	0x0007
        /*0012*/ 	.short	0x0028
        /*0014*/ 	.byte	0x00, 0xf5, 0x21, 0x00


	//----- nvinfo : EIATTR_KPARAM_INFO
	.align		4
.L_247:
        /*0018*/ 	.byte	0x04, 0x17
        /*001a*/ 	.short	(.L_249 - .L_248)
.L_248:
        /*001c*/ 	.word	0x00000000
        /*0020*/ 	.short	0x0006
        /*0022*/ 	.short	0x0020
        /*0024*/ 	.byte	0x00, 0xf5, 0x21, 0x00


	//----- nvinfo : EIATTR_KPARAM_INFO
	.align		4
.L_249:
        /*0028*/ 	.byte	0x04, 0x17
        /*002a*/ 	.short	(.L_251 - .L_250)
.L_250:
        /*002c*/ 	.word	0x00000000
        /*0030*/ 	.short	0x0005
        /*0032*/ 	.short	0x0018
        /*0034*/ 	.byte	0x00, 0xf5, 0x21, 0x00


	//----- nvinfo : EIATTR_KPARAM_INFO
	.align		4
.L_251:
        /*0038*/ 	.byte	0x04, 0x17
        /*003a*/ 	.short	(.L_253 - .L_252)
.L_252:
        /*003c*/ 	.word	0x00000000
        /*0040*/ 	.short	0x0004
        /*0042*/ 	.short	0x0010
        /*0044*/ 	.byte	0x00, 0xf0, 0x11, 0x00


	//----- nvinfo : EIATTR_KPARAM_INFO
	.align		4
.L_253:
        /*0048*/ 	.byte	0x04, 0x17
        /*004a*/ 	.short	(.L_255 - .L_254)
.L_254:
        /*004c*/ 	.word	0x00000000
        /*0050*/ 	.short	0x0003
        /*0052*/ 	.short	0x000c
        /*0054*/ 	.byte	0x00, 0xf0, 0x11, 0x00


	//----- nvinfo : EIATTR_KPARAM_INFO
	.align		4
.L_255:
        /*0058*/ 	.byte	0x04, 0x17
        /*005a*/ 	.short	(.L_257 - .L_256)
.L_256:
        /*005c*/ 	.word	0x00000000
        /*0060*/ 	.short	0x0002
        /*0062*/ 	.short	0x0008
        /*0064*/ 	.byte	0x00, 0xf0, 0x11, 0x00


	//----- nvinfo : EIATTR_KPARAM_INFO
	.align		4
.L_257:
        /*0068*/ 	.byte	0x04, 0x17
        /*006a*/ 	.short	(.L_259 - .L_258)
.L_258:
        /*006c*/ 	.word	0x00000000
        /*0070*/ 	.short	0x0001
        /*0072*/ 	.short	0x0004
        /*0074*/ 	.byte	0x00, 0xf0, 0x11, 0x00


	//----- nvinfo : EIATTR_KPARAM_INFO
	.align		4
.L_259:
        /*0078*/ 	.byte	0x04, 0x17
        /*007a*/ 	.short	(.L_261 - .L_260)
.L_260:
        /*007c*/ 	.word	0x00000000
        /*0080*/ 	.short	0x0000
        /*0082*/ 	.short	0x0000
        /*0084*/ 	.byte	0x00, 0xf0, 0x11, 0x00


	//----- nvinfo : EIATTR_SPARSE_MMA_MASK
	.align		4
.L_261:
        /*0088*/ 	.byte	0x03, 0x50
        /*008a*/ 	.short	0x0000


	//----- nvinfo : EIATTR_MAXREG_COUNT
	.align		4
        /*008c*/ 	.byte	0x03, 0x1b
        /*008e*/ 	.short	0x00ff


	//----- nvinfo : EIATTR_MERCURY_ISA_VERSION
	.align		4
        /*0090*/ 	.byte	0x03, 0x5f
        /*0092*/ 	.short	0x0101


	//----- nvinfo : EIATTR_VRC_CTA_INIT_COUNT
	.align		4
        /*0094*/ 	.byte	0x02, 0x4a
	.zero		1
	.zero		1


	//----- nvinfo : EIATTR_EXIT_INSTR_OFFSETS
	.align		4
        /*0098*/ 	.byte	0x04, 0x1c
        /*009a*/ 	.short	(.L_263 - .L_262)


	//   ....[0]....
.L_262:
        /*009c*/ 	.word	0x000000c0


	//   ....[1]....
        /*00a0*/ 	.word	0x00001120


	//----- nvinfo : EIATTR_CBANK_PARAM_SIZE
	.align		4
.L_263:
        /*00a4*/ 	.byte	0x03, 0x19
        /*00a6*/ 	.short	0x0030


	//----- nvinfo : EIATTR_PARAM_CBANK
	.align		4
        /*00a8*/ 	.byte	0x04, 0x0a
        /*00aa*/ 	.short	(.L_265 - .L_264)
	.align		4
.L_264:
        /*00ac*/ 	.word	index@(.nv.constant0.matrixConvRepeatBorderBackpropagationWeightCorrection)
        /*00b0*/ 	.short	0x0380
        /*00b2*/ 	.short	0x0030


	//----- nvinfo : EIATTR_SW_WAR
	.align		4
.L_265:
        /*00b4*/ 	.byte	0x04, 0x36
        /*00b6*/ 	.short	(.L_267 - .L_266)
.L_266:
        /*00b8*/ 	.word	0x00000008
.L_267:


//--------------------- .nv.info.matrixConvRepeatBorderBackpropagationErrorTraversal --------------------------
	.section	.nv.info.matrixConvRepeatBorderBackpropagationErrorTraversal,"",@"SHT_CUDA_INFO"
	.sectionflags	@""
	.align	4


	//----- nvinfo : EIATTR_CUDA_API_VERSION
	.align		4
        /*0000*/ 	.byte	0x04, 0x37
        /*0002*/ 	.short	(.L_269 - .L_268)
.L_268:
        /*0004*/ 	.word	0x00000082


	//----- nvinfo : EIATTR_KPARAM_INFO
	.align		4
.L_269:
        /*0008*/ 	.byte	0x04, 0x17
        /*000a*/ 	.short	(.L_271 - .L_270)
.L_270:
        /*000c*/ 	.word	0x00000000
        /*0010*/ 	.short	0x0006
        /*0012*/ 	.short	0x0020
        /*0014*/ 	.byte	0x00, 0xf5, 0x21, 0x00


	//----- nvinfo : EIATTR_KPARAM_INFO
	.align		4
.L_271:
        /*0018*/ 	.byte	0x04, 0x17
        /*001a*/ 	.short	(.L_273 - .L_272)
.L_272:
        /*001c*/ 	.word	0x00000000
        /*0020*/ 	.short	0x0005
        /*0022*/ 	.short	0x0018
        /*0024*/ 	.byte	0x00, 0xf5, 0x21, 0x00


	//----- nvinfo : EIATTR_KPARAM_INFO
	.align		4
.L_273:
        /*0028*/ 	.byte	0x04, 0x17
        /*002a*/ 	.short	(.L_275 - .L_274)
.L_274:
        /*002c*/ 	.word	0x00000000
        /*0030*/ 	.short	0x0004
        /*0032*/ 	.short	0x0010
        /*0034*/ 	.byte	0x00, 0xf5, 0x21, 0x00


	//----- nvinfo : EIATTR_KPARAM_INFO
	.align		4
.L_275:
        /*0038*/ 	.byte	0x04, 0x17
        /*003a*/ 	.short	(.L_277 - .L_276)
.L_276:
        /*003c*/ 	.word	0x00000000
        /*0040*/ 	.short	0x0003
        /*0042*/ 	.short	0x000c
        /*0044*/ 	.byte	0x00, 0xf0, 0x11, 0x00


	//----- nvinfo : EIATTR_KPARAM_INFO
	.align		4
.L_277:
        /*0048*/ 	.byte	0x04, 0x17
        /*004a*/ 	.short	(.L_279 - .L_278)
.L_278:
        /*004c*/ 	.word	0x00000000
        /*0050*/ 	.short	0x0002
        /*0052*/ 	.short	0x0008
        /*0054*/ 	.byte	0x00, 0xf0, 0x11, 0x00


	//----- nvinfo : EIATTR_KPARAM_INFO
	.align		4
.L_279:
        /*0058*/ 	.byte	0x04, 0x17
        /*005a*/ 	.short	(.L_281 - .L_280)
.L_280:
        /*005c*/ 	.word	0x00000000
        /*0060*/ 	.short	0x0001
        /*0062*/ 	.short	0x0004
        /*0064*/ 	.byte	0x00, 0xf0, 0x11, 0x00


	//----- nvinfo : EIATTR_KPARAM_INFO
	.align		4
.L_281:
        /*0068*/ 	.byte	0x04, 0x17
        /*006a*/ 	.short	(.L_283 - .L_282)
.L_282:
        /*006c*/ 	.word	0x00000000
        /*0070*/ 	.short	0x0000
        /*0072*/ 	.short	0x0000
        /*0074*/ 	.byte	0x00, 0xf0, 0x11, 0x00


	//----- nvinfo : EIATTR_SPARSE_MMA_MASK
	.align		4
.L_283:
        /*0078*/ 	.byte	0x03, 0x50
        /*007a*/ 	.short	0x0000


	//----- nvinfo : EIATTR_MAXREG_COUNT
	.align		4
        /*007c*/ 	.byte	0x03, 0x1b
        /*007e*/ 	.short	0x00ff


	//----- nvinfo : EIATTR_MERCURY_ISA_VERSION
	.align		4
        /*0080*/ 	.byte	0x03, 0x5f
        /*0082*/ 	.short	0x0101


	//----- nvinfo : EIATTR_VRC_CTA_INIT_COUNT
	.align		4
        /*0084*/ 	.byte	0x02, 0x4a
	.zero		1
	.zero		1


	//----- nvinfo : EIATTR_EXIT_INSTR_OFFSETS
	.align		4
        /*0088*/ 	.byte	0x04, 0x1c
        /*008a*/ 	.short	(.L_285 - .L_284)


	//   ....[0]....
.L_284:
        /*008c*/ 	.word	0x000000c0


	//   ....[1]....
        /*0090*/ 	.word	0x000011c0


	//----- nvinfo : EIATTR_CBANK_PARAM_SIZE
	.align		4
.L_285:
        /*0094*/ 	.byte	0x03, 0x19
        /*0096*/ 	.short	0x0028


	//----- nvinfo : EIATTR_PARAM_CBANK
	.align		4
        /*0098*/ 	.byte	0x04, 0x0a
        /*009a*/ 	.short	(.L_287 - .L_286)
	.align		4
.L_286:
        /*009c*/ 	.word	index@(.nv.constant0.matrixConvRepeatBorderBackpropagationErrorTraversal)
        /*00a0*/ 	.short	0x0380
        /*00a2*/ 	.short	0x0028


	//----- nvinfo : EIATTR_SW_WAR
	.align		4
.L_287:
        /*00a4*/ 	.byte	0x04, 0x36
        /*00a6*/ 	.short	(.L_289 - .L_288)
.L_288:
        /*00a8*/ 	.word	0x00000008
.L_289:


//--------------------- .nv.info.matrixConvExtendBorderBackpropagationWeightCorrection --------------------------
	.section	.nv.info.matrixConvExtendBorderBackpropagationWeightCorrection,"",@"SHT_CUDA_INFO"
	.sectionflags	@""
	.align	4


	//----- nvinfo : EIATTR_CUDA_API_VERSION
	.align		4
        /*0000*/ 	.byte	0x04, 0x37
        /*0002*/ 	.short	(.L_291 - .L_290)
.L_290:
        /*0004*/ 	.word	0x00000082


	//----- nvinfo : EIATTR_KPARAM_INFO
	.align		4
.L_291:
        /*0008*/ 	.byte	0x04, 0x17
        /*000a*/ 	.short	(.L_293 - .L_292)
.L_292:
        /*000c*/ 	.word	0x00000000
        /*0010*/ 	.short	0x0007
        /*0012*/ 	.short	0x0028
        /*0014*/ 	.byte	0x00, 0xf5, 0x21, 0x00


	//----- nvinfo : EIATTR_KPARAM_INFO
	.align		4
.L_293:
        /*0018*/ 	.byte	0x04, 0x17
        /*001a*/ 	.short	(.L_295 - .L_294)
.L_294:
        /*001c*/ 	.word	0x00000000
        /*0020*/ 	.short	0x0006
        /*0022*/ 	.short	0x0020
        /*0024*/ 	.byte	0x00, 0xf5, 0x21, 0x00


	//----- nvinfo : EIATTR_KPARAM_INFO
	.align		4
.L_295:
        /*0028*/ 	.byte	0x04, 0x17
        /*002a*/ 	.short	(.L_297 - .L_296)
.L_296:
        /*002c*/ 	.word	0x00000000
        /*0030*/ 	.short	0x0005
        /*0032*/ 	.short	0x0018
        /*0034*/ 	.byte	0x00, 0xf5, 0x21, 0x00


	//----- nvinfo : EIATTR_KPARAM_INFO
	.align		4
.L_297:
        /*0038*/ 	.byte	0x04, 0x17
        /*003a*/ 	.short	(.L_299 - .L_298)
.L_298:
        /*003c*/ 	.word	0x00000000
        /*0040*/ 	.short	0x0004
        /*0042*/ 	.short	0x0010
        /*0044*/ 	.byte	0x00, 0xf0, 0x11, 0x00


	//----- nvinfo : EIATTR_KPARAM_INFO
	.align		4
.L_299:
        /*0048*/ 	.byte	0x04, 0x17
        /*004a*/ 	.short	(.L_301 - .L_300)
.L_300:
        /*004c*/ 	.word	0x00000000
        /*0050*/ 	.short	0x0003
        /*0052*/ 	.short	0x000c
        /*0054*/ 	.byte	0x00, 0xf0, 0x11, 0x00


	//----- nvinfo : EIATTR_KPARAM_INFO
	.align		4
.L_301:
        /*0058*/ 	.byte	0x04, 0x17
        /*005a*/ 	.short	(.L_303 - .L_302)
.L_302:
        /*005c*/ 	.word	0x00000000
        /*0060*/ 	.short	0x0002
        /*0062*/ 	.short	0x0008
        /*0064*/ 	.byte	0x00, 0xf0, 0x11, 0x00


	//----- nvinfo : EIATTR_KPARAM_INFO
	.align		4
.L_303:
        /*0068*/ 	.byte	0x04, 0x17
        /*006a*/ 	.short	(.L_305 - .L_304)
.L_304:
        /*006c*/ 	.word	0x00000000
        /*0070*/ 	.short	0x0001
        /*0072*/ 	.short	0x0004
        /*0074*/ 	.byte	0x00, 0xf0, 0x11, 0x00


	//----- nvinfo : EIATTR_KPARAM_INFO
	.align		4
.L_305:
        /*0078*/ 	.byte	0x04, 0x17
        /*007a*/ 	.short	(.L_307 - .L_306)
.L_306:
        /*007c*/ 	.word	0x00000000
        /*0080*/ 	.short	0x0000
        /*0082*/ 	.short	0x0000
        /*0084*/ 	.byte	0x00, 0xf0, 0x11, 0x00


	//----- nvinfo : EIATTR_SPARSE_MMA_MASK
	.align		4
.L_307:
        /*0088*/ 	.byte	0x03, 0x50
        /*008a*/ 	.short	0x0000


	//----- nvinfo : EIATTR_MAXREG_COUNT
	.align		4
        /*008c*/ 	.byte	0x03, 0x1b
        /*008e*/ 	.short	0x00ff


	//----- nvinfo : EIATTR_MERCURY_ISA_VERSION
	.align		4
        /*0090*/ 	.byte	0x03, 0x5f
        /*0092*/ 	.short	0x0101


	//----- nvinfo : EIATTR_VRC_CTA_INIT_COUNT
	.align		4
        /*0094*/ 	.byte	0x02, 0x4a
	.zero		1
	.zero		1


	//----- nvinfo : EIATTR_EXIT_INSTR_OFFSETS
	.align		4
        /*0098*/ 	.byte	0x04, 0x1c
        /*009a*/ 	.short	(.L_309 - .L_308)


	//   ....[0]....
.L_308:
        /*009c*/ 	.word	0x000000c0


	//   ....[1]....
        /*00a0*/ 	.word	0x00000b60


	//----- nvinfo : EIATTR_CBANK_PARAM_SIZE
	.align		4
.L_309:
        /*00a4*/ 	.byte	0x03, 0x19
        /*00a6*/ 	.short	0x0030


	//----- nvinfo : EIATTR_PARAM_CBANK
	.align		4
        /*00a8*/ 	.byte	0x04, 0x0a
        /*00aa*/ 	.short	(.L_311 - .L_310)
	.align		4
.L_310:
        /*00ac*/ 	.word	index@(.nv.constant0.matrixConvExtendBorderBackpropagationWeightCorrection)
        /*00b0*/ 	.short	0x0380
        /*00b2*/ 	.short	0x0030


	//----- nvinfo : EIATTR_SW_WAR
	.align		4
.L_311:
        /*00b4*/ 	.byte	0x04, 0x36
        /*00b6*/ 	.short	(.L_313 - .L_312)
.L_312:
        /*00b8*/ 	.word	0x00000008
.L_313:


//--------------------- .nv.info.matrixConvExtendBorderBackpropagationErrorTraversal --------------------------
	.section	.nv.info.matrixConvExtendBorderBackpropagationErrorTraversal,"",@"SHT_CUDA_INFO"
	.sectionflags	@""
	.align	4


	//----- nvinfo : EIATTR_CUDA_API_VERSION
	.align		4
        /*0000*/ 	.byte	0x04, 0x37
        /*0002*/ 	.short	(.L_315 - .L_314)
.L_314:
        /*0004*/ 	.word	0x00000082


	//----- nvinfo : EIATTR_KPARAM_INFO
	.align		4
.L_315:
        /*0008*/ 	.byte	0x04, 0x17
        /*000a*/ 	.short	(.L_317 - .L_316)
.L_316:
        /*000c*/ 	.word	0x00000000
        /*0010*/ 	.short	0x0006
        /*0012*/ 	.short	0x0020
        /*0014*/ 	.byte	0x00, 0xf5, 0x21, 0x00


	//----- nvinfo : EIATTR_KPARAM_INFO
	.align		4
.L_317:
        /*0018*/ 	.byte	0x04, 0x17
        /*001a*/ 	.short	(.L_319 - .L_318)
.L_318:
        /*001c*/ 	.word	0x00000000
        /*0020*/ 	.short	0x0005
        /*0022*/ 	.short	0x0018
        /*0024*/ 	.byte	0x00, 0xf5, 0x21, 0x00


	//----- nvinfo : EIATTR_KPARAM_INFO
	.align		4
.L_319:
        /*0028*/ 	.byte	0x04, 0x17
        /*002a*/ 	.short	(.L_321 - .L_320)
.L_320:
        /*002c*/ 	.word	0x00000000
        /*0030*/ 	.short	0x0004
        /*0032*/ 	.short	0x0010
        /*0034*/ 	.byte	0x00, 0xf5, 0x21, 0x00


	//----- nvinfo : EIATTR_KPARAM_INFO
	.align		4
.L_321:
        /*0038*/ 	.byte	0x04, 0x17
        /*003a*/ 	.short	(.L_323 - .L_322)
.L_322:
        /*003c*/ 	.word	0x00000000
        /*0040*/ 	.short	0x0003
        /*0042*/ 	.short	0x000c
        /*0044*/ 	.byte	0x00, 0xf0, 0x11, 0x00


	//----- nvinfo : EIATTR_KPARAM_INFO
	.align		4
.L_323:
        /*0048*/ 	.byte	0x04, 0x17
        /*004a*/ 	.short	(.L_325 - .L_324)
.L_324:
        /*004c*/ 	.word	0x00000000
        /*0050*/ 	.short	0x0002
        /*0052*/ 	.short	0x0008
        /*0054*/ 	.byte	0x00, 0xf0, 0x11, 0x00


	//----- nvinfo : EIATTR_KPARAM_INFO
	.align		4
.L_325:
        /*0058*/ 	.byte	0x04, 0x17
        /*005a*/ 	.short	(.L_327 - .L_326)
.L_326:
        /*005c*/ 	.word	0x00000000
        /*0060*/ 	.short	0x0001
        /*0062*/ 	.short	0x0004
        /*0064*/ 	.byte	0x00, 0xf0, 0x11, 0x00


	//----- nvinfo : EIATTR_KPARAM_INFO
	.align		4
.L_327:
        /*0068*/ 	.byte	0x04, 0x17
        /*006a*/ 	.short	(.L_329 - .L_328)
.L_328:
        /*006c*/ 	.word	0x00000000
        /*0070*/ 	.short	0x0000
        /*0072*/ 	.short	0x0000
        /*0074*/ 	.byte	0x00, 0xf0, 0x11, 0x00


	//----- nvinfo : EIATTR_SPARSE_MMA_MASK
	.align		4
.L_329:
        /*0078*/ 	.byte	0x03, 0x50
        /*007a*/ 	.short	0x0000


	//----- nvinfo : EIATTR_MAXREG_COUNT
	.align		4
        /*007c*/ 	.byte	0x03, 0x1b
        /*007e*/ 	.short	0x00ff


	//----- nvinfo : EIATTR_MERCURY_ISA_VERSION
	.align		4
        /*0080*/ 	.byte	0x03, 0x5f
        /*0082*/ 	.short	0x0101


	//----- nvinfo : EIATTR_VRC_CTA_INIT_COUNT
	.align		4
        /*0084*/ 	.byte	0x02, 0x4a
	.zero		1
	.zero		1


	//----- nvinfo : EIATTR_EXIT_INSTR_OFFSETS
	.align		4
        /*0088*/ 	.byte	0x04, 0x1c
        /*008a*/ 	.short	(.L_331 - .L_330)


	//   ....[0]....
.L_330:
        /*008c*/ 	.word	0x000000c0


	//   ....[1]....
        /*0090*/ 	.word	0x00000be0


	//----- nvinfo : EIATTR_CBANK_PARAM_SIZE
	.align		4
.L_331:
        /*0094*/ 	.byte	0x03, 0x19
        /*0096*/ 	.short	0x0028


	//----- nvinfo : EIATTR_PARAM_CBANK
	.align		4
        /*0098*/ 	.byte	0x04, 0x0a
        /*009a*/ 	.short	(.L_333 - .L_332)
	.align		4
.L_332:
        /*009c*/ 	.word	index@(.nv.constant0.matrixConvExtendBorderBackpropagationErrorTraversal)
        /*00a0*/ 	.short	0x0380
        /*00a2*/ 	.short	0x0028


	//----- nvinfo : EIATTR_SW_WAR
	.align		4
.L_333:
        /*00a4*/ 	.byte	0x04, 0x36
        /*00a6*/ 	.short	(.L_335 - .L_334)
.L_334:
        /*00a8*/ 	.word	0x00000008
.L_335:


//--------------------- .nv.info.matrixConvEmptyBorderBackpropagationWeightCorrection --------------------------
	.section	.nv.info.matrixConvEmptyBorderBackpropagationWeightCorrection,"",@"SHT_CUDA_INFO"
	.sectionflags	@""
	.align	4


	//----- nvinfo : EIATTR_CUDA_API_VERSION
	.align		4
        /*0000*/ 	.byte	0x04, 0x37
        /*0002*/ 	.short	(.L_337 - .L_336)
.L_336:
        /*0004*/ 	.word	0x00000082


	//----- nvinfo : EIATTR_KPARAM_INFO
	.align		4
.L_337:
        /*0008*/ 	.byte	0x04, 0x17
        /*000a*/ 	.short	(.L_339 - .L_338)
.L_338:
        /*000c*/ 	.word	0x00000000
        /*0010*/ 	.short	0x0007
        /*0012*/ 	.short	0x0028
        /*0014*/ 	.byte	0x00, 0xf5, 0x21, 0x00


	//----- nvinfo : EIATTR_KPARAM_INFO
	.align		4
.L_339:
        /*0018*/ 	.byte	0x04, 0x17
        /*001a*/ 	.short	(.L_341 - .L_340)
.L_340:
        /*001c*/ 	.word	0x00000000
        /*0020*/ 	.short	0x0006
        /*0022*/ 	.short	0x0020
        /*0024*/ 	.byte	0x00, 0xf5, 0x21, 0x00


	//----- nvinfo : EIATTR_KPARAM_INFO
	.align		4
.L_341:
        /*0028*/ 	.byte	0x04, 0x17
        /*002a*/ 	.short	(.L_343 - .L_342)
.L_342:
        /*002c*/ 	.word	0x00000000
        /*0030*/ 	.short	0x0005
        /*0032*/ 	.short	0x0018
        /*0034*/ 	.byte	0x00, 0xf5, 0x21, 0x00


	//----- nvinfo : EIATTR_KPARAM_INFO
	.align		4
.L_343:
        /*0038*/ 	.byte	0x04, 0x17
        /*003a*/ 	.short	(.L_345 - .L_344)
.L_344:
        /*003c*/ 	.word	0x00000000
        /*0040*/ 	.short	0x0004
        /*0042*/ 	.short	0x0010
        /*0044*/ 	.byte	0x00, 0xf0, 0x11, 0x00


	//----- nvinfo : EIATTR_KPARAM_INFO
	.align		4
.L_345:
        /*0048*/ 	.byte	0x04, 0x17
        /*004a*/ 	.short	(.L_347 - .L_346)
.L_346:
        /*004c*/ 	.word	0x00000000
        /*0050*/ 	.short	0x0003
        /*0052*/ 	.short	0x000c
        /*0054*/ 	.byte	0x00, 0xf0, 0x11, 0x00


	//----- nvinfo : EIATTR_KPARAM_INFO
	.align		4
.L_347:
        /*0058*/ 	.byte	0x04, 0x17
        /*005a*/ 	.short	(.L_349 - .L_348)
.L_348:
        /*005c*/ 	.word	0x00000000
        /*0060*/ 	.short	0x0002
        /*0062*/ 	.short	0x0008
        /*0064*/ 	.byte	0x00, 0xf0, 0x11, 0x00


	//----- nvinfo : EIATTR_KPARAM_INFO
	.align		4
.L_349:
        /*0068*/ 	.byte	0x04, 0x17
        /*006a*/ 	.short	(.L_351 - .L_350)
.L_350:
        /*006c*/ 	.word	0x00000000
        /*0070*/ 	.short	0x0001
        /*0072*/ 	.short	0x0004
        /*0074*/ 	.byte	0x00, 0xf0, 0x11, 0x00


	//----- nvinfo : EIATTR_KPARAM_INFO
	.align		4
.L_351:
        /*0078*/ 	.byte	0x04, 0x17
        /*007a*/ 	.short	(.L_353 - .L_352)
.L_352:
        /*007c*/ 	.word	0x00000000
        /*0080*/ 	.short	0x0000
        /*0082*/ 	.short	0x0000
        /*0084*/ 	.byte	0x00, 0xf0, 0x11, 0x00


	//----- nvinfo : EIATTR_SPARSE_MMA_MASK
	.align		4
.L_353:
        /*0088*/ 	.byte	0x03, 0x50
        /*008a*/ 	.short	0x0000


	//----- nvinfo : EIATTR_MAXREG_COUNT
	.align		4
        /*008c*/ 	.byte	0x03, 0x1b
        /*008e*/ 	.short	0x00ff


	//----- nvinfo : EIATTR_MERCURY_ISA_VERSION
	.align		4
        /*0090*/ 	.byte	0x03, 0x5f
        /*0092*/ 	.short	0x0101


	//----- nvinfo : EIATTR_VRC_CTA_INIT_COUNT
	.align		4
        /*0094*/ 	.byte	0x02, 0x4a
	.zero		1
	.zero		1


	//----- nvinfo : EIATTR_EXIT_INSTR_OFFSETS
	.align		4
        /*0098*/ 	.byte	0x04, 0x1c
        /*009a*/ 	.short	(.L_355 - .L_354)


	//   ....[0]....
.L_354:
        /*009c*/ 	.word	0x000000c0


	//   ....[1]....
        /*00a0*/ 	.word	0x00000ba0


	//----- nvinfo : EIATTR_CRS_STACK_SIZE
	.align		4
.L_355:
        /*00a4*/ 	.byte	0x04, 0x1e
        /*00a6*/ 	.short	(.L_357 - .L_356)
.L_356:
        /*00a8*/ 	.word	0x00000000


	//----- nvinfo : EIATTR_CBANK_PARAM_SIZE
	.align		4
.L_357:
        /*00ac*/ 	.byte	0x03, 0x19
        /*00ae*/ 	.short	0x0030


	//----- nvinfo : EIATTR_PARAM_CBANK
	.align		4
        /*00b0*/ 	.byte	0x04, 0x0a
        /*00b2*/ 	.short	(.L_359 - .L_358)
	.align		4
.L_358:
        /*00b4*/ 	.word	index@(.nv.constant0.matrixConvEmptyBorderBackpropagationWeightCorrection)
        /*00b8*/ 	.short	0x0380
        /*00ba*/ 	.short	0x0030


	//----- nvinfo : EIATTR_SW_WAR
	.align		4
.L_359:
        /*00bc*/ 	.byte	0x04, 0x36
        /*00be*/ 	.short	(.L_361 - .L_360)
.L_360:
        /*00c0*/ 	.word	0x00000008
.L_361:


//--------------------- .nv.info.matrixConvEmptyBorderBackpropagationErrorTraversal --------------------------
	.section	.nv.info.matrixConvEmptyBorderBackpropagationErrorTraversal,"",@"SHT_CUDA_INFO"
	.sectionflags	@""
	.align	4


	//----- nvinfo : EIATTR_CUDA_API_VERSION
	.align		4
        /*0000*/ 	.byte	0x04, 0x37
        /*0002*/ 	.short	(.L_363 - .L_362)
.L_362:
        /*0004*/ 	.word	0x00000082


	//----- nvinfo : EIATTR_KPARAM_INFO
	.align		4
.L_363:
        /*0008*/ 	.byte	0x04, 0x17
        /*000a*/ 	.short	(.L_365 - .L_364)
.L_364:
        /*000c*/ 	.word	0x00000000
        /*0010*/ 	.short	0x0006
        /*0012*/ 	.short	0x0020
        /*0014*/ 	.byte	0x00, 0xf5, 0x21, 0x00


	//----- nvinfo : EIATTR_KPARAM_INFO
	.align		4
.L_365:
        /*0018*/ 	.byte	0x04, 0x17
        /*001a*/ 	.short	(.L_367 - .L_366)
.L_366:
        /*001c*/ 	.word	0x00000000
        /*0020*/ 	.short	0x0005
        /*0022*/ 	.short	0x0018
        /*0024*/ 	.byte	0x00, 0xf5, 0x21, 0x00


	//----- nvinfo : EIATTR_KPARAM_INFO
	.align		4
.L_367:
        /*0028*/ 	.byte	0x04, 0x17
        /*002a*/ 	.short	(.L_369 - .L_368)
.L_368:
        /*002c*/ 	.word	0x00000000
        /*0030*/ 	.short	0x0004
        /*0032*/ 	.short	0x0010
        /*0034*/ 	.byte	0x00, 0xf5, 0x21, 0x00


	//----- nvinfo : EIATTR_KPARAM_INFO
	.align		4
.L_369:
        /*0038*/ 	.byte	0x04, 0x17
        /*003a*/ 	.short	(.L_371 - .L_370)
.L_370:
        /*003c*/ 	.word	0x00000000
        /*0040*/ 	.short	0x0003
        /*0042*/ 	.short	0x000c
        /*0044*/ 	.byte	0x00, 0xf0, 0x11, 0x00


	//----- nvinfo : EIATTR_KPARAM_INFO
	.align		4
.L_371:
        /*0048*/ 	.byte	0x04, 0x17
        /*004a*/ 	.short	(.L_373 - .L_372)
.L_372:
        /*004c*/ 	.word	0x00000000
        /*0050*/ 	.short	0x0002
        /*0052*/ 	.short	0x0008
        /*0054*/ 	.byte	0x00, 0xf0, 0x11, 0x00


	//----- nvinfo : EIATTR_KPARAM_INFO
	.align		4
.L_373:
        /*0058*/ 	.byte	0x04, 0x17
        /*005a*/ 	.short	(.L_375 - .L_374)
.L_374:
        /*005c*/ 	.word	0x00000000
        /*0060*/ 	.short	0x0001
        /*0062*/ 	.short	0x0004
        /*0064*/ 	.byte	0x00, 0xf0, 0x11, 0x00


	//----- nvinfo : EIATTR_KPARAM_INFO
	.align		4
.L_375:
        /*0068*/ 	.byte	0x04, 0x17
        /*006a*/ 	.short	(.L_377 - .L_376)
.L_376:
        /*006c*/ 	.word	0x00000000
        /*0070*/ 	.short	0x0000
        /*0072*/ 	.short	0x0000
        /*0074*/ 	.byte	0x00, 0xf0, 0x11, 0x00


	//----- nvinfo : EIATTR_SPARSE_MMA_MASK
	.align		4
.L_377:
        /*0078*/ 	.byte	0x03, 0x50
        /*007a*/ 	.short	0x0000


	//----- nvinfo : EIATTR_MAXREG_COUNT
	.align		4
        /*007c*/ 	.byte	0x03, 0x1b
        /*007e*/ 	.short	0x00ff


	//----- nvinfo : EIATTR_MERCURY_ISA_VERSION
	.align		4
        /*0080*/ 	.byte	0x03, 0x5f
        /*0082*/ 	.short	0x0101


	//----- nvinfo : EIATTR_VRC_CTA_INIT_COUNT
	.align		4
        /*0084*/ 	.byte	0x02, 0x4a
	.zero		1
	.zero		1


	//----- nvinfo : EIATTR_EXIT_INSTR_OFFSETS
	.align		4
        /*0088*/ 	.byte	0x04, 0x1c
        /*008a*/ 	.short	(.L_379 - .L_378)


	//   ....[0]....
.L_378:
        /*008c*/ 	.word	0x000000c0


	//   ....[1]....
        /*0090*/ 	.word	0x00000cc0


	//----- nvinfo : EIATTR_CRS_STACK_SIZE
	.align		4
.L_379:
        /*0094*/ 	.byte	0x04, 0x1e
        /*0096*/ 	.short	(.L_381 - .L_380)
.L_380:
        /*0098*/ 	.word	0x00000000


	//----- nvinfo : EIATTR_CBANK_PARAM_SIZE
	.align		4
.L_381:
        /*009c*/ 	.byte	0x03, 0x19
        /*009e*/ 	.short	0x0028


	//----- nvinfo : EIATTR_PARAM_CBANK
	.align		4
        /*00a0*/ 	.byte	0x04, 0x0a
        /*00a2*/ 	.short	(.L_383 - .L_382)
	.align		4
.L_382:
        /*00a4*/ 	.word	index@(.nv.constant0.matrixConvEmptyBorderBackpropagationErrorTraversal)
        /*00a8*/ 	.short	0x0380
        /*00aa*/ 	.short	0x0028


	//----- nvinfo : EIATTR_SW_WAR
	.align		4
.L_383:
        /*00ac*/ 	.byte	0x04, 0x36
        /*00ae*/ 	.short	(.L_385 - .L_384)
.L_384:
        /*00b0*/ 	.word	0x00000008
.L_385:


//--------------------- .nv.info.matrixMulBackpropagationWeightCorrection --------------------------
	.section	.nv.info.matrixMulBackpropagationWeightCorrection,"",@"SHT_CUDA_INFO"
	.sectionflags	@""
	.align	4


	//----- nvinfo : EIATTR_CUDA_API_VERSION
	.align		4
        /*0000*/ 	.byte	0x04, 0x37
        /*0002*/ 	.short	(.L_387 - .L_386)
.L_386:
        /*0004*/ 	.word	0x00000082


	//----- nvinfo : EIATTR_KPARAM_INFO
	.align		4
.L_387:
        /*0008*/ 	.byte	0x04, 0x17
        /*000a*/ 	.short	(.L_389 - .L_388)
.L_388:
        /*000c*/ 	.word	0x00000000
        /*0010*/ 	.short	0x0006
        /*0012*/ 	.short	0x0020
        /*0014*/ 	.byte	0x00, 0xf5, 0x21, 0x00


	//----- nvinfo : EIATTR_KPARAM_INFO
	.align		4
.L_389:
        /*0018*/ 	.byte	0x04, 0x17
        /*001a*/ 	.short	(.L_391 - .L_390)
.L_390:
        /*001c*/ 	.word	0x00000000
        /*0020*/ 	.short	0x0005
        /*0022*/ 	.short	0x0018
        /*0024*/ 	.byte	0x00, 0xf5, 0x21, 0x00


	//----- nvinfo : EIATTR_KPARAM_INFO
	.align		4
.L_391:
        /*0028*/ 	.byte	0x04, 0x17
        /*002a*/ 	.short	(.L_393 - .L_392)
.L_392:
        /*002c*/ 	.word	0x00000000
        /*0030*/ 	.short	0x0004
        /*0032*/ 	.short	0x0010
        /*0034*/ 	.byte	0x00, 0xf5, 0x21, 0x00


	//----- nvinfo : EIATTR_KPARAM_INFO
	.align		4
.L_393:
        /*0038*/ 	.byte	0x04, 0x17
        /*003a*/ 	.short	(.L_395 - .L_394)
.L_394:
        /*003c*/ 	.word	0x00000000
        /*0040*/ 	.short	0x0003
        /*0042*/ 	.short	0x000c
        /*0044*/ 	.byte	0x00, 0xf0, 0x11, 0x00


	//----- nvinfo : EIATTR_KPARAM_INFO
	.align		4
.L_395:
        /*0048*/ 	.byte	0x04, 0x17
        /*004a*/ 	.short	(.L_397 - .L_396)
.L_396:
        /*004c*/ 	.word	0x00000000
        /*0050*/ 	.short	0x0002
        /*0052*/ 	.short	0x0008
        /*0054*/ 	.byte	0x00, 0xf0, 0x11, 0x00


	//----- nvinfo : EIATTR_KPARAM_INFO
	.align		4
.L_397:
        /*0058*/ 	.byte	0x04, 0x17
        /*005a*/ 	.short	(.L_399 - .L_398)
.L_398:
        /*005c*/ 	.word	0x00000000
        /*0060*/ 	.short	0x0001
        /*0062*/ 	.short	0x0004
        /*0064*/ 	.byte	0x00, 0xf0, 0x11, 0x00


	//----- nvinfo : EIATTR_KPARAM_INFO
	.align		4
.L_399:
        /*0068*/ 	.byte	0x04, 0x17
        /*006a*/ 	.short	(.L_401 - .L_400)
.L_400:
        /*006c*/ 	.word	0x00000000
        /*0070*/ 	.short	0x0000
        /*0072*/ 	.short	0x0000
        /*0074*/ 	.byte	0x00, 0xf0, 0x11, 0x00


	//----- nvinfo : EIATTR_SPARSE_MMA_MASK
	.align		4
.L_401:
        /*0078*/ 	.byte	0x03, 0x50
        /*007a*/ 	.short	0x0000


	//----- nvinfo : EIATTR_MAXREG_COUNT
	.align		4
        /*007c*/ 	.byte	0x03, 0x1b
        /*007e*/ 	.short	0x00ff


	//----- nvinfo : EIATTR_MERCURY_ISA_VERSION
	.align		4
        /*0080*/ 	.byte	0x03, 0x5f
        /*0082*/ 	.short	0x0101


	//----- nvinfo : EIATTR_VRC_CTA_INIT_COUNT
	.align		4
        /*0084*/ 	.byte	0x02, 0x4a
	.zero		1
	.zero		1


	//----- nvinfo : EIATTR_EXIT_INSTR_OFFSETS
	.align		4
        /*0088*/ 	.byte	0x04, 0x1c
        /*008a*/ 	.short	(.L_403 - .L_402)


	//   ....[0]....
.L_402:
        /*008c*/ 	.word	0x000000d0


	//   ....[1]....
        /*0090*/ 	.word	0x000008b0


	//----- nvinfo : EIATTR_CBANK_PARAM_SIZE
	.align		4
.L_403:
        /*0094*/ 	.byte	0x03, 0x19
        /*0096*/ 	.short	0x0028


	//----- nvinfo : EIATTR_PARAM_CBANK
	.align		4
        /*0098*/ 	.byte	0x04, 0x0a
        /*009a*/ 	.short	(.L_405 - .L_404)
	.align		4
.L_404:
        /*009c*/ 	.word	index@(.nv.constant0.matrixMulBackpropagationWeightCorrection)
        /*00a0*/ 	.short	0x0380
        /*00a2*/ 	.short	0x0028


	//----- nvinfo : EIATTR_SW_WAR
	.align		4
.L_405:
        /*00a4*/ 	.byte	0x04, 0x36
        /*00a6*/ 	.short	(.L_407 - .L_406)
.L_406:
        /*00a8*/ 	.word	0x00000008
.L_407:


//--------------------- .nv.info.matrixMulBackpropagationErrorTraversal --------------------------
	.section	.nv.info.matrixMulBackpropagationErrorTraversal,"",@"SHT_CUDA_INFO"
	.sectionflags	@""
	.align	4


	//----- nvinfo : EIATTR_CUDA_API_VERSION
	.align		4
        /*0000*/ 	.byte	0x04, 0x37
        /*0002*/ 	.short	(.L_409 - .L_408)
.L_408:
        /*0004*/ 	.word	0x00000082


	//----- nvinfo : EIATTR_KPARAM_INFO
	.align		4
.L_409:
        /*0008*/ 	.byte	0x04, 0x17
        /*000a*/ 	.short	(.L_411 - .L_410)
.L_410:
        /*000c*/ 	.word	0x00000000
        /*0010*/ 	.short	0x0005
        /*0012*/ 	.short	0x0020
        /*0014*/ 	.byte	0x00, 0xf5, 0x21, 0x00


	//----- nvinfo : EIATTR_KPARAM_INFO
	.align		4
.L_411:
        /*0018*/ 	.byte	0x04, 0x17
        /*001a*/ 	.short	(.L_413 - .L_412)
.L_412:
        /*001c*/ 	.word	0x00000000
        /*0020*/ 	.short	0x0004
        /*0022*/ 	.short	0x0018
        /*0024*/ 	.byte	0x00, 0xf5, 0x21, 0x00


	//----- nvinfo : EIATTR_KPARAM_INFO
	.align		4
.L_413:
        /*0028*/ 	.byte	0x04, 0x17
        /*002a*/ 	.short	(.L_415 - .L_414)
.L_414:
        /*002c*/ 	.word	0x00000000
        /*0030*/ 	.short	0x0003
        /*0032*/ 	.short	0x0010
        /*0034*/ 	.byte	0x00, 0xf5, 0x21, 0x00


	//----- nvinfo : EIATTR_KPARAM_INFO
	.align		4
.L_415:
        /*0038*/ 	.byte	0x04, 0x17
        /*003a*/ 	.short	(.L_417 - .L_416)
.L_416:
        /*003c*/ 	.word	0x00000000
        /*0040*/ 	.short	0x0002
        /*0042*/ 	.short	0x0008
        /*0044*/ 	.byte	0x00, 0xf0, 0x11, 0x00


	//----- nvinfo : EIATTR_KPARAM_INFO
	.align		4
.L_417:
        /*0048*/ 	.byte	0x04, 0x17
        /*004a*/ 	.short	(.L_419 - .L_418)
.L_418:
        /*004c*/ 	.word	0x00000000
        /*0050*/ 	.short	0x0001
        /*0052*/ 	.short	0x0004
        /*0054*/ 	.byte	0x00, 0xf0, 0x11, 0x00


	//----- nvinfo : EIATTR_KPARAM_INFO
	.align		4
.L_419:
        /*0058*/ 	.byte	0x04, 0x17
        /*005a*/ 	.short	(.L_421 - .L_420)
.L_420:
        /*005c*/ 	.word	0x00000000
        /*0060*/ 	.short	0x0000
        /*0062*/ 	.short	0x0000
        /*0064*/ 	.byte	0x00, 0xf0, 0x11, 0x00


	//----- nvinfo : EIATTR_SPARSE_MMA_MASK
	.align		4
.L_421:
        /*0068*/ 	.byte	0x03, 0x50
        /*006a*/ 	.short	0x0000


	//----- nvinfo : EIATTR_MAXREG_COUNT
	.align		4
        /*006c*/ 	.byte	0x03, 0x1b
        /*006e*/ 	.short	0x00ff


	//----- nvinfo : EIATTR_MERCURY_ISA_VERSION
	.align		4
        /*0070*/ 	.byte	0x03, 0x5f
        /*0072*/ 	.short	0x0101


	//----- nvinfo : EIATTR_VRC_CTA_INIT_COUNT
	.align		4
        /*0074*/ 	.byte	0x02, 0x4a
	.zero		1
	.zero		1


	//----- nvinfo : EIATTR_EXIT_INSTR_OFFSETS
	.align		4
        /*0078*/ 	.byte	0x04, 0x1c
        /*007a*/ 	.short	(.L_423 - .L_422)


	//   ....[0]....
.L_422:
        /*007c*/ 	.word	0x000000d0


	//   ....[1]....
        /*0080*/ 	.word	0x00000a00


	//----- nvinfo : EIATTR_CBANK_PARAM_SIZE
	.align		4
.L_423:
        /*0084*/ 	.byte	0x03, 0x19
        /*0086*/ 	.short	0x0028


	//----- nvinfo : EIATTR_PARAM_CBANK
	.align		4
        /*0088*/ 	.byte	0x04, 0x0a
        /*008a*/ 	.short	(.L_425 - .L_424)
	.align		4
.L_424:
        /*008c*/ 	.word	index@(.nv.constant0.matrixMulBackpropagationErrorTraversal)
        /*0090*/ 	.short	0x0380
        /*0092*/ 	.short	0x0028


	//----- nvinfo : EIATTR_SW_WAR
	.align		4
.L_425:
        /*0094*/ 	.byte	0x04, 0x36
        /*0096*/ 	.short	(.L_427 - .L_426)
.L_426:
        /*0098*/ 	.word	0x00000008
.L_427:


//--------------------- .nv.info.softmaxDer       --------------------------
	.section	.nv.info.softmaxDer,"",@"SHT_CUDA_INFO"
	.sectionflags	@""
	.align	4


	//----- nvinfo : EIATTR_CUDA_API_VERSION
	.align		4
        /*0000*/ 	.byte	0x04, 0x37
        /*0002*/ 	.short	(.L_429 - .L_428)
.L_428:
        /*0004*/ 	.word	0x00000082


	//----- nvinfo : EIATTR_KPARAM_INFO
	.align		4
.L_429:
        /*0008*/ 	.byte	0x04, 0x17
        /*000a*/ 	.short	(.L_431 - .L_430)
.L_430:
        /*000c*/ 	.word	0x00000000
        /*0010*/ 	.short	0x0004
        /*0012*/ 	.short	0x0018
        /*0014*/ 	.byte	0x00, 0xf5, 0x21, 0x00


	//----- nvinfo : EIATTR_KPARAM_INFO
	.align		4
.L_431:
        /*0018*/ 	.byte	0x04, 0x17
        /*001a*/ 	.short	(.L_433 - .L_432)
.L_432:
        /*001c*/ 	.word	0x00000000
        /*0020*/ 	.short	0x0003
        /*0022*/ 	.short	0x0010
        /*0024*/ 	.byte	0x00, 0xf5, 0x21, 0x00


	//----- nvinfo : EIATTR_KPARAM_INFO
	.align		4
.L_433:
        /*0028*/ 	.byte	0x04, 0x17
        /*002a*/ 	.short	(.L_435 - .L_434)
.L_434:
        /*002c*/ 	.word	0x00000000
        /*0030*/ 	.short	0x0002
        /*0032*/ 	.short	0x0008
        /*0034*/ 	.byte	0x00, 0xf0, 0x11, 0x00


	//----- nvinfo : EIATTR_KPARAM_INFO
	.align		4
.L_435:
        /*0038*/ 	.byte	0x04, 0x17
        /*003a*/ 	.short	(.L_437 - .L_436)
.L_436:
        /*003c*/ 	.word	0x00000000
        /*0040*/ 	.short	0x0001
        /*0042*/ 	.short	0x0004
        /*0044*/ 	.byte	0x00, 0xf0, 0x11, 0x00


	//----- nvinfo : EIATTR_KPARAM_INFO
	.align		4
.L_437:
        /*0048*/ 	.byte	0x04, 0x17
        /*004a*/ 	.short	(.L_439 - .L_438)
.L_438:
        /*004c*/ 	.word	0x00000000
        /*0050*/ 	.short	0x0000
        /*0052*/ 	.short	0x0000
        /*0054*/ 	.byte	0x00, 0xf0, 0x11, 0x00


	//----- nvinfo : EIATTR_SPARSE_MMA_MASK
	.align		4
.L_439:
        /*0058*/ 	.byte	0x03, 0x50
        /*005a*/ 	.short	0x0000


	//----- nvinfo : EIATTR_MAXREG_COUNT
	.align		4
        /*005c*/ 	.byte	0x03, 0x1b
        /*005e*/ 	.short	0x00ff


	//----- nvinfo : EIATTR_MERCURY_ISA_VERSION
	.align		4
        /*0060*/ 	.byte	0x03, 0x5f
        /*0062*/ 	.short	0x0101


	//----- nvinfo : EIATTR_VRC_CTA_INIT_COUNT
	.align		4
        /*0064*/ 	.byte	0x02, 0x4a
	.zero		1
	.zero		1


	//----- nvinfo : EIATTR_EXIT_INSTR_OFFSETS
	.align		4
        /*0068*/ 	.byte	0x04, 0x1c
        /*006a*/ 	.short	(.L_441 - .L_440)


	//   ....[0]....
.L_440:
        /*006c*/ 	.word	0x000000c0


	//   ....[1]....
        /*0070*/ 	.word	0x000010a0


	//----- nvinfo : EIATTR_CRS_STACK_SIZE
	.align		4
.L_441:
        /*0074*/ 	.byte	0x04, 0x1e
        /*0076*/ 	.short	(.L_443 - .L_442)
.L_442:
        /*0078*/ 	.word	0x00000000


	//----- nvinfo : EIATTR_CBANK_PARAM_SIZE
	.align		4
.L_443:
        /*007c*/ 	.byte	0x03, 0x19
        /*007e*/ 	.short	0x0020


	//----- nvinfo : EIATTR_PARAM_CBANK
	.align		4
        /*0080*/ 	.byte	0x04, 0x0a
        /*0082*/ 	.short	(.L_445 - .L_444)
	.align		4
.L_444:
        /*0084*/ 	.word	index@(.nv.constant0.softmaxDer)
        /*0088*/ 	.short	0x0380
        /*008a*/ 	.short	0x0020


	//----- nvinfo : EIATTR_SW_WAR
	.align		4
.L_445:
        /*008c*/ 	.byte	0x04, 0x36
        /*008e*/ 	.short	(.L_447 - .L_446)
.L_446:
        /*0090*/ 	.word	0x00000008
.L_447:


//--------------------- .nv.info.softmax          --------------------------
	.section	.nv.info.softmax,"",@"SHT_CUDA_INFO"
	.sectionflags	@""
	.align	4


	//----- nvinfo : EIATTR_CUDA_API_VERSION
	.align		4
        /*0000*/ 	.byte	0x04, 0x37
        /*0002*/ 	.short	(.L_449 - .L_448)
.L_448:
        /*0004*/ 	.word	0x00000082


	//----- nvinfo : EIATTR_KPARAM_INFO
	.align		4
.L_449:
        /*0008*/ 	.byte	0x04, 0x17
        /*000a*/ 	.short	(.L_451 - .L_450)
.L_450:
        /*000c*/ 	.word	0x00000000
        /*0010*/ 	.short	0x0004
        /*0012*/ 	.short	0x0018
        /*0014*/ 	.byte	0x00, 0xf5, 0x21, 0x00


	//----- nvinfo : EIATTR_KPARAM_INFO
	.align		4
.L_451:
        /*0018*/ 	.byte	0x04, 0x17
        /*001a*/ 	.short	(.L_453 - .L_452)
.L_452:
        /*001c*/ 	.word	0x00000000
        /*0020*/ 	.short	0x0003
        /*0022*/ 	.short	0x0010
        /*0024*/ 	.byte	0x00, 0xf5, 0x21, 0x00


	//----- nvinfo : EIATTR_KPARAM_INFO
	.align		4
.L_453:
        /*0028*/ 	.byte	0x04, 0x17
        /*002a*/ 	.short	(.L_455 - .L_454)
.L_454:
        /*002c*/ 	.word	0x00000000
        /*0030*/ 	.short	0x0002
        /*0032*/ 	.short	0x0008
        /*0034*/ 	.byte	0x00, 0xf0, 0x11, 0x00


	//----- nvinfo : EIATTR_KPARAM_INFO
	.align		4
.L_455:
        /*0038*/ 	.byte	0x04, 0x17
        /*003a*/ 	.short	(.L_457 - .L_456)
.L_456:
        /*003c*/ 	.word	0x00000000
        /*0040*/ 	.short	0x0001
        /*0042*/ 	.short	0x0004
        /*0044*/ 	.byte	0x00, 0xf0, 0x11, 0x00


	//----- nvinfo : EIATTR_KPARAM_INFO
	.align		4
.L_457:
        /*0048*/ 	.byte	0x04, 0x17
        /*004a*/ 	.short	(.L_459 - .L_458)
.L_458:
        /*004c*/ 	.word	0x00000000
        /*0050*/ 	.short	0x0000
        /*0052*/ 	.short	0x0000
        /*0054*/ 	.byte	0x00, 0xf0, 0x11, 0x00


	//----- nvinfo : EIATTR_SPARSE_MMA_MASK
	.align		4
.L_459:
        /*0058*/ 	.byte	0x03, 0x50
        /*005a*/ 	.short	0x0000


	//----- nvinfo : EIATTR_MAXREG_COUNT
	.align		4
        /*005c*/ 	.byte	0x03, 0x1b
        /*005e*/ 	.short	0x00ff


	//----- nvinfo : EIATTR_MERCURY_ISA_VERSION
	.align		4
        /*0060*/ 	.byte	0x03, 0x5f
        /*0062*/ 	.short	0x0101


	//----- nvinfo : EIATTR_VRC_CTA_INIT_COUNT
	.align		4
        /*0064*/ 	.byte	0x02, 0x4a
	.zero		1
	.zero		1


	//----- nvinfo : EIATTR_EXIT_INSTR_OFFSETS
	.align		4
        /*0068*/ 	.byte	0x04, 0x1c
        /*006a*/ 	.short	(.L_461 - .L_460)


	//   ....[0]....
.L_460:
        /*006c*/ 	.word	0x000000c0


	//   ....[1]....
        /*0070*/ 	.word	0x00001070


	//----- nvinfo : EIATTR_CRS_STACK_SIZE
	.align		4
.L_461:
        /*0074*/ 	.byte	0x04, 0x1e
        /*0076*/ 	.short	(.L_463 - .L_462)
.L_462:
        /*0078*/ 	.word	0x00000000


	//----- nvinfo : EIATTR_CBANK_PARAM_SIZE
	.align		4
.L_463:
        /*007c*/ 	.byte	0x03, 0x19
        /*007e*/ 	.short	0x0020


	//----- nvinfo : EIATTR_PARAM_CBANK
	.align		4
        /*0080*/ 	.byte	0x04, 0x0a
        /*0082*/ 	.short	(.L_465 - .L_464)
	.align		4
.L_464:
        /*0084*/ 	.word	index@(.nv.constant0.softmax)
        /*0088*/ 	.short	0x0380
        /*008a*/ 	.short	0x0020


	//----- nvinfo : EIATTR_SW_WAR
	.align		4
.L_465:
        /*008c*/ 	.byte	0x04, 0x36
        /*008e*/ 	.short	(.L_467 - .L_466)
.L_466:
        /*0090*/ 	.word	0x00000008
.L_467:


//--------------------- .nv.info.tangentDer       --------------------------
	.section	.nv.info.tangentDer,"",@"SHT_CUDA_INFO"
	.sectionflags	@""
	.align	4


	//----- nvinfo : EIATTR_CUDA_API_VERSION
	.align		4
        /*0000*/ 	.byte	0x04, 0x37
        /*0002*/ 	.short	(.L_469 - .L_468)
.L_468:
        /*0004*/ 	.word	0x00000082


	//----- nvinfo : EIATTR_KPARAM_INFO
	.align		4
.L_469:
        /*0008*/ 	.byte	0x04, 0x17
        /*000a*/ 	.short	(.L_471 - .L_470)
.L_470:
        /*000c*/ 	.word	0x00000000
        /*0010*/ 	.short	0x0004
        /*0012*/ 	.short	0x0018
        /*0014*/ 	.byte	0x00, 0xf5, 0x21, 0x00


	//----- nvinfo : EIATTR_KPARAM_INFO
	.align		4
.L_471:
        /*0018*/ 	.byte	0x04, 0x17
        /*001a*/ 	.short	(.L_473 - .L_472)
.L_472:
        /*001c*/ 	.word	0x00000000
        /*0020*/ 	.short	0x0003
        /*0022*/ 	.short	0x0010
        /*0024*/ 	.byte	0x00, 0xf5, 0x21, 0x00


	//----- nvinfo : EIATTR_KPARAM_INFO
	.align		4
.L_473:
        /*0028*/ 	.byte	0x04, 0x17
        /*002a*/ 	.short	(.L_475 - .L_474)
.L_474:
        /*002c*/ 	.word	0x00000000
        /*0030*/ 	.short	0x0002
        /*0032*/ 	.short	0x0008
        /*0034*/ 	.byte	0x00, 0xf0, 0x11, 0x00


	//----- nvinfo : EIATTR_KPARAM_INFO
	.align		4
.L_475:
        /*0038*/ 	.byte	0x04, 0x17
        /*003a*/ 	.short	(.L_477 - .L_476)
.L_476:
        /*003c*/ 	.word	0x00000000
        /*0040*/ 	.short	0x0001
        /*0042*/ 	.short	0x0004
        /*0044*/ 	.byte	0x00, 0xf0, 0x11, 0x00


	//----- nvinfo : EIATTR_KPARAM_INFO
	.align		4
.L_477:
        /*0048*/ 	.byte	0x04, 0x17
        /*004a*/ 	.short	(.L_479 - .L_478)
.L_478:
        /*004c*/ 	.word	0x00000000
        /*0050*/ 	.short	0x0000
        /*0052*/ 	.short	0x0000
        /*0054*/ 	.byte	0x00, 0xf0, 0x11, 0x00


	//----- nvinfo : EIATTR_SPARSE_MMA_MASK
	.align		4
.L_479:
        /*0058*/ 	.byte	0x03, 0x50
        /*005a*/ 	.short	0x0000


	//----- nvinfo : EIATTR_MAXREG_COUNT
	.align		4
        /*005c*/ 	.byte	0x03, 0x1b
        /*005e*/ 	.short	0x00ff


	//----- nvinfo : EIATTR_MERCURY_ISA_VERSION
	.align		4
        /*0060*/ 	.byte	0x03, 0x5f
        /*0062*/ 	.short	0x0101


	//----- nvinfo : EIATTR_VRC_CTA_INIT_COUNT
	.align		4
        /*0064*/ 	.byte	0x02, 0x4a
	.zero		1
	.zero		1


	//----- nvinfo : EIATTR_EXIT_INSTR_OFFSETS
	.align		4
        /*0068*/ 	.byte	0x04, 0x1c
        /*006a*/ 	.short	(.L_481 - .L_480)


	//   ....[0]....
.L_480:
        /*006c*/ 	.word	0x000000c0


	//   ....[1]....
        /*0070*/ 	.word	0x000003b0


	//----- nvinfo : EIATTR_CRS_STACK_SIZE
	.align		4
.L_481:
        /*0074*/ 	.byte	0x04, 0x1e
        /*0076*/ 	.short	(.L_483 - .L_482)
.L_482:
        /*0078*/ 	.word	0x00000000


	//----- nvinfo : EIATTR_CBANK_PARAM_SIZE
	.align		4
.L_483:
        /*007c*/ 	.byte	0x03, 0x19
        /*007e*/ 	.short	0x0020


	//----- nvinfo : EIATTR_PARAM_CBANK
	.align		4
        /*0080*/ 	.byte	0x04, 0x0a
        /*0082*/ 	.short	(.L_485 - .L_484)
	.align		4
.L_484:
        /*0084*/ 	.word	index@(.nv.constant0.tangentDer)
        /*0088*/ 	.short	0x0380
        /*008a*/ 	.short	0x0020


	//----- nvinfo : EIATTR_SW_WAR
	.align		4
.L_485:
        /*008c*/ 	.byte	0x04, 0x36
        /*008e*/ 	.short	(.L_487 - .L_486)
.L_486:
        /*0090*/ 	.word	0x00000008
.L_487:


//--------------------- .nv.info.tangent          --------------------------
	.section	.nv.info.tangent,"",@"SHT_CUDA_INFO"
	.sectionflags	@""
	.align	4


	//----- nvinfo : EIATTR_CUDA_API_VERSION
	.align		4
        /*0000*/ 	.byte	0x04, 0x37
        /*0002*/ 	.short	(.L_489 - .L_488)
.L_488:
        /*0004*/ 	.word	0x00000082


	//----- nvinfo : EIATTR_KPARAM_INFO
	.align		4
.L_489:
        /*0008*/ 	.byte	0x04, 0x17
        /*000a*/ 	.short	(.L_491 - .L_490)
.L_490:
        /*000c*/ 	.word	0x00000000
        /*0010*/ 	.short	0x0004
        /*0012*/ 	.short	0x0018
        /*0014*/ 	.byte	0x00, 0xf5, 0x21, 0x00


	//----- nvinfo : EIATTR_KPARAM_INFO
	.align		4
.L_491:
        /*0018*/ 	.byte	0x04, 0x17
        /*001a*/ 	.short	(.L_493 - .L_492)
.L_492:
        /*001c*/ 	.word	0x00000000
        /*0020*/ 	.short	0x0003
        /*0022*/ 	.short	0x0010
        /*0024*/ 	.byte	0x00, 0xf5, 0x21, 0x00


	//----- nvinfo : EIATTR_KPARAM_INFO
	.align		4
.L_493:
        /*0028*/ 	.byte	0x04, 0x17
        /*002a*/ 	.short	(.L_495 - .L_494)
.L_494:
        /*002c*/ 	.word	0x00000000
        /*0030*/ 	.short	0x0002
        /*0032*/ 	.short	0x0008
        /*0034*/ 	.byte	0x00, 0xf0, 0x11, 0x00


	//----- nvinfo : EIATTR_KPARAM_INFO
	.align		4
.L_495:
        /*0038*/ 	.byte	0x04, 0x17
        /*003a*/ 	.short	(.L_497 - .L_496)
.L_496:
        /*003c*/ 	.word	0x00000000
        /*0040*/ 	.short	0x0001
        /*0042*/ 	.short	0x0004
        /*0044*/ 	.byte	0x00, 0xf0, 0x11, 0x00


	//----- nvinfo : EIATTR_KPARAM_INFO
	.align		4
.L_497:
        /*0048*/ 	.byte	0x04, 0x17
        /*004a*/ 	.short	(.L_499 - .L_498)
.L_498:
        /*004c*/ 	.word	0x00000000
        /*0050*/ 	.short	0x0000
        /*0052*/ 	.short	0x0000
        /*0054*/ 	.byte	0x00, 0xf0, 0x11, 0x00


	//----- nvinfo : EIATTR_SPARSE_MMA_MASK
	.align		4
.L_499:
        /*0058*/ 	.byte	0x03, 0x50
        /*005a*/ 	.short	0x0000


	//----- nvinfo : EIATTR_MAXREG_COUNT
	.align		4
        /*005c*/ 	.byte	0x03, 0x1b
        /*005e*/ 	.short	0x00ff


	//----- nvinfo : EIATTR_MERCURY_ISA_VERSION
	.align		4
        /*0060*/ 	.byte	0x03, 0x5f
        /*0062*/ 	.short	0x0101


	//----- nvinfo : EIATTR_VRC_CTA_INIT_COUNT
	.align		4
        /*0064*/ 	.byte	0x02, 0x4a
	.zero		1
	.zero		1


	//----- nvinfo : EIATTR_EXIT_INSTR_OFFSETS
	.align		4
        /*0068*/ 	.byte	0x04, 0x1c
        /*006a*/ 	.short	(.L_501 - .L_500)


	//   ....[0]....
.L_500:
        /*006c*/ 	.word	0x000000c0


	//   ....[1]....
        /*0070*/ 	.word	0x00000360


	//----- nvinfo : EIATTR_CRS_STACK_SIZE
	.align		4
.L_501:
        /*0074*/ 	.byte	0x04, 0x1e
        /*0076*/ 	.short	(.L_503 - .L_502)
.L_502:
        /*0078*/ 	.word	0x00000000


	//----- nvinfo : EIATTR_CBANK_PARAM_SIZE
	.align		4
.L_503:
        /*007c*/ 	.byte	0x03, 0x19
        /*007e*/ 	.short	0x0020


	//----- nvinfo : EIATTR_PARAM_CBANK
	.align		4
        /*0080*/ 	.byte	0x04, 0x0a
        /*0082*/ 	.short	(.L_505 - .L_504)
	.align		4
.L_504:
        /*0084*/ 	.word	index@(.nv.constant0.tangent)
        /*0088*/ 	.short	0x0380
        /*008a*/ 	.short	0x0020


	//----- nvinfo : EIATTR_SW_WAR
	.align		4
.L_505:
        /*008c*/ 	.byte	0x04, 0x36
        /*008e*/ 	.short	(.L_507 - .L_506)
.L_506:
        /*0090*/ 	.word	0x00000008
.L_507:


//--------------------- .nv.info.sigmoidDer       --------------------------
	.section	.nv.info.sigmoidDer,"",@"SHT_CUDA_INFO"
	.sectionflags	@""
	.align	4


	//----- nvinfo : EIATTR_CUDA_API_VERSION
	.align		4
        /*0000*/ 	.byte	0x04, 0x37
        /*0002*/ 	.short	(.L_509 - .L_508)
.L_508:
        /*0004*/ 	.word	0x00000082


	//----- nvinfo : EIATTR_KPARAM_INFO
	.align		4
.L_509:
        /*0008*/ 	.byte	0x04, 0x17
        /*000a*/ 	.short	(.L_511 - .L_510)
.L_510:
        /*000c*/ 	.word	0x00000000
        /*0010*/ 	.short	0x0004
        /*0012*/ 	.short	0x0018
        /*0014*/ 	.byte	0x00, 0xf5, 0x21, 0x00


	//----- nvinfo : EIATTR_KPARAM_INFO
	.align		4
.L_511:
        /*0018*/ 	.byte	0x04, 0x17
        /*001a*/ 	.short	(.L_513 - .L_512)
.L_512:
        /*001c*/ 	.word	0x00000000
        /*0020*/ 	.short	0x0003
        /*0022*/ 	.short	0x0010
        /*0024*/ 	.byte	0x00, 0xf5, 0x21, 0x00


	//----- nvinfo : EIATTR_KPARAM_INFO
	.align		4
.L_513:
        /*0028*/ 	.byte	0x04, 0x17
        /*002a*/ 	.short	(.L_515 - .L_514)
.L_514:
        /*002c*/ 	.word	0x00000000
        /*0030*/ 	.short	0x0002
        /*0032*/ 	.short	0x0008
        /*0034*/ 	.byte	0x00, 0xf0, 0x11, 0x00


	//----- nvinfo : EIATTR_KPARAM_INFO
	.align		4
.L_515:
        /*0038*/ 	.byte	0x04, 0x17
        /*003a*/ 	.short	(.L_517 - .L_516)
.L_516:
        /*003c*/ 	.word	0x00000000
        /*0040*/ 	.short	0x0001
        /*0042*/ 	.short	0x0004
        /*0044*/ 	.byte	0x00, 0xf0, 0x11, 0x00


	//----- nvinfo : EIATTR_KPARAM_INFO
	.align		4
.L_517:
        /*0048*/ 	.byte	0x04, 0x17
        /*004a*/ 	.short	(.L_519 - .L_518)
.L_518:
        /*004c*/ 	.word	0x00000000
        /*0050*/ 	.short	0x0000
        /*0052*/ 	.short	0x0000
        /*0054*/ 	.byte	0x00, 0xf0, 0x11, 0x00


	//----- nvinfo : EIATTR_SPARSE_MMA_MASK
	.align		4
.L_519:
        /*0058*/ 	.byte	0x03, 0x50
        /*005a*/ 	.short	0x0000


	//----- nvinfo : EIATTR_MAXREG_COUNT
	.align		4
        /*005c*/ 	.byte	0x03, 0x1b
        /*005e*/ 	.short	0x00ff


	//----- nvinfo : EIATTR_MERCURY_ISA_VERSION
	.align		4
        /*0060*/ 	.byte	0x03, 0x5f
        /*0062*/ 	.short	0x0101


	//----- nvinfo : EIATTR_VRC_CTA_INIT_COUNT
	.align		4
        /*0064*/ 	.byte	0x02, 0x4a
	.zero		1
	.zero		1


	//----- nvinfo : EIATTR_EXIT_INSTR_OFFSETS
	.align		4
        /*0068*/ 	.byte	0x04, 0x1c
        /*006a*/ 	.short	(.L_521 - .L_520)


	//   ....[0]....
.L_520:
        /*006c*/ 	.word	0x000000c0


	//   ....[1]....
        /*0070*/ 	.word	0x00000310


	//----- nvinfo : EIATTR_CRS_STACK_SIZE
	.align		4
.L_521:
        /*0074*/ 	.byte	0x04, 0x1e
        /*0076*/ 	.short	(.L_523 - .L_522)
.L_522:
        /*0078*/ 	.word	0x00000000


	//----- nvinfo : EIATTR_CBANK_PARAM_SIZE
	.align		4
.L_523:
        /*007c*/ 	.byte	0x03, 0x19
        /*007e*/ 	.short	0x0020


	//----- nvinfo : EIATTR_PARAM_CBANK
	.align		4
        /*0080*/ 	.byte	0x04, 0x0a
        /*0082*/ 	.short	(.L_525 - .L_524)
	.align		4
.L_524:
        /*0084*/ 	.word	index@(.nv.constant0.sigmoidDer)
        /*0088*/ 	.short	0x0380
        /*008a*/ 	.short	0x0020


	//----- nvinfo : EIATTR_SW_WAR
	.align		4
.L_525:
        /*008c*/ 	.byte	0x04, 0x36
        /*008e*/ 	.short	(.L_527 - .L_526)
.L_526:
        /*0090*/ 	.word	0x00000008
.L_527:


//--------------------- .nv.info.sigmoid          --------------------------
	.section	.nv.info.sigmoid,"",@"SHT_CUDA_INFO"
	.sectionflags	@""
	.align	4


	//----- nvinfo : EIATTR_CUDA_API_VERSION
	.align		4
        /*0000*/ 	.byte	0x04, 0x37
        /*0002*/ 	.short	(.L_529 - .L_528)
.L_528:
        /*0004*/ 	.word	0x00000082


	//----- nvinfo : EIATTR_KPARAM_INFO
	.align		4
.L_529:
        /*0008*/ 	.byte	0x04, 0x17
        /*000a*/ 	.short	(.L_531 - .L_530)
.L_530:
        /*000c*/ 	.word	0x00000000
        /*0010*/ 	.short	0x0004
        /*0012*/ 	.short	0x0018
        /*0014*/ 	.byte	0x00, 0xf5, 0x21, 0x00


	//----- nvinfo : EIATTR_KPARAM_INFO
	.align		4
.L_531:
        /*0018*/ 	.byte	0x04, 0x17
        /*001a*/ 	.short	(.L_533 - .L_532)
.L_532:
        /*001c*/ 	.word	0x00000000
        /*0020*/ 	.short	0x0003
        /*0022*/ 	.short	0x0010
        /*0024*/ 	.byte	0x00, 0xf5, 0x21, 0x00


	//----- nvinfo : EIATTR_KPARAM_INFO
	.align		4
.L_533:
        /*0028*/ 	.byte	0x04, 0x17
        /*002a*/ 	.short	(.L_535 - .L_534)
.L_534:
        /*002c*/ 	.word	0x00000000
        /*0030*/ 	.short	0x0002
        /*0032*/ 	.short	0x0008
        /*0034*/ 	.byte	0x00, 0xf0, 0x11, 0x00


	//----- nvinfo : EIATTR_KPARAM_INFO
	.align		4
.L_535:
        /*0038*/ 	.byte	0x04, 0x17
        /*003a*/ 	.short	(.L_537 - .L_536)
.L_536:
        /*003c*/ 	.word	0x00000000
        /*0040*/ 	.short	0x0001
        /*0042*/ 	.short	0x0004
        /*0044*/ 	.byte	0x00, 0xf0, 0x11, 0x00


	//----- nvinfo : EIATTR_KPARAM_INFO
	.align		4
.L_537:
        /*0048*/ 	.byte	0x04, 0x17
        /*004a*/ 	.short	(.L_539 - .L_538)
.L_538:
        /*004c*/ 	.word	0x00000000
        /*0050*/ 	.short	0x0000
        /*0052*/ 	.short	0x0000
        /*0054*/ 	.byte	0x00, 0xf0, 0x11, 0x00


	//----- nvinfo : EIATTR_SPARSE_MMA_MASK
	.align		4
.L_539:
        /*0058*/ 	.byte	0x03, 0x50
        /*005a*/ 	.short	0x0000


	//----- nvinfo : EIATTR_MAXREG_COUNT
	.align		4
        /*005c*/ 	.byte	0x03, 0x1b
        /*005e*/ 	.short	0x00ff


	//----- nvinfo : EIATTR_MERCURY_ISA_VERSION
	.align		4
        /*0060*/ 	.byte	0x03, 0x5f
        /*0062*/ 	.short	0x0101


	//----- nvinfo : EIATTR_VRC_CTA_INIT_COUNT
	.align		4
        /*0064*/ 	.byte	0x02, 0x4a
	.zero		1
	.zero		1


	//----- nvinfo : EIATTR_EXIT_INSTR_OFFSETS
	.align		4
        /*0068*/ 	.byte	0x04, 0x1c
        /*006a*/ 	.short	(.L_541 - .L_540)


	//   ....[0]....
.L_540:
        /*006c*/ 	.word	0x000000c0


	//   ....[1]....
        /*0070*/ 	.word	0x00000330


	//----- nvinfo : EIATTR_CRS_STACK_SIZE
	.align		4
.L_541:
        /*0074*/ 	.byte	0x04, 0x1e
        /*0076*/ 	.short	(.L_543 - .L_542)
.L_542:
        /*0078*/ 	.word	0x00000000


	//----- nvinfo : EIATTR_CBANK_PARAM_SIZE
	.align		4
.L_543:
        /*007c*/ 	.byte	0x03, 0x19
        /*007e*/ 	.short	0x0020


	//----- nvinfo : EIATTR_PARAM_CBANK
	.align		4
        /*0080*/ 	.byte	0x04, 0x0a
        /*0082*/ 	.short	(.L_545 - .L_544)
	.align		4
.L_544:
        /*0084*/ 	.word	index@(.nv.constant0.sigmoid)
        /*0088*/ 	.short	0x0380
        /*008a*/ 	.short	0x0020


	//----- nvinfo : EIATTR_SW_WAR
	.align		4
.L_545:
        /*008c*/ 	.byte	0x04, 0x36
        /*008e*/ 	.short	(.L_547 - .L_546)
.L_546:
        /*0090*/ 	.word	0x00000008
.L_547:


//--------------------- .nv.info.reluDer          --------------------------
	.section	.nv.info.reluDer,"",@"SHT_CUDA_INFO"
	.sectionflags	@""
	.align	4


	//----- nvinfo : EIATTR_CUDA_API_VERSION
	.align		4
        /*0000*/ 	.byte	0x04, 0x37
        /*0002*/ 	.short	(.L_549 - .L_548)
.L_548:
        /*0004*/ 	.word	0x00000082


	//----- nvinfo : EIATTR_KPARAM_INFO
	.align		4
.L_549:
        /*0008*/ 	.byte	0x04, 0x17
        /*000a*/ 	.short	(.L_551 - .L_550)
.L_550:
        /*000c*/ 	.word	0x00000000
        /*0010*/ 	.short	0x0005
        /*0012*/ 	.short	0x0018
        /*0014*/ 	.byte	0x00, 0xf5, 0x21, 0x00


	//----- nvinfo : EIATTR_KPARAM_INFO
	.align		4
.L_551:
        /*0018*/ 	.byte	0x04, 0x17
        /*001a*/ 	.short	(.L_553 - .L_552)
.L_552:
        /*001c*/ 	.word	0x00000000
        /*0020*/ 	.short	0x0004
        /*0022*/ 	.short	0x0010
        /*0024*/ 	.byte	0x00, 0xf5, 0x21, 0x00


	//----- nvinfo : EIATTR_KPARAM_INFO
	.align		4
.L_553:
        /*0028*/ 	.byte	0x04, 0x17
        /*002a*/ 	.short	(.L_555 - .L_554)
.L_554:
        /*002c*/ 	.word	0x00000000
        /*0030*/ 	.short	0x0003
        /*0032*/ 	.short	0x000c
        /*0034*/ 	.byte	0x00, 0xf0, 0x11, 0x00


	//----- nvinfo : EIATTR_KPARAM_INFO
	.align		4
.L_555:
        /*0038*/ 	.byte	0x04, 0x17
        /*003a*/ 	.short	(.L_557 - .L_556)
.L_556:
        /*003c*/ 	.word	0x00000000
        /*0040*/ 	.short	0x0002
        /*0042*/ 	.short	0x0008
        /*0044*/ 	.byte	0x00, 0xf0, 0x11, 0x00


	//----- nvinfo : EIATTR_KPARAM_INFO
	.align		4
.L_557:
        /*0048*/ 	.byte	0x04, 0x17
        /*004a*/ 	.short	(.L_559 - .L_558)
.L_558:
        /*004c*/ 	.word	0x00000000
        /*0050*/ 	.short	0x0001
        /*0052*/ 	.short	0x0004
        /*0054*/ 	.byte	0x00, 0xf0, 0x11, 0x00


	//----- nvinfo : EIATTR_KPARAM_INFO
	.align		4
.L_559:
        /*0058*/ 	.byte	0x04, 0x17
        /*005a*/ 	.short	(.L_561 - .L_560)
.L_560:
        /*005c*/ 	.word	0x00000000
        /*0060*/ 	.short	0x0000
        /*0062*/ 	.short	0x0000
        /*0064*/ 	.byte	0x00, 0xf0, 0x11, 0x00


	//----- nvinfo : EIATTR_SPARSE_MMA_MASK
	.align		4
.L_561:
        /*0068*/ 	.byte	0x03, 0x50
        /*006a*/ 	.short	0x0000


	//----- nvinfo : EIATTR_MAXREG_COUNT
	.align		4
        /*006c*/ 	.byte	0x03, 0x1b
        /*006e*/ 	.short	0x00ff


	//----- nvinfo : EIATTR_MERCURY_ISA_VERSION
	.align		4
        /*0070*/ 	.byte	0x03, 0x5f
        /*0072*/ 	.short	0x0101


	//----- nvinfo : EIATTR_VRC_CTA_INIT_COUNT
	.align		4
        /*0074*/ 	.byte	0x02, 0x4a
	.zero		1
	.zero		1


	//----- nvinfo : EIATTR_EXIT_INSTR_OFFSETS
	.align		4
        /*0078*/ 	.byte	0x04, 0x1c
        /*007a*/ 	.short	(.L_563 - .L_562)


	//   ....[0]....
.L_562:
        /*007c*/ 	.word	0x000000c0


	//   ....[1]....
        /*0080*/ 	.word	0x00000170


	//   ....[2]....
        /*0084*/ 	.word	0x000001c0


	//----- nvinfo : EIATTR_CBANK_PARAM_SIZE
	.align		4
.L_563:
        /*0088*/ 	.byte	0x03, 0x19
        /*008a*/ 	.short	0x0020


	//----- nvinfo : EIATTR_PARAM_CBANK
	.align		4
        /*008c*/ 	.byte	0x04, 0x0a
        /*008e*/ 	.short	(.L_565 - .L_564)
	.align		4
.L_564:
        /*0090*/ 	.word	index@(.nv.constant0.reluDer)
        /*0094*/ 	.short	0x0380
        /*0096*/ 	.short	0x0020


	//----- nvinfo : EIATTR_SW_WAR
	.align		4
.L_565:
        /*0098*/ 	.byte	0x04, 0x36
        /*009a*/ 	.short	(.L_567 - .L_566)
.L_566:
        /*009c*/ 	.word	0x00000008
.L_567:


//--------------------- .nv.info.relu             --------------------------
	.section	.nv.info.relu,"",@"SHT_CUDA_INFO"
	.sectionflags	@""
	.align	4


	//----- nvinfo : EIATTR_CUDA_API_VERSION
	.align		4
        /*0000*/ 	.byte	0x04, 0x37
        /*0002*/ 	.short	(.L_569 - .L_568)
.L_568:
        /*0004*/ 	.word	0x00000082


	//----- nvinfo : EIATTR_KPARAM_INFO
	.align		4
.L_569:
        /*0008*/ 	.byte	0x04, 0x17
        /*000a*/ 	.short	(.L_571 - .L_570)
.L_570:
        /*000c*/ 	.word	0x00000000
        /*0010*/ 	.short	0x0005
        /*0012*/ 	.short	0x0018
        /*0014*/ 	.byte	0x00, 0xf5, 0x21, 0x00


	//----- nvinfo : EIATTR_KPARAM_INFO
	.align		4
.L_571:
        /*0018*/ 	.byte	0x04, 0x17
        /*001a*/ 	.short	(.L_573 - .L_572)
.L_572:
        /*001c*/ 	.word	0x00000000
        /*0020*/ 	.short	0x0004
        /*0022*/ 	.short	0x0010
        /*0024*/ 	.byte	0x00, 0xf5, 0x21, 0x00


	//----- nvinfo : EIATTR_KPARAM_INFO
	.align		4
.L_573:
        /*0028*/ 	.byte	0x04, 0x17
        /*002a*/ 	.short	(.L_575 - .L_574)
.L_574:
        /*002c*/ 	.word	0x00000000
        /*0030*/ 	.short	0x0003
        /*0032*/ 	.short	0x000c
        /*0034*/ 	.byte	0x00, 0xf0, 0x11, 0x00


	//----- nvinfo : EIATTR_KPARAM_INFO
	.align		4
.L_575:
        /*0038*/ 	.byte	0x04, 0x17
        /*003a*/ 	.short	(.L_577 - .L_576)
.L_576:
        /*003c*/ 	.word	0x00000000
        /*0040*/ 	.short	0x0002
        /*0042*/ 	.short	0x0008
        /*0044*/ 	.byte	0x00, 0xf0, 0x11, 0x00


	//----- nvinfo : EIATTR_KPARAM_INFO
	.align		4
.L_577:
        /*0048*/ 	.byte	0x04, 0x17
        /*004a*/ 	.short	(.L_579 - .L_578)
.L_578:
        /*004c*/ 	.word	0x00000000
        /*0050*/ 	.short	0x0001
        /*0052*/ 	.short	0x0004
        /*0054*/ 	.byte	0x00, 0xf0, 0x11, 0x00


	//----- nvinfo : EIATTR_KPARAM_INFO
	.align		4
.L_579:
        /*0058*/ 	.byte	0x04, 0x17
        /*005a*/ 	.short	(.L_581 - .L_580)
.L_580:
        /*005c*/ 	.word	0x00000000
        /*0060*/ 	.short	0x0000
        /*0062*/ 	.short	0x0000
        /*0064*/ 	.byte	0x00, 0xf0, 0x11, 0x00


	//----- nvinfo : EIATTR_SPARSE_MMA_MASK
	.align		4
.L_581:
        /*0068*/ 	.byte	0x03, 0x50
        /*006a*/ 	.short	0x0000


	//----- nvinfo : EIATTR_MAXREG_COUNT
	.align		4
        /*006c*/ 	.byte	0x03, 0x1b
        /*006e*/ 	.short	0x00ff


	//----- nvinfo : EIATTR_MERCURY_ISA_VERSION
	.align		4
        /*0070*/ 	.byte	0x03, 0x5f
        /*0072*/ 	.short	0x0101


	//----- nvinfo : EIATTR_VRC_CTA_INIT_COUNT
	.align		4
        /*0074*/ 	.byte	0x02, 0x4a
	.zero		1
	.zero		1


	//----- nvinfo : EIATTR_EXIT_INSTR_OFFSETS
	.align		4
        /*0078*/ 	.byte	0x04, 0x1c
        /*007a*/ 	.short	(.L_583 - .L_582)


	//   ....[0]....
.L_582:
        /*007c*/ 	.word	0x000000c0


	//   ....[1]....
        /*0080*/ 	.word	0x00000180


	//   ....[2]....
        /*0084*/ 	.word	0x000001e0


	//----- nvinfo : EIATTR_CBANK_PARAM_SIZE
	.align		4
.L_583:
        /*0088*/ 	.byte	0x03, 0x19
        /*008a*/ 	.short	0x0020


	//----- nvinfo : EIATTR_PARAM_CBANK
	.align		4
        /*008c*/ 	.byte	0x04, 0x0a
        /*008e*/ 	.short	(.L_585 - .L_584)
	.align		4
.L_584:
        /*0090*/ 	.word	index@(.nv.constant0.relu)
        /*0094*/ 	.short	0x0380
        /*0096*/ 	.short	0x0020


	//----- nvinfo : EIATTR_SW_WAR
	.align		4
.L_585:
        /*0098*/ 	.byte	0x04, 0x36
        /*009a*/ 	.short	(.L_587 - .L_586)
.L_586:
        /*009c*/ 	.word	0x00000008
.L_587:


//--------------------- .nv.callgraph             --------------------------
	.section	.nv.callgraph,"",@"SHT_CUDA_CALLGRAPH"
	.align	4
	.sectionentsize	8
	.align		4
        /*0000*/ 	.word	0x00000000
	.align		4
        /*0004*/ 	.word	0xffffffff
	.align		4
        /*0008*/ 	.word	0x00000000
	.align		4
        /*000c*/ 	.word	0xfffffffe
	.align		4
        /*0010*/ 	.word	0x00000000
	.align		4
        /*0014*/ 	.word	0xfffffffd
	.align		4
        /*0018*/ 	.word	0x00000000
	.align		4
        /*001c*/ 	.word	0xfffffffc


//--------------------- .text.avgPoolingBackpropagation --------------------------
	.section	.text.avgPoolingBackpropagation,"ax",@progbits
	.align	128
        .global         avgPoolingBackpropagation
        .type           avgPoolingBackpropagation,@function
        .size           avgPoolingBackpropagation,(.L_x_188 - avgPoolingBackpropagation)
        .other          avgPoolingBackpropagation,@"STO_CUDA_ENTRY STV_DEFAULT"
avgPoolingBackpropagation:
.text.avgPoolingBackpropagation:
[----:B------:R-:W-:Y:S01]  /*0000*/  LDC R1, c[0x0][0x37c] ;  /* 0x0000df00ff017b82 */ /* 0x000fe20000000800 */
[----:B------:R-:W0:Y:S07]  /*0010*/  S2R R3, SR_TID.Y ;  /* 0x0000000000037919 */ /* 0x000e2e0000002200 */
[----:B------:R-:W1:Y:S01]  /*0020*/  LDC R5, c[0x0][0x360] ;  /* 0x0000d800ff057b82 */ /* 0x000e620000000800 */
[----:B------:R-:W1:Y:S07]  /*0030*/  S2R R0, SR_TID.X ;  /* 0x0000000000007919 */ /* 0x000e6e0000002100 */
[----:B------:R-:W0:Y:S08]  /*0040*/  S2UR UR5, SR_CTAID.Y ;  /* 0x00000000000579c3 */ /* 0x000e300000002600 */
[----:B------:R-:W0:Y:S08]  /*0050*/  LDC R2, c[0x0][0x364] ;  /* 0x0000d900ff027b82 */ /* 0x000e300000000800 */
[----:B------:R-:W1:Y:S08]  /*0060*/  S2UR UR4, SR_CTAID.X ;  /* 0x00000000000479c3 */ /* 0x000e700000002500 */
[----:B------:R-:W2:Y:S01]  /*0070*/  LDC.64 R6, c[0x0][0x380] ;  /* 0x0000e000ff067b82 */ /* 0x000ea20000000a00 */
[----:B0-----:R-:W-:-:S02]  /*0080*/  IMAD R2, R2, UR5, R3 ;  /* 0x0000000502027c24 */ /* 0x001fc4000f8e0203 */
[----:B-1----:R-:W-:-:S03]  /*0090*/  IMAD R5, R5, UR4, R0 ;  /* 0x0000000405057c24 */ /* 0x002fc6000f8e0200 */
[----:B--2---:R-:W-:-:S04]  /*00a0*/  ISETP.GE.AND P0, PT, R2, R7, PT ;  /* 0x000000070200720c */ /* 0x004fc80003f06270 */
[----:B------:R-:W-:-:S13]  /*00b0*/  ISETP.GE.OR P0, PT, R5, R6, P0 ;  /* 0x000000060500720c */ /* 0x000fda0000706670 */
[----:B------:R-:W-:Y:S05]  /*00c0*/  @P0 EXIT ;  /* 0x000000000000094d */ /* 0x000fea0003800000 */
[----:B------:R-:W0:Y:S01]  /*00d0*/  LDC R3, c[0x0][0x388] ;  /* 0x0000e200ff037b82 */ /* 0x000e220000000800 */
[----:B------:R-:W-:Y:S01]  /*00e0*/  IABS R10, R5 ;  /* 0x00000005000a7213 */ /* 0x000fe20000000000 */
[----:B------:R-:W1:Y:S01]  /*00f0*/  LDCU.64 UR4, c[0x0][0x358] ;  /* 0x00006b00ff0477ac */ /* 0x000e620008000a00 */
[----:B------:R-:W-:Y:S02]  /*0100*/  IABS R12, R2 ;  /* 0x00000002000c7213 */ /* 0x000fe40000000000 */
[----:B------:R-:W-:Y:S02]  /*0110*/  IABS R13, R6 ;  /* 0x00000006000d7213 */ /* 0x000fe40000000000 */
[----:B0-----:R-:W-:-:S04]  /*0120*/  IABS R0, R3 ;  /* 0x0000000300007213 */ /* 0x001fc80000000000 */
[----:B------:R-:W0:Y:S08]  /*0130*/  I2F.RP R4, R0 ;  /* 0x0000000000047306 */ /* 0x000e300000209400 */
[----:B0-----:R-:W0:Y:S02]  /*0140*/  MUFU.RCP R4, R4 ;  /* 0x0000000400047308 */ /* 0x001e240000001000 */
[----:B0-----:R-:W-:-:S06]  /*0150*/  VIADD R8, R4, 0xffffffe ;  /* 0x0ffffffe04087836 */ /* 0x001fcc0000000000 */
[----:B------:R0:W2:Y:S02]  /*0160*/  F2I.FTZ.U32.TRUNC.NTZ R9, R8 ;  /* 0x0000000800097305 */ /* 0x0000a4000021f000 */
[----:B0-----:R-:W-:Y:S02]  /*0170*/  IMAD.MOV.U32 R8, RZ, RZ, RZ ;  /* 0x000000ffff087224 */ /* 0x001fe400078e00ff */
[----:B--2---:R-:W-:-:S04]  /*0180*/  IMAD.MOV R7, RZ, RZ, -R9 ;  /* 0x000000ffff077224 */ /* 0x004fc800078e0a09 */
[----:B------:R-:W-:-:S04]  /*0190*/  IMAD R7, R7, R0, RZ ;  /* 0x0000000007077224 */ /* 0x000fc800078e02ff */
[----:B------:R-:W-:-:S04]  /*01a0*/  IMAD.HI.U32 R9, R9, R7, R8 ;  /* 0x0000000709097227 */ /* 0x000fc800078e0008 */
[----:B------:R-:W-:Y:S02]  /*01b0*/  IMAD.MOV.U32 R7, RZ, RZ, R10 ;  /* 0x000000ffff077224 */ /* 0x000fe400078e000a */
[----:B------:R-:W-:-:S04]  /*01c0*/  IMAD.HI.U32 R10, R9, R12, RZ ;  /* 0x0000000c090a7227 */ /* 0x000fc800078e00ff */
[----:B------:R-:W-:-:S04]  /*01d0*/  IMAD.HI.U32 R4, R9, R7, RZ ;  /* 0x0000000709047227 */ /* 0x000fc800078e00ff */
[----:B------:R-:W-:Y:S02]  /*01e0*/  IMAD.MOV R8, RZ, RZ, -R4 ;  /* 0x000000ffff087224 */ /* 0x000fe400078e0a04 */
[----:B------:R-:W-:-:S04]  /*01f0*/  IMAD.HI.U32 R11, R9, R13, RZ ;  /* 0x0000000d090b7227 */ /* 0x000fc800078e00ff */
[C---:B------:R-:W-:Y:S02]  /*0200*/  IMAD R7, R0.reuse, R8, R7 ;  /* 0x0000000800077224 */ /* 0x040fe400078e0207 */
[----:B------:R-:W-:Y:S02]  /*0210*/  IMAD.MOV R9, RZ, RZ, -R10 ;  /* 0x000000ffff097224 */ /* 0x000fe400078e0a0a */
[----:B------:R-:W-:Y:S01]  /*0220*/  IMAD.MOV R14, RZ, RZ, -R11 ;  /* 0x000000ffff0e7224 */ /* 0x000fe200078e0a0b */
[C---:B------:R-:W-:Y:S01]  /*0230*/  ISETP.GT.U32.AND P5, PT, R0.reuse, R7, PT ;  /* 0x000000070000720c */ /* 0x040fe20003fa4070 */
[C---:B------:R-:W-:Y:S02]  /*0240*/  IMAD R9, R0.reuse, R9, R12 ;  /* 0x0000000900097224 */ /* 0x040fe400078e020c */
[----:B------:R-:W-:-:S03]  /*0250*/  IMAD R13, R0, R14, R13 ;  /* 0x0000000e000d7224 */ /* 0x000fc600078e020d */
[C---:B------:R-:W-:Y:S02]  /*0260*/  ISETP.GT.U32.AND P6, PT, R0.reuse, R9, PT ;  /* 0x000000090000720c */ /* 0x040fe40003fc4070 */
[----:B------:R-:W-:-:S05]  /*0270*/  ISETP.GT.U32.AND P0, PT, R0, R13, PT ;  /* 0x0000000d0000720c */ /* 0x000fca0003f04070 */
[----:B------:R-:W-:Y:S02]  /*0280*/  @!P5 IMAD.IADD R7, R7, 0x1, -R0 ;  /* 0x000000010707d824 */ /* 0x000fe400078e0a00 */
[----:B------:R-:W-:-:S03]  /*0290*/  @!P5 VIADD R4, R4, 0x1 ;  /* 0x000000010404d836 */ /* 0x000fc60000000000 */
[-C--:B------:R-:W-:Y:S01]  /*02a0*/  ISETP.GE.U32.AND P1, PT, R7, R0.reuse, PT ;  /* 0x000000000700720c */ /* 0x080fe20003f26070 */
[----:B------:R-:W-:Y:S01]  /*02b0*/  @!P6 IMAD.IADD R9, R9, 0x1, -R0 ;  /* 0x000000010909e824 */ /* 0x000fe200078e0a00 */
[----:B------:R-:W-:Y:S01]  /*02c0*/  LOP3.LUT R7, R5, R3, RZ, 0x3c, !PT ;  /* 0x0000000305077212 */ /* 0x000fe200078e3cff */
[----:B------:R-:W-:Y:S01]  /*02d0*/  @!P6 VIADD R10, R10, 0x1 ;  /* 0x000000010a0ae836 */ /* 0x000fe20000000000 */
[-C--:B------:R-:W-:Y:S01]  /*02e0*/  @!P0 IADD3 R13, PT, PT, R13, -R0.reuse, RZ ;  /* 0x800000000d0d8210 */ /* 0x080fe20007ffe0ff */
[----:B------:R-:W-:Y:S01]  /*02f0*/  @!P0 VIADD R11, R11, 0x1 ;  /* 0x000000010b0b8836 */ /* 0x000fe20000000000 */
[-C--:B------:R-:W-:Y:S02]  /*0300*/  ISETP.GE.U32.AND P2, PT, R9, R0.reuse, PT ;  /* 0x000000000900720c */ /* 0x080fe40003f46070 */
[----:B------:R-:W-:Y:S01]  /*0310*/  ISETP.GE.U32.AND P3, PT, R13, R0, PT ;  /* 0x000000000d00720c */ /* 0x000fe20003f66070 */
[----:B------:R-:W0:Y:S01]  /*0320*/  LDC.64 R8, c[0x0][0x398] ;  /* 0x0000e600ff087b82 */ /* 0x000e220000000a00 */
[----:B------:R-:W-:-:S02]  /*0330*/  ISETP.GE.AND P4, PT, R7, RZ, PT ;  /* 0x000000ff0700720c */ /* 0x000fc40003f86270 */
[-C--:B------:R-:W-:Y:S01]  /*0340*/  LOP3.LUT R0, R2, R3.reuse, RZ, 0x3c, !PT ;  /* 0x0000000302007212 */ /* 0x080fe200078e3cff */
[----:B------:R-:W-:Y:S01]  /*0350*/  @P1 VIADD R4, R4, 0x1 ;  /* 0x0000000104041836 */ /* 0x000fe20000000000 */
[-C--:B------:R-:W-:Y:S02]  /*0360*/  LOP3.LUT R7, R6, R3.reuse, RZ, 0x3c, !PT ;  /* 0x0000000306077212 */ /* 0x080fe400078e3cff */
[----:B------:R-:W-:Y:S01]  /*0370*/  ISETP.GE.AND P5, PT, R0, RZ, PT ;  /* 0x000000ff0000720c */ /* 0x000fe20003fa6270 */
[----:B------:R-:W2:Y:S01]  /*0380*/  LDC.64 R12, c[0x0][0x3a0] ;  /* 0x0000e800ff0c7b82 */ /* 0x000ea20000000a00 */
[----:B------:R-:W-:Y:S01]  /*0390*/  ISETP.GE.AND P6, PT, R7, RZ, PT ;  /* 0x000000ff0700720c */ /* 0x000fe20003fc6270 */
[----:B------:R-:W-:Y:S01]  /*03a0*/  @P2 VIADD R10, R10, 0x1 ;  /* 0x000000010a0a2836 */ /* 0x000fe20000000000 */
[----:B------:R-:W-:Y:S01]  /*03b0*/  ISETP.NE.AND P0, PT, R3, RZ, PT ;  /* 0x000000ff0300720c */ /* 0x000fe20003f05270 */
[----:B------:R-:W-:Y:S01]  /*03c0*/  @P3 VIADD R11, R11, 0x1 ;  /* 0x000000010b0b3836 */ /* 0x000fe20000000000 */
[----:B------:R-:W-:Y:S01]  /*03d0*/  LOP3.LUT R7, RZ, R3, RZ, 0x33, !PT ;  /* 0x00000003ff077212 */ /* 0x000fe200078e33ff */
[----:B------:R-:W-:-:S05]  /*03e0*/  @!P4 IMAD.MOV R4, RZ, RZ, -R4 ;  /* 0x000000ffff04c224 */ /* 0x000fca00078e0a04 */
[----:B------:R-:W-:Y:S02]  /*03f0*/  SEL R4, R7, R4, !P0 ;  /* 0x0000000407047207 */ /* 0x000fe40004000000 */
[----:B------:R-:W-:Y:S01]  /*0400*/  @!P5 IADD3 R10, PT, PT, -R10, RZ, RZ ;  /* 0x000000ff0a0ad210 */ /* 0x000fe20007ffe1ff */
[----:B------:R-:W-:-:S03]  /*0410*/  @!P6 IMAD.MOV R11, RZ, RZ, -R11 ;  /* 0x000000ffff0be224 */ /* 0x000fc600078e0a0b */
[C---:B------:R-:W-:Y:S02]  /*0420*/  SEL R17, R7.reuse, R10, !P0 ;  /* 0x0000000a07117207 */ /* 0x040fe40004000000 */
[----:B------:R-:W-:-:S05]  /*0430*/  SEL R7, R7, R11, !P0 ;  /* 0x0000000b07077207 */ /* 0x000fca0004000000 */
[----:B------:R-:W-:-:S04]  /*0440*/  IMAD R7, R17, R7, R4 ;  /* 0x0000000711077224 */ /* 0x000fc800078e0204 */
[----:B0-----:R-:W-:Y:S02]  /*0450*/  IMAD.WIDE R10, R7, 0x4, R8 ;  /* 0x00000004070a7825 */ /* 0x001fe400078e0208 */
[----:B------:R-:W0:Y:S04]  /*0460*/  LDC.64 R8, c[0x0][0x390] ;  /* 0x0000e400ff087b82 */ /* 0x000e280000000a00 */
[----:B-1----:R-:W3:Y:S01]  /*0470*/  LDG.E R10, desc[UR4][R10.64] ;  /* 0x000000040a0a7981 */ /* 0x002ee2000c1e1900 */
[-C--:B------:R-:W-:Y:S01]  /*0480*/  IADD3 R15, PT, PT, R5, R6.reuse, R2 ;  /* 0x00000006050f7210 */ /* 0x080fe20007ffe002 */
[----:B------:R-:W-:-:S04]  /*0490*/  IMAD R7, R17, R6, R4 ;  /* 0x0000000611077224 */ /* 0x000fc800078e0204 */
[----:B--2---:R-:W-:-:S05]  /*04a0*/  IMAD.WIDE R6, R7, 0x4, R12 ;  /* 0x0000000407067825 */ /* 0x004fca00078e020c */
[----:B------:R1:W2:Y:S01]  /*04b0*/  LDG.E R0, desc[UR4][R6.64] ;  /* 0x0000000406007981 */ /* 0x0002a2000c1e1900 */
[----:B0-----:R-:W-:-:S06]  /*04c0*/  IMAD.WIDE R8, R15, 0x4, R8 ;  /* 0x000000040f087825 */ /* 0x001fcc00078e0208 */
[----:B------:R-:W2:Y:S01]  /*04d0*/  LDG.E R9, desc[UR4][R8.64] ;  /* 0x0000000408097981 */ /* 0x000ea2000c1e1900 */
[----:B------:R-:W-:Y:S01]  /*04e0*/  I2FP.F32.S32 R3, R3 ;  /* 0x0000000300037245 */ /* 0x000fe20000201400 */
[----:B------:R-:W-:Y:S04]  /*04f0*/  BSSY.RECONVERGENT B0, `(.L_x_0) ;  /* 0x000000f000007945 */ /* 0x000fe80003800200 */
[----:B---3--:R-:W-:-:S04]  /*0500*/  FMUL R4, R10, R3 ;  /* 0x000000030a047220 */ /* 0x008fc80000400000 */
[----:B-1----:R-:W-:-:S04]  /*0510*/  FMUL R7, R3, R4 ;  /* 0x0000000403077220 */ /* 0x002fc80000400000 */
[----:B------:R-:W0:Y:S01]  /*0520*/  MUFU.RCP R3, R7 ;  /* 0x0000000700037308 */ /* 0x000e220000001000 */
[----:B--2---:R-:W-:Y:S01]  /*0530*/  FMUL R0, R0, R9 ;  /* 0x0000000900007220 */ /* 0x004fe20000400000 */
[----:B0-----:R-:W-:-:S06]  /*0540*/  FFMA R4, -R7, R3, 1 ;  /* 0x3f80000007047423 */ /* 0x001fcc0000000103 */
[----:B------:R-:W0:Y:S01]  /*0550*/  FCHK P0, R0, R7 ;  /* 0x0000000700007302 */ /* 0x000e220000000000 */
[----:B------:R-:W-:-:S04]  /*0560*/  FFMA R3, R3, R4, R3 ;  /* 0x0000000403037223 */ /* 0x000fc80000000003 */
[----:B------:R-:W-:-:S04]  /*0570*/  FFMA R4, R0, R3, RZ ;  /* 0x0000000300047223 */ /* 0x000fc800000000ff */
[----:B------:R-:W-:-:S04]  /*0580*/  FFMA R8, -R7, R4, R0 ;  /* 0x0000000407087223 */ /* 0x000fc80000000100 */
[----:B------:R-:W-:Y:S01]  /*0590*/  FFMA R9, R3, R8, R4 ;  /* 0x0000000803097223 */ /* 0x000fe20000000004 */
[----:B0-----:R-:W-:Y:S06]  /*05a0*/  @!P0 BRA `(.L_x_1) ;  /* 0x00000000000c8947 */ /* 0x001fec0003800000 */
[----:B------:R-:W-:-:S07]  /*05b0*/  MOV R4, 0x5d0 ;  /* 0x000005d000047802 */ /* 0x000fce0000000f00 */
[----:B------:R-:W-:Y:S05]  /*05c0*/  CALL.REL.NOINC `($__internal_0_$__cuda_sm3x_div_rn_noftz_f32_slowpath) ;  /* 0x0000000000207944 */ /* 0x000fea0003c00000 */
[----:B------:R-:W-:-:S07]  /*05d0*/  IMAD.MOV.U32 R9, RZ, RZ, R0 ;  /* 0x000000ffff097224 */ /* 0x000fce00078e0000 */
.L_x_1:
[----:B------:R-:W-:Y:S05]  /*05e0*/  BSYNC.RECONVERGENT B0 ;  /* 0x0000000000007941 */ /* 0x000fea0003800200 */
.L_x_0:
[----:B------:R-:W0:Y:S01]  /*05f0*/  LDC.64 R6, c[0x0][0x3a8] ;  /* 0x0000ea00ff067b82 */ /* 0x000e220000000a00 */
[----:B------:R-:W1:Y:S02]  /*0600*/  LDCU UR6, c[0x0][0x380] ;  /* 0x00007000ff0677ac */ /* 0x000e640008000800 */
[----:B-1----:R-:W-:-:S04]  /*0610*/  IMAD R3, R2, UR6, R5 ;  /* 0x0000000602037c24 */ /* 0x002fc8000f8e0205 */
[----:B0-----:R-:W-:-:S05]  /*0620*/  IMAD.WIDE R2, R3, 0x4, R6 ;  /* 0x0000000403027825 */ /* 0x001fca00078e0206 */
[----:B------:R-:W-:Y:S01]  /*0630*/  STG.E desc[UR4][R2.64], R9 ;  /* 0x0000000902007986 */ /* 0x000fe2000c101904 */
[----:B------:R-:W-:Y:S05]  /*0640*/  EXIT ;  /* 0x000000000000794d */ /* 0x000fea0003800000 */
        .weak           $__internal_0_$__cuda_sm3x_div_rn_noftz_f32_slowpath
        .type           $__internal_0_$__cuda_sm3x_div_rn_noftz_f32_slowpath,@function
        .size           $__internal_0_$__cuda_sm3x_div_rn_noftz_f32_slowpath,(.L_x_188 - $__internal_0_$__cuda_sm3x_div_rn_noftz_f32_slowpath)
$__internal_0_$__cuda_sm3x_div_rn_noftz_f32_slowpath:
[----:B------:R-:W-:Y:S01]  /*0650*/  SHF.R.U32.HI R6, RZ, 0x17, R7 ;  /* 0x00000017ff067819 */ /* 0x000fe20000011607 */
[----:B------:R-:W-:Y:S01]  /*0660*/  BSSY.RECONVERGENT B1, `(.L_x_2) ;  /* 0x0000064000017945 */ /* 0x000fe20003800200 */
[--C-:B------:R-:W-:Y:S02]  /*0670*/  SHF.R.U32.HI R3, RZ, 0x17, R0.reuse ;  /* 0x00000017ff037819 */ /* 0x100fe40000011600 */
[----:B------:R-:W-:Y:S01]  /*0680*/  LOP3.LUT R12, R6, 0xff, RZ, 0xc0, !PT ;  /* 0x000000ff060c7812 */ /* 0x000fe200078ec0ff */
[----:B------:R-:W-:Y:S01]  /*0690*/  IMAD.MOV.U32 R6, RZ, RZ, R0 ;  /* 0x000000ffff067224 */ /* 0x000fe200078e0000 */
[----:B------:R-:W-:-:S03]  /*06a0*/  LOP3.LUT R10, R3, 0xff, RZ, 0xc0, !PT ;  /* 0x000000ff030a7812 */ /* 0x000fc600078ec0ff */
[----:B------:R-:W-:Y:S02]  /*06b0*/  VIADD R11, R12, 0xffffffff ;  /* 0xffffffff0c0b7836 */ /* 0x000fe40000000000 */
[----:B------:R-:W-:-:S03]  /*06c0*/  VIADD R9, R10, 0xffffffff ;  /* 0xffffffff0a097836 */ /* 0x000fc60000000000 */
[----:B------:R-:W-:-:S04]  /*06d0*/  ISETP.GT.U32.AND P0, PT, R11, 0xfd, PT ;  /* 0x000000fd0b00780c */ /* 0x000fc80003f04070 */
[----:B------:R-:W-:-:S13]  /*06e0*/  ISETP.GT.U32.OR P0, PT, R9, 0xfd, P0 ;  /* 0x000000fd0900780c */ /* 0x000fda0000704470 */
[----:B------:R-:W-:Y:S01]  /*06f0*/  @!P0 IMAD.MOV.U32 R8, RZ, RZ, RZ ;  /* 0x000000ffff088224 */ /* 0x000fe200078e00ff */
[----:B------:R-:W-:Y:S06]  /*0700*/  @!P0 BRA `(.L_x_3) ;  /* 0x0000000000608947 */ /* 0x000fec0003800000 */
[----:B------:R-:W-:Y:S01]  /*0710*/  FSETP.GTU.FTZ.AND P0, PT, |R0|, +INF , PT ;  /* 0x7f8000000000780b */ /* 0x000fe20003f1c200 */
[----:B------:R-:W-:Y:S01]  /*0720*/  IMAD.MOV.U32 R3, RZ, RZ, R7 ;  /* 0x000000ffff037224 */ /* 0x000fe200078e0007 */
[----:B------:R-:W-:-:S04]  /*0730*/  FSETP.GTU.FTZ.AND P1, PT, |R7|, +INF , PT ;  /* 0x7f8000000700780b */ /* 0x000fc80003f3c200 */
[----:B------:R-:W-:-:S13]  /*0740*/  PLOP3.LUT P0, PT, P0, P1, PT, 0xf8, 0x8f ;  /* 0x00000000008f781c */ /* 0x000fda0000703f70 */
[----:B------:R-:W-:Y:S05]  /*0750*/  @P0 BRA `(.L_x_4) ;  /* 0x00000004004c0947 */ /* 0x000fea0003800000 */
[----:B------:R-:W-:-:S13]  /*0760*/  LOP3.LUT P0, RZ, R7, 0x7fffffff, R6, 0xc8, !PT ;  /* 0x7fffffff07ff7812 */ /* 0x000fda000780c806 */
[----:B------:R-:W-:Y:S05]  /*0770*/  @!P0 BRA `(.L_x_5) ;  /* 0x00000004003c8947 */ /* 0x000fea0003800000 */
[C---:B------:R-:W-:Y:S02]  /*0780*/  FSETP.NEU.FTZ.AND P0, PT, |R0|.reuse, +INF , PT ;  /* 0x7f8000000000780b */ /* 0x040fe40003f1d200 */
[----:B------:R-:W-:Y:S02]  /*0790*/  FSETP.NEU.FTZ.AND P2, PT, |R3|, +INF , PT ;  /* 0x7f8000000300780b */ /* 0x000fe40003f5d200 */
[----:B------:R-:W-:-:S11]  /*07a0*/  FSETP.NEU.FTZ.AND P1, PT, |R0|, +INF , PT ;  /* 0x7f8000000000780b */ /* 0x000fd60003f3d200 */
[----:B------:R-:W-:Y:S05]  /*07b0*/  @!P2 BRA !P0, `(.L_x_5) ;  /* 0x00000004002ca947 */ /* 0x000fea0004000000 */
[----:B------:R-:W-:-:S04]  /*07c0*/  LOP3.LUT P0, RZ, R6, 0x7fffffff, RZ, 0xc0, !PT ;  /* 0x7fffffff06ff7812 */ /* 0x000fc8000780c0ff */
[----:B------:R-:W-:-:S13]  /*07d0*/  PLOP3.LUT P0, PT, P2, P0, PT, 0x2f, 0xf2 ;  /* 0x0000000000f2781c */ /* 0x000fda0001700577 */
[----:B------:R-:W-:Y:S05]  /*07e0*/  @P0 BRA `(.L_x_6) ;  /* 0x0000000400180947 */ /* 0x000fea0003800000 */
[----:B------:R-:W-:-:S04]  /*07f0*/  LOP3.LUT P0, RZ, R7, 0x7fffffff, RZ, 0xc0, !PT ;  /* 0x7fffffff07ff7812 */ /* 0x000fc8000780c0ff */
[----:B------:R-:W-:-:S13]  /*0800*/  PLOP3.LUT P0, PT, P1, P0, PT, 0x2f, 0xf2 ;  /* 0x0000000000f2781c */ /* 0x000fda0000f00577 */
[----:B------:R-:W-:Y:S05]  /*0810*/  @P0 BRA `(.L_x_7) ;  /* 0x0000000400000947 */ /* 0x000fea0003800000 */
[----:B------:R-:W-:Y:S02]  /*0820*/  ISETP.GE.AND P0, PT, R9, RZ, PT ;  /* 0x000000ff0900720c */ /* 0x000fe40003f06270 */
[----:B------:R-:W-:-:S11]  /*0830*/  ISETP.GE.AND P1, PT, R11, RZ, PT ;  /* 0x000000ff0b00720c */ /* 0x000fd60003f26270 */
[----:B------:R-:W-:Y:S01]  /*0840*/  @P0 MOV R8, RZ ;  /* 0x000000ff00080202 */ /* 0x000fe20000000f00 */
[----:B------:R-:W-:Y:S02]  /*0850*/  @!P0 IMAD.MOV.U32 R8, RZ, RZ, -0x40 ;  /* 0xffffffc0ff088424 */ /* 0x000fe400078e00ff */
[----:B------:R-:W-:Y:S01]  /*0860*/  @!P0 FFMA R6, R0, 1.84467440737095516160e+19, RZ ;  /* 0x5f80000000068823 */ /* 0x000fe200000000ff */
[----:B------:R-:W-:Y:S01]  /*0870*/  @!P1 FFMA R7, R3, 1.84467440737095516160e+19, RZ ;  /* 0x5f80000003079823 */ /* 0x000fe200000000ff */
[----:B------:R-:W-:-:S07]  /*0880*/  @!P1 VIADD R8, R8, 0x40 ;  /* 0x0000004008089836 */ /* 0x000fce0000000000 */
.L_x_3:
[----:B------:R-:W-:Y:S01]  /*0890*/  LEA R0, R12, 0xc0800000, 0x17 ;  /* 0xc08000000c007811 */ /* 0x000fe200078eb8ff */
[----:B------:R-:W-:Y:S01]  /*08a0*/  VIADD R3, R10, 0xffffff81 ;  /* 0xffffff810a037836 */ /* 0x000fe20000000000 */
[----:B------:R-:W-:Y:S03]  /*08b0*/  BSSY.RECONVERGENT B2, `(.L_x_8) ;  /* 0x0000035000027945 */ /* 0x000fe60003800200 */
[----:B------:R-:W-:Y:S02]  /*08c0*/  IMAD.IADD R7, R7, 0x1, -R0 ;  /* 0x0000000107077824 */ /* 0x000fe400078e0a00 */
[----:B------:R-:W-:Y:S02]  /*08d0*/  IMAD R0, R3, -0x800000, R6 ;  /* 0xff80000003007824 */ /* 0x000fe400078e0206 */
[----:B------:R0:W1:Y:S01]  /*08e0*/  MUFU.RCP R9, R7 ;  /* 0x0000000700097308 */ /* 0x0000620000001000 */
[----:B------:R-:W-:Y:S01]  /*08f0*/  FADD.FTZ R11, -R7, -RZ ;  /* 0x800000ff070b7221 */ /* 0x000fe20000010100 */
[----:B0-----:R-:W-:-:S05]  /*0900*/  IADD3 R7, PT, PT, R3, 0x7f, -R12 ;  /* 0x0000007f03077810 */ /* 0x001fca0007ffe80c */
[----:B------:R-:W-:Y:S02]  /*0910*/  IMAD.IADD R7, R7, 0x1, R8 ;  /* 0x0000000107077824 */ /* 0x000fe400078e0208 */
[----:B-1----:R-:W-:-:S04]  /*0920*/  FFMA R10, R9, R11, 1 ;  /* 0x3f800000090a7423 */ /* 0x002fc8000000000b */
[----:B------:R-:W-:-:S04]  /*0930*/  FFMA R13, R9, R10, R9 ;  /* 0x0000000a090d7223 */ /* 0x000fc80000000009 */
[----:B------:R-:W-:-:S04]  /*0940*/  FFMA R6, R0, R13, RZ ;  /* 0x0000000d00067223 */ /* 0x000fc800000000ff */
[----:B------:R-:W-:-:S04]  /*0950*/  FFMA R9, R11, R6, R0 ;  /* 0x000000060b097223 */ /* 0x000fc80000000000 */
[----:B------:R-:W-:-:S04]  /*0960*/  FFMA R6, R13, R9, R6 ;  /* 0x000000090d067223 */ /* 0x000fc80000000006 */
[----:B------:R-:W-:-:S04]  /*0970*/  FFMA R11, R11, R6, R0 ;  /* 0x000000060b0b7223 */ /* 0x000fc80000000000 */
[----:B------:R-:W-:-:S05]  /*0980*/  FFMA R0, R13, R11, R6 ;  /* 0x0000000b0d007223 */ /* 0x000fca0000000006 */
[----:B------:R-:W-:-:S04]  /*0990*/  SHF.R.U32.HI R3, RZ, 0x17, R0 ;  /* 0x00000017ff037819 */ /* 0x000fc80000011600 */
[----:B------:R-:W-:-:S05]  /*09a0*/  LOP3.LUT R3, R3, 0xff, RZ, 0xc0, !PT ;  /* 0x000000ff03037812 */ /* 0x000fca00078ec0ff */
[----:B------:R-:W-:-:S04]  /*09b0*/  IMAD.IADD R9, R3, 0x1, R7 ;  /* 0x0000000103097824 */ /* 0x000fc800078e0207 */
[----:B------:R-:W-:-:S05]  /*09c0*/  VIADD R3, R9, 0xffffffff ;  /* 0xffffffff09037836 */ /* 0x000fca0000000000 */
[----:B------:R-:W-:-:S13]  /*09d0*/  ISETP.GE.U32.AND P0, PT, R3, 0xfe, PT ;  /* 0x000000fe0300780c */ /* 0x000fda0003f06070 */
[----:B------:R-:W-:Y:S05]  /*09e0*/  @!P0 BRA `(.L_x_9) ;  /* 0x0000000000808947 */ /* 0x000fea0003800000 */
[----:B------:R-:W-:-:S13]  /*09f0*/  ISETP.GT.AND P0, PT, R9, 0xfe, PT ;  /* 0x000000fe0900780c */ /* 0x000fda0003f04270 */
[----:B------:R-:W-:Y:S05]  /*0a00*/  @P0 BRA `(.L_x_10) ;  /* 0x00000000006c0947 */ /* 0x000fea0003800000 */
[----:B------:R-:W-:-:S13]  /*0a10*/  ISETP.GE.AND P0, PT, R9, 0x1, PT ;  /* 0x000000010900780c */ /* 0x000fda0003f06270 */
[----:B------:R-:W-:Y:S05]  /*0a20*/  @P0 BRA `(.L_x_11) ;  /* 0x0000000000740947 */ /* 0x000fea0003800000 */
[----:B------:R-:W-:Y:S02]  /*0a30*/  ISETP.GE.AND P0, PT, R9, -0x18, PT ;  /* 0xffffffe80900780c */ /* 0x000fe40003f06270 */
[----:B------:R-:W-:-:S11]  /*0a40*/  LOP3.LUT R0, R0, 0x80000000, RZ, 0xc0, !PT ;  /* 0x8000000000007812 */ /* 0x000fd600078ec0ff */
[----:B------:R-:W-:Y:S05]  /*0a50*/  @!P0 BRA `(.L_x_11) ;  /* 0x0000000000688947 */ /* 0x000fea0003800000 */
[-CC-:B------:R-:W-:Y:S01]  /*0a60*/  FFMA.RZ R3, R13, R11.reuse, R6.reuse ;  /* 0x0000000b0d037223 */ /* 0x180fe2000000c006 */
[C---:B------:R-:W-:Y:S02]  /*0a70*/  IADD3 R8, PT, PT, R9.reuse, 0x20, RZ ;  /* 0x0000002009087810 */ /* 0x040fe40007ffe0ff */
[----:B------:R-:W-:Y:S02]  /*0a80*/  ISETP.NE.AND P2, PT, R9, RZ, PT ;  /* 0x000000ff0900720c */ /* 0x000fe40003f45270 */
[----:B------:R-:W-:Y:S01]  /*0a90*/  LOP3.LUT R7, R3, 0x7fffff, RZ, 0xc0, !PT ;  /* 0x007fffff03077812 */ /* 0x000fe200078ec0ff */
[CCC-:B------:R-:W-:Y:S01]  /*0aa0*/  FFMA.RP R3, R13.reuse, R11.reuse, R6.reuse ;  /* 0x0000000b0d037223 */ /* 0x1c0fe20000008006 */
[----:B------:R-:W-:Y:S01]  /*0ab0*/  FFMA.RM R6, R13, R11, R6 ;  /* 0x0000000b0d067223 */ /* 0x000fe20000004006 */
[----:B------:R-:W-:Y:S01]  /*0ac0*/  ISETP.NE.AND P1, PT, R9, RZ, PT ;  /* 0x000000ff0900720c */ /* 0x000fe20003f25270 */
[----:B------:R-:W-:Y:S01]  /*0ad0*/  IMAD.MOV R9, RZ, RZ, -R9 ;  /* 0x000000ffff097224 */ /* 0x000fe200078e0a09 */
[----:B------:R-:W-:-:S02]  /*0ae0*/  LOP3.LUT R7, R7, 0x800000, RZ, 0xfc, !PT ;  /* 0x0080000007077812 */ /* 0x000fc400078efcff */
[----:B------:R-:W-:Y:S02]  /*0af0*/  FSETP.NEU.FTZ.AND P0, PT, R3, R6, PT ;  /* 0x000000060300720b */ /* 0x000fe40003f1d000 */
[----:B------:R-:W-:Y:S02]  /*0b00*/  SHF.L.U32 R8, R7, R8, RZ ;  /* 0x0000000807087219 */ /* 0x000fe400000006ff */
[----:B------:R-:W-:Y:S02]  /*0b10*/  SEL R6, R9, RZ, P2 ;  /* 0x000000ff09067207 */ /* 0x000fe40001000000 */
[----:B------:R-:W-:Y:S02]  /*0b20*/  ISETP.NE.AND P1, PT, R8, RZ, P1 ;  /* 0x000000ff0800720c */ /* 0x000fe40000f25270 */
[----:B------:R-:W-:Y:S02]  /*0b30*/  SHF.R.U32.HI R6, RZ, R6, R7 ;  /* 0x00000006ff067219 */ /* 0x000fe40000011607 */
[----:B------:R-:W-:-:S02]  /*0b40*/  PLOP3.LUT P0, PT, P0, P1, PT, 0xf8, 0x8f ;  /* 0x00000000008f781c */ /* 0x000fc40000703f70 */
[----:B------:R-:W-:Y:S02]  /*0b50*/  SHF.R.U32.HI R8, RZ, 0x1, R6 ;  /* 0x00000001ff087819 */ /* 0x000fe40000011606 */
[----:B------:R-:W-:-:S04]  /*0b60*/  SEL R3, RZ, 0x1, !P0 ;  /* 0x00000001ff037807 */ /* 0x000fc80004000000 */
[----:B------:R-:W-:-:S04]  /*0b70*/  LOP3.LUT R3, R3, 0x1, R8, 0xf8, !PT ;  /* 0x0000000103037812 */ /* 0x000fc800078ef808 */
[----:B------:R-:W-:-:S05]  /*0b80*/  LOP3.LUT R3, R3, R6, RZ, 0xc0, !PT ;  /* 0x0000000603037212 */ /* 0x000fca00078ec0ff */
[----:B------:R-:W-:-:S05]  /*0b90*/  IMAD.IADD R3, R8, 0x1, R3 ;  /* 0x0000000108037824 */ /* 0x000fca00078e0203 */
[----:B------:R-:W-:Y:S01]  /*0ba0*/  LOP3.LUT R0, R3, R0, RZ, 0xfc, !PT ;  /* 0x0000000003007212 */ /* 0x000fe200078efcff */
[----:B------:R-:W-:Y:S06]  /*0bb0*/  BRA `(.L_x_11) ;  /* 0x0000000000107947 */ /* 0x000fec0003800000 */
.L_x_10:
[----:B------:R-:W-:-:S04]  /*0bc0*/  LOP3.LUT R0, R0, 0x80000000, RZ, 0xc0, !PT ;  /* 0x8000000000007812 */ /* 0x000fc800078ec0ff */
[----:B------:R-:W-:Y:S01]  /*0bd0*/  LOP3.LUT R0, R0, 0x7f800000, RZ, 0xfc, !PT ;  /* 0x7f80000000007812 */ /* 0x000fe200078efcff */
[----:B------:R-:W-:Y:S06]  /*0be0*/  BRA `(.L_x_11) ;  /* 0x0000000000047947 */ /* 0x000fec0003800000 */
.L_x_9:
[----:B------:R-:W-:-:S07]  /*0bf0*/  IMAD R0, R7, 0x800000, R0 ;  /* 0x0080000007007824 */ /* 0x000fce00078e0200 */
.L_x_11:
[----:B------:R-:W-:Y:S05]  /*0c00*/  BSYNC.RECONVERGENT B2 ;  /* 0x0000000000027941 */ /* 0x000fea0003800200 */
.L_x_8:
[----:B------:R-:W-:Y:S05]  /*0c10*/  BRA `(.L_x_12) ;  /* 0x0000000000207947 */ /* 0x000fea0003800000 */
.L_x_7:
[----:B------:R-:W-:-:S04]  /*0c20*/  LOP3.LUT R0, R7, 0x80000000, R6, 0x48, !PT ;  /* 0x8000000007007812 */ /* 0x000fc800078e4806 */
[----:B------:R-:W-:Y:S01]  /*0c30*/  LOP3.LUT R0, R0, 0x7f800000, RZ, 0xfc, !PT ;  /* 0x7f80000000007812 */ /* 0x000fe200078efcff */
[----:B------:R-:W-:Y:S06]  /*0c40*/  BRA `(.L_x_12) ;  /* 0x0000000000147947 */ /* 0x000fec0003800000 */
.L_x_6:
[----:B------:R-:W-:Y:S01]  /*0c50*/  LOP3.LUT R0, R7, 0x80000000, R6, 0x48, !PT ;  /* 0x8000000007007812 */ /* 0x000fe200078e4806 */
[----:B------:R-:W-:Y:S06]  /*0c60*/  BRA `(.L_x_12) ;  /* 0x00000000000c7947 */ /* 0x000fec0003800000 */
.L_x_5:
[----:B------:R-:W0:Y:S01]  /*0c70*/  MUFU.RSQ R0, -QNAN ;  /* 0xffc0000000007908 */ /* 0x000e220000001400 */
[----:B------:R-:W-:Y:S05]  /*0c80*/  BRA `(.L_x_12) ;  /* 0x0000000000047947 */ /* 0x000fea0003800000 */
.L_x_4:
[----:B------:R-:W-:-:S07]  /*0c90*/  FADD.FTZ R0, R0, R3 ;  /* 0x0000000300007221 */ /* 0x000fce0000010000 */
.L_x_12:
[----:B------:R-:W-:Y:S05]  /*0ca0*/  BSYNC.RECONVERGENT B1 ;  /* 0x0000000000017941 */ /* 0x000fea0003800200 */
.L_x_2:
[----:B------:R-:W-:Y:S02]  /*0cb0*/  IMAD.MOV.U32 R6, RZ, RZ, R4 ;  /* 0x000000ffff067224 */ /* 0x000fe400078e0004 */
[----:B------:R-:W-:-:S04]  /*0cc0*/  IMAD.MOV.U32 R7, RZ, RZ, 0x0 ;  /* 0x00000000ff077424 */ /* 0x000fc800078e00ff */
[----:B0-----:R-:W-:Y:S05]  /*0cd0*/  RET.REL.NODEC R6 `(avgPoolingBackpropagation) ;  /* 0xfffffff006c87950 */ /* 0x001fea0003c3ffff */
.L_x_13:
[----:B------:R-:W-:-:S00]  /*0ce0*/  BRA `(.L_x_13) ;  /* 0xfffffffc00fc7947 */ /* 0x000fc0000383ffff */
[----:B------:R-:W-:-:S00]  /*0cf0*/  NOP ;  /* 0x0000000000007918 */ /* 0x000fc00000000000 */
        /* <DEDUP_REMOVED lines=8> */
.L_x_188:


//--------------------- .text.avgPooling          --------------------------
	.section	.text.avgPooling,"ax",@progbits
	.align	128
        .global         avgPooling
        .type           avgPooling,@function
        .size           avgPooling,(.L_x_189 - avgPooling)
        .other          avgPooling,@"STO_CUDA_ENTRY STV_DEFAULT"
avgPooling:
.text.avgPooling:
[----:B------:R-:W-:Y:S01]  /*0000*/  LDC R1, c[0x0][0x37c] ;  /* 0x0000df00ff017b82 */ /* 0x000fe20000000800 */
[----:B------:R-:W0:Y:S07]  /*0010*/  S2R R3, SR_TID.Y ;  /* 0x0000000000037919 */ /* 0x000e2e0000002200 */
[----:B------:R-:W1:Y:S01]  /*0020*/  LDC R5, c[0x0][0x360] ;  /* 0x0000d800ff057b82 */ /* 0x000e620000000800 */
[----:B------:R-:W2:Y:S01]  /*0030*/  LDCU.64 UR6, c[0x0][0x380] ;  /* 0x00007000ff0677ac */ /* 0x000ea20008000a00 */
[----:B------:R-:W1:Y:S06]  /*0040*/  S2R R0, SR_TID.X ;  /* 0x0000000000007919 */ /* 0x000e6c0000002100 */
[----:B------:R-:W0:Y:S08]  /*0050*/  S2UR UR5, SR_CTAID.Y ;  /* 0x00000000000579c3 */ /* 0x000e300000002600 */
[----:B------:R-:W0:Y:S08]  /*0060*/  LDC R4, c[0x0][0x364] ;  /* 0x0000d900ff047b82 */ /* 0x000e300000000800 */
[----:B------:R-:W1:Y:S01]  /*0070*/  S2UR UR4, SR_CTAID.X ;  /* 0x00000000000479c3 */ /* 0x000e620000002500 */
[----:B0-----:R-:W-:-:S05]  /*0080*/  IMAD R4, R4, UR5, R3 ;  /* 0x0000000504047c24 */ /* 0x001fca000f8e0203 */
[----:B--2---:R-:W-:Y:S01]  /*0090*/  ISETP.GE.AND P0, PT, R4, UR7, PT ;  /* 0x0000000704007c0c */ /* 0x004fe2000bf06270 */
[----:B-1----:R-:W-:-:S05]  /*00a0*/  IMAD R5, R5, UR4, R0 ;  /* 0x0000000405057c24 */ /* 0x002fca000f8e0200 */
[----:B------:R-:W-:-:S13]  /*00b0*/  ISETP.GE.OR P0, PT, R5, UR6, P0 ;  /* 0x0000000605007c0c */ /* 0x000fda0008706670 */
[----:B------:R-:W-:Y:S05]  /*00c0*/  @P0 EXIT ;  /* 0x000000000000094d */ /* 0x000fea0003800000 */
[----:B------:R-:W0:Y:S01]  /*00d0*/  LDCU UR4, c[0x0][0x388] ;  /* 0x00007100ff0477ac */ /* 0x000e220008000800 */
[----:B------:R-:W-:Y:S01]  /*00e0*/  IMAD.MOV.U32 R11, RZ, RZ, RZ ;  /* 0x000000ffff0b7224 */ /* 0x000fe200078e00ff */
[----:B------:R-:W1:Y:S01]  /*00f0*/  LDCU.64 UR8, c[0x0][0x358] ;  /* 0x00006b00ff0877ac */ /* 0x000e620008000a00 */
[----:B0-----:R-:W-:-:S05]  /*0100*/  IMAD.U32 R7, RZ, RZ, UR4 ;  /* 0x00000004ff077e24 */ /* 0x001fca000f8e00ff */
[----:B------:R-:W-:-:S13]  /*0110*/  ISETP.GE.AND P0, PT, R7, 0x1, PT ;  /* 0x000000010700780c */ /* 0x000fda0003f06270 */
[----:B-1----:R-:W-:Y:S05]  /*0120*/  @!P0 BRA `(.L_x_14) ;  /* 0x0000000400dc8947 */ /* 0x002fea0003800000 */
[----:B------:R-:W0:Y:S01]  /*0130*/  LDCU.64 UR6, c[0x0][0x390] ;  /* 0x00007200ff0677ac */ /* 0x000e220008000a00 */
[C---:B------:R-:W-:Y:S01]  /*0140*/  LOP3.LUT R26, R7.reuse, 0x7, RZ, 0xc0, !PT ;  /* 0x00000007071a7812 */ /* 0x040fe200078ec0ff */
[----:B------:R-:W-:Y:S01]  /*0150*/  IMAD.MOV.U32 R11, RZ, RZ, RZ ;  /* 0x000000ffff0b7224 */ /* 0x000fe200078e00ff */
[C---:B------:R-:W-:Y:S01]  /*0160*/  LOP3.LUT R25, R7.reuse, 0xf, RZ, 0xc0, !PT ;  /* 0x0000000f07197812 */ /* 0x040fe200078ec0ff */
[----:B------:R-:W-:Y:S01]  /*0170*/  UMOV UR4, URZ ;  /* 0x000000ff00047c82 */ /* 0x000fe20008000000 */
[----:B------:R-:W-:Y:S01]  /*0180*/  LOP3.LUT R6, R7, 0x7ffffff0, RZ, 0xc0, !PT ;  /* 0x7ffffff007067812 */ /* 0x000fe200078ec0ff */
[----:B------:R-:W-:Y:S01]  /*0190*/  VIADD R2, R26, 0xffffffff ;  /* 0xffffffff1a027836 */ /* 0x000fe20000000000 */
[----:B------:R-:W-:Y:S02]  /*01a0*/  IADD3 R0, PT, PT, R25, -0x1, RZ ;  /* 0xffffffff19007810 */ /* 0x000fe40007ffe0ff */
[----:B------:R-:W-:Y:S02]  /*01b0*/  LOP3.LUT R8, R7, 0x3, RZ, 0xc0, !PT ;  /* 0x0000000307087812 */ /* 0x000fe400078ec0ff */
[----:B------:R-:W-:-:S02]  /*01c0*/  ISETP.GE.U32.AND P0, PT, R0, 0x7, PT ;  /* 0x000000070000780c */ /* 0x000fc40003f06070 */
[----:B------:R-:W-:Y:S02]  /*01d0*/  ISETP.GE.U32.AND P1, PT, R2, 0x3, PT ;  /* 0x000000030200780c */ /* 0x000fe40003f26070 */
[----:B------:R-:W-:Y:S01]  /*01e0*/  IADD3 R9, PT, PT, -R6, RZ, RZ ;  /* 0x000000ff06097210 */ /* 0x000fe20007ffe1ff */
[----:B0-----:R-:W-:-:S04]  /*01f0*/  UIADD3 UR5, UP0, UPT, UR6, 0x20, URZ ;  /* 0x0000002006057890 */ /* 0x001fc8000ff1e0ff */
[----:B------:R-:W-:-:S12]  /*0200*/  UIADD3.X UR6, UPT, UPT, URZ, UR7, URZ, UP0, !UPT ;  /* 0x00000007ff067290 */ /* 0x000fd800087fe4ff */
.L_x_20:
[----:B------:R-:W0:Y:S01]  /*0210*/  LDC R7, c[0x0][0x388] ;  /* 0x0000e200ff077b82 */ /* 0x000e220000000800 */
[----:B------:R-:W1:Y:S01]  /*0220*/  LDCU UR7, c[0x0][0x380] ;  /* 0x00007000ff0777ac */ /* 0x000e620008000800 */
[----:B------:R-:W-:Y:S01]  /*0230*/  IMAD.MOV.U32 R13, RZ, RZ, RZ ;  /* 0x000000ffff0d7224 */ /* 0x000fe200078e00ff */
[----:B0-----:R-:W-:Y:S01]  /*0240*/  ISETP.GE.U32.AND P3, PT, R7, 0x10, PT ;  /* 0x000000100700780c */ /* 0x001fe20003f66070 */
[----:B------:R-:W-:Y:S01]  /*0250*/  IMAD R0, R4, R7, UR4 ;  /* 0x0000000404007e24 */ /* 0x000fe2000f8e0207 */
[----:B------:R-:W-:-:S03]  /*0260*/  UIADD3 UR4, UPT, UPT, UR4, 0x1, URZ ;  /* 0x0000000104047890 */ /* 0x000fc6000fffe0ff */
[----:B-1----:R-:W-:-:S03]  /*0270*/  IMAD R0, R0, UR7, R5 ;  /* 0x0000000700007c24 */ /* 0x002fc6000f8e0205 */
[----:B------:R-:W-:Y:S01]  /*0280*/  ISETP.NE.AND P2, PT, R7, UR4, PT ;  /* 0x0000000407007c0c */ /* 0x000fe2000bf45270 */
[----:B------:R-:W-:-:S04]  /*0290*/  IMAD R0, R0, R7, RZ ;  /* 0x0000000700007224 */ /* 0x000fc800078e02ff */
[----:B------:R-:W-:Y:S08]  /*02a0*/  @!P3 BRA `(.L_x_15) ;  /* 0x0000000000a8b947 */ /* 0x000ff00003800000 */
[----:B------:R-:W-:Y:S01]  /*02b0*/  MOV R12, R0 ;  /* 0x00000000000c7202 */ /* 0x000fe20000000f00 */
[----:B------:R-:W-:-:S07]  /*02c0*/  IMAD.MOV.U32 R10, RZ, RZ, R9 ;  /* 0x000000ffff0a7224 */ /* 0x000fce00078e0009 */
.L_x_16:
[----:B------:R-:W-:Y:S01]  /*02d0*/  MOV R2, UR5 ;  /* 0x0000000500027c02 */ /* 0x000fe20008000f00 */
[----:B------:R-:W-:-:S04]  /*02e0*/  IMAD.U32 R3, RZ, RZ, UR6 ;  /* 0x00000006ff037e24 */ /* 0x000fc8000f8e00ff */
[----:B------:R-:W-:-:S05]  /*02f0*/  IMAD.WIDE R2, R12, 0x4, R2 ;  /* 0x000000040c027825 */ /* 0x000fca00078e0202 */
[----:B------:R-:W2:Y:S04]  /*0300*/  LDG.E R24, desc[UR8][R2.64+-0x20] ;  /* 0xffffe00802187981 */ /* 0x000ea8000c1e1900 */
[----:B------:R-:W3:Y:S04]  /*0310*/  LDG.E R23, desc[UR8][R2.64+-0x1c] ;  /* 0xffffe40802177981 */ /* 0x000ee8000c1e1900 */
[----:B------:R-:W4:Y:S04]  /*0320*/  LDG.E R22, desc[UR8][R2.64+-0x18] ;  /* 0xffffe80802167981 */ /* 0x000f28000c1e1900 */
[----:B------:R-:W5:Y:S04]  /*0330*/  LDG.E R13, desc[UR8][R2.64+-0x14] ;  /* 0xffffec08020d7981 */ /* 0x000f68000c1e1900 */
[----:B------:R-:W5:Y:S04]  /*0340*/  LDG.E R21, desc[UR8][R2.64+-0x10] ;  /* 0xfffff00802157981 */ /* 0x000f68000c1e1900 */
[----:B------:R-:W5:Y:S04]  /*0350*/  LDG.E R20, desc[UR8][R2.64+-0xc] ;  /* 0xfffff40802147981 */ /* 0x000f68000c1e1900 */
[----:B------:R-:W5:Y:S04]  /*0360*/  LDG.E R19, desc[UR8][R2.64+-0x8] ;  /* 0xfffff80802137981 */ /* 0x000f68000c1e1900 */
[----:B------:R-:W5:Y:S04]  /*0370*/  LDG.E R18, desc[UR8][R2.64+-0x4] ;  /* 0xfffffc0802127981 */ /* 0x000f68000c1e1900 */
[----:B------:R-:W5:Y:S04]  /*0380*/  LDG.E R17, desc[UR8][R2.64] ;  /* 0x0000000802117981 */ /* 0x000f68000c1e1900 */
[----:B------:R-:W5:Y:S04]  /*0390*/  LDG.E R16, desc[UR8][R2.64+0x4] ;  /* 0x0000040802107981 */ /* 0x000f68000c1e1900 */
[----:B------:R-:W5:Y:S04]  /*03a0*/  LDG.E R15, desc[UR8][R2.64+0x8] ;  /* 0x00000808020f7981 */ /* 0x000f68000c1e1900 */
[----:B------:R-:W5:Y:S01]  /*03b0*/  LDG.E R14, desc[UR8][R2.64+0xc] ;  /* 0x00000c08020e7981 */ /* 0x000f62000c1e1900 */
[----:B--2---:R-:W-:-:S03]  /*03c0*/  FADD R24, R24, R11 ;  /* 0x0000000b18187221 */ /* 0x004fc60000000000 */
[----:B------:R-:W2:Y:S01]  /*03d0*/  LDG.E R11, desc[UR8][R2.64+0x10] ;  /* 0x00001008020b7981 */ /* 0x000ea2000c1e1900 */
[----:B---3--:R-:W-:-:S03]  /*03e0*/  FADD R27, R24, R23 ;  /* 0x00000017181b7221 */ /* 0x008fc60000000000 */
[----:B------:R-:W3:Y:S01]  /*03f0*/  LDG.E R23, desc[UR8][R2.64+0x14] ;  /* 0x0000140802177981 */ /* 0x000ee2000c1e1900 */
[----:B----4-:R-:W-:-:S03]  /*0400*/  FADD R28, R27, R22 ;  /* 0x000000161b1c7221 */ /* 0x010fc60000000000 */
[----:B------:R-:W4:Y:S04]  /*0410*/  LDG.E R22, desc[UR8][R2.64+0x18] ;  /* 0x0000180802167981 */ /* 0x000f28000c1e1900 */
[----:B------:R-:W4:Y:S01]  /*0420*/  LDG.E R24, desc[UR8][R2.64+0x1c] ;  /* 0x00001c0802187981 */ /* 0x000f22000c1e1900 */
[----:B-----5:R-:W-:Y:S01]  /*0430*/  FADD R28, R28, R13 ;  /* 0x0000000d1c1c7221 */ /* 0x020fe20000000000 */
[----:B------:R-:W-:Y:S01]  /*0440*/  IADD3 R10, PT, PT, R10, 0x10, RZ ;  /* 0x000000100a0a7810 */ /* 0x000fe20007ffe0ff */
[----:B------:R-:W-:Y:S02]  /*0450*/  VIADD R12, R12, 0x10 ;  /* 0x000000100c0c7836 */ /* 0x000fe40000000000 */
[----:B------:R-:W-:Y:S01]  /*0460*/  FADD R21, R28, R21 ;  /* 0x000000151c157221 */ /* 0x000fe20000000000 */
[----:B------:R-:W-:-:S03]  /*0470*/  ISETP.NE.AND P3, PT, R10, RZ, PT ;  /* 0x000000ff0a00720c */ /* 0x000fc60003f65270 */
[----:B------:R-:W-:-:S04]  /*0480*/  FADD R20, R21, R20 ;  /* 0x0000001415147221 */ /* 0x000fc80000000000 */
[----:B------:R-:W-:-:S04]  /*0490*/  FADD R19, R20, R19 ;  /* 0x0000001314137221 */ /* 0x000fc80000000000 */
[----:B------:R-:W-:-:S04]  /*04a0*/  FADD R18, R19, R18 ;  /* 0x0000001213127221 */ /* 0x000fc80000000000 */
[----:B------:R-:W-:-:S04]  /*04b0*/  FADD R17, R18, R17 ;  /* 0x0000001112117221 */ /* 0x000fc80000000000 */
[----:B------:R-:W-:-:S04]  /*04c0*/  FADD R16, R17, R16 ;  /* 0x0000001011107221 */ /* 0x000fc80000000000 */
[----:B------:R-:W-:-:S04]  /*04d0*/  FADD R15, R16, R15 ;  /* 0x0000000f100f7221 */ /* 0x000fc80000000000 */
[----:B------:R-:W-:-:S04]  /*04e0*/  FADD R14, R15, R14 ;  /* 0x0000000e0f0e7221 */ /* 0x000fc80000000000 */
[----:B--2---:R-:W-:-:S04]  /*04f0*/  FADD R14, R14, R11 ;  /* 0x0000000b0e0e7221 */ /* 0x004fc80000000000 */
[----:B---3--:R-:W-:-:S04]  /*0500*/  FADD R23, R14, R23 ;  /* 0x000000170e177221 */ /* 0x008fc80000000000 */
[----:B----4-:R-:W-:-:S04]  /*0510*/  FADD R23, R23, R22 ;  /* 0x0000001617177221 */ /* 0x010fc80000000000 */
[----:B------:R-:W-:Y:S01]  /*0520*/  FADD R11, R23, R24 ;  /* 0x00000018170b7221 */ /* 0x000fe20000000000 */
[----:B------:R-:W-:Y:S06]  /*0530*/  @P3 BRA `(.L_x_16) ;  /* 0xfffffffc00643947 */ /* 0x000fec000383ffff */
[----:B------:R-:W-:-:S07]  /*0540*/  MOV R13, R6 ;  /* 0x00000006000d7202 */ /* 0x000fce0000000f00 */
.L_x_15:
[----:B------:R-:W-:-:S13]  /*0550*/  ISETP.NE.AND P3, PT, R25, RZ, PT ;  /* 0x000000ff1900720c */ /* 0x000fda0003f65270 */
[----:B------:R-:W-:Y:S05]  /*0560*/  @!P3 BRA `(.L_x_17) ;  /* 0x0000000000c8b947 */ /* 0x000fea0003800000 */
[----:B------:R-:W-:Y:S01]  /*0570*/  ISETP.NE.AND P3, PT, R26, RZ, PT ;  /* 0x000000ff1a00720c */ /* 0x000fe20003f65270 */
[----:B------:R-:W-:-:S12]  /*0580*/  @!P0 BRA `(.L_x_18) ;  /* 0x0000000000508947 */ /* 0x000fd80003800000 */
[----:B------:R-:W0:Y:S01]  /*0590*/  LDC.64 R2, c[0x0][0x390] ;  /* 0x0000e400ff027b82 */ /* 0x000e220000000a00 */
[----:B------:R-:W-:-:S04]  /*05a0*/  IMAD.IADD R15, R0, 0x1, R13 ;  /* 0x00000001000f7824 */ /* 0x000fc800078e020d */
[----:B0-----:R-:W-:-:S05]  /*05b0*/  IMAD.WIDE R2, R15, 0x4, R2 ;  /* 0x000000040f027825 */ /* 0x001fca00078e0202 */
[----:B------:R-:W2:Y:S04]  /*05c0*/  LDG.E R10, desc[UR8][R2.64] ;  /* 0x00000008020a7981 */ /* 0x000ea8000c1e1900 */
[----:B------:R-:W3:Y:S04]  /*05d0*/  LDG.E R15, desc[UR8][R2.64+0x4] ;  /* 0x00000408020f7981 */ /* 0x000ee8000c1e1900 */
[----:B------:R-:W4:Y:S04]  /*05e0*/  LDG.E R17, desc[UR8][R2.64+0x8] ;  /* 0x0000080802117981 */ /* 0x000f28000c1e1900 */
[----:B------:R-:W5:Y:S04]  /*05f0*/  LDG.E R19, desc[UR8][R2.64+0xc] ;  /* 0x00000c0802137981 */ /* 0x000f68000c1e1900 */
[----:B------:R-:W5:Y:S04]  /*0600*/  LDG.E R21, desc[UR8][R2.64+0x10] ;  /* 0x0000100802157981 */ /* 0x000f68000c1e1900 */
[----:B------:R-:W5:Y:S04]  /*0610*/  LDG.E R23, desc[UR8][R2.64+0x14] ;  /* 0x0000140802177981 */ /* 0x000f68000c1e1900 */
[----:B------:R-:W5:Y:S04]  /*0620*/  LDG.E R27, desc[UR8][R2.64+0x18] ;  /* 0x00001808021b7981 */ /* 0x000f68000c1e1900 */
[----:B------:R-:W5:Y:S01]  /*0630*/  LDG.E R29, desc[UR8][R2.64+0x1c] ;  /* 0x00001c08021d7981 */ /* 0x000f62000c1e1900 */
[----:B------:R-:W-:Y:S01]  /*0640*/  IADD3 R13, PT, PT, R13, 0x8, RZ ;  /* 0x000000080d0d7810 */ /* 0x000fe20007ffe0ff */
[----:B--2---:R-:W-:-:S04]  /*0650*/  FADD R10, R11, R10 ;  /* 0x0000000a0b0a7221 */ /* 0x004fc80000000000 */
[----:B---3--:R-:W-:-:S04]  /*0660*/  FADD R10, R10, R15 ;  /* 0x0000000f0a0a7221 */ /* 0x008fc80000000000 */
[----:B----4-:R-:W-:-:S04]  /*0670*/  FADD R10, R10, R17 ;  /* 0x000000110a0a7221 */ /* 0x010fc80000000000 */
[----:B-----5:R-:W-:-:S04]  /*0680*/  FADD R10, R10, R19 ;  /* 0x000000130a0a7221 */ /* 0x020fc80000000000 */
[----:B------:R-:W-:-:S04]  /*0690*/  FADD R10, R10, R21 ;  /* 0x000000150a0a7221 */ /* 0x000fc80000000000 */
[----:B------:R-:W-:-:S04]  /*06a0*/  FADD R10, R10, R23 ;  /* 0x000000170a0a7221 */ /* 0x000fc80000000000 */
[----:B------:R-:W-:-:S04]  /*06b0*/  FADD R10, R10, R27 ;  /* 0x0000001b0a0a7221 */ /* 0x000fc80000000000 */
[----:B------:R-:W-:-:S07]  /*06c0*/  FADD R11, R10, R29 ;  /* 0x0000001d0a0b7221 */ /* 0x000fce0000000000 */
.L_x_18:
        /* <DEDUP_REMOVED lines=9> */
[----:B------:R-:W5:Y:S01]  /*0760*/  LDG.E R19, desc[UR8][R2.64+0xc] ;  /* 0x00000c0802137981 */ /* 0x000f62000c1e1900 */
[----:B------:R-:W-:Y:S01]  /*0770*/  IADD3 R13, PT, PT, R13, 0x4, RZ ;  /* 0x000000040d0d7810 */ /* 0x000fe20007ffe0ff */
[----:B--2---:R-:W-:-:S04]  /*0780*/  FADD R10, R11, R10 ;  /* 0x0000000a0b0a7221 */ /* 0x004fc80000000000 */
[----:B---3--:R-:W-:-:S04]  /*0790*/  FADD R10, R10, R15 ;  /* 0x0000000f0a0a7221 */ /* 0x008fc80000000000 */
[----:B----4-:R-:W-:-:S04]  /*07a0*/  FADD R10, R10, R17 ;  /* 0x000000110a0a7221 */ /* 0x010fc80000000000 */
[----:B-----5:R-:W-:-:S07]  /*07b0*/  FADD R11, R10, R19 ;  /* 0x000000130a0b7221 */ /* 0x020fce0000000000 */
.L_x_19:
[----:B------:R-:W-:Y:S05]  /*07c0*/  @!P3 BRA `(.L_x_17) ;  /* 0x000000000030b947 */ /* 0x000fea0003800000 */
[----:B------:R-:W0:Y:S01]  /*07d0*/  LDC.64 R2, c[0x0][0x390] ;  /* 0x0000e400ff027b82 */ /* 0x000e220000000a00 */
[----:B------:R-:W-:-:S04]  /*07e0*/  IMAD.IADD R13, R0, 0x1, R13 ;  /* 0x00000001000d7824 */ /* 0x000fc800078e020d */
[----:B0-----:R-:W-:-:S05]  /*07f0*/  IMAD.WIDE R2, R13, 0x4, R2 ;  /* 0x000000040d027825 */ /* 0x001fca00078e0202 */
[----:B------:R-:W2:Y:S01]  /*0800*/  LDG.E R0, desc[UR8][R2.64] ;  /* 0x0000000802007981 */ /* 0x000ea2000c1e1900 */
[----:B------:R-:W-:Y:S01]  /*0810*/  ISETP.NE.AND P3, PT, R8, 0x1, PT ;  /* 0x000000010800780c */ /* 0x000fe20003f65270 */
[----:B--2---:R-:W-:-:S12]  /*0820*/  FADD R11, R11, R0 ;  /* 0x000000000b0b7221 */ /* 0x004fd80000000000 */
[----:B------:R-:W-:Y:S05]  /*0830*/  @!P3 BRA `(.L_x_17) ;  /* 0x000000000014b947 */ /* 0x000fea0003800000 */
[----:B------:R-:W-:Y:S01]  /*0840*/  ISETP.NE.AND P3, PT, R8, 0x2, PT ;  /* 0x000000020800780c */ /* 0x000fe20003f65270 */
[----:B------:R-:W2:-:S12]  /*0850*/  LDG.E R0, desc[UR8][R2.64+0x4] ;  /* 0x0000040802007981 */ /* 0x000e98000c1e1900 */
[----:B------:R-:W3:Y:S01]  /*0860*/  @P3 LDG.E R10, desc[UR8][R2.64+0x8] ;  /* 0x00000808020a3981 */ /* 0x000ee2000c1e1900 */
[----:B--2---:R-:W-:-:S04]  /*0870*/  FADD R11, R11, R0 ;  /* 0x000000000b0b7221 */ /* 0x004fc80000000000 */
[----:B---3--:R-:W-:-:S07]  /*0880*/  @P3 FADD R11, R11, R10 ;  /* 0x0000000a0b0b3221 */ /* 0x008fce0000000000 */
.L_x_17:
[----:B------:R-:W-:Y:S05]  /*0890*/  @P2 BRA `(.L_x_20) ;  /* 0xfffffff8005c2947 */ /* 0x000fea000383ffff */
.L_x_14:
[----:B------:R-:W-:Y:S01]  /*08a0*/  IMAD R7, R7, R7, RZ ;  /* 0x0000000707077224 */ /* 0x000fe200078e02ff */
[----:B------:R-:W-:Y:S04]  /*08b0*/  BSSY.RECONVERGENT B0, `(.L_x_21) ;  /* 0x000000e000007945 */ /* 0x000fe80003800200 */
[----:B------:R-:W-:-:S04]  /*08c0*/  I2FP.F32.U32 R6, R7 ;  /* 0x0000000700067245 */ /* 0x000fc80000201000 */
[----:B------:R-:W0:Y:S08]  /*08d0*/  MUFU.RCP R3, R6 ;  /* 0x0000000600037308 */ /* 0x000e300000001000 */
[----:B------:R-:W1:Y:S01]  /*08e0*/  FCHK P0, R11, R6 ;  /* 0x000000060b007302 */ /* 0x000e620000000000 */
[----:B0-----:R-:W-:-:S04]  /*08f0*/  FFMA R0, -R6, R3, 1 ;  /* 0x3f80000006007423 */ /* 0x001fc80000000103 */
[----:B------:R-:W-:-:S04]  /*0900*/  FFMA R0, R3, R0, R3 ;  /* 0x0000000003007223 */ /* 0x000fc80000000003 */
[----:B------:R-:W-:-:S04]  /*0910*/  FFMA R3, R0, R11, RZ ;  /* 0x0000000b00037223 */ /* 0x000fc800000000ff */
[----:B------:R-:W-:-:S04]  /*0920*/  FFMA R2, -R6, R3, R11 ;  /* 0x0000000306027223 */ /* 0x000fc8000000010b */
[----:B------:R-:W-:Y:S01]  /*0930*/  FFMA R7, R0, R2, R3 ;  /* 0x0000000200077223 */ /* 0x000fe20000000003 */
[----:B-1----:R-:W-:Y:S06]  /*0940*/  @!P0 BRA `(.L_x_22) ;  /* 0x0000000000108947 */ /* 0x002fec0003800000 */
[----:B------:R-:W-:Y:S02]  /*0950*/  MOV R3, R11 ;  /* 0x0000000b00037202 */ /* 0x000fe40000000f00 */
[----:B------:R-:W-:-:S07]  /*0960*/  MOV R2, 0x980 ;  /* 0x0000098000027802 */ /* 0x000fce0000000f00 */
[----:B------:R-:W-:Y:S05]  /*0970*/  CALL.REL.NOINC `($__internal_1_$__cuda_sm3x_div_rn_noftz_f32_slowpath) ;  /* 0x0000000000207944 */ /* 0x000fea0003c00000 */
[----:B------:R-:W-:-:S07]  /*0980*/  IMAD.MOV.U32 R7, RZ, RZ, R0 ;  /* 0x000000ffff077224 */ /* 0x000fce00078e0000 */
.L_x_22:
[----:B------:R-:W-:Y:S05]  /*0990*/  BSYNC.RECONVERGENT B0 ;  /* 0x0000000000007941 */ /* 0x000fea0003800200 */
.L_x_21:
[----:B------:R-:W0:Y:S01]  /*09a0*/  LDC.64 R2, c[0x0][0x398] ;  /* 0x0000e600ff027b82 */ /* 0x000e220000000a00 */
[----:B------:R-:W1:Y:S02]  /*09b0*/  LDCU UR4, c[0x0][0x380] ;  /* 0x00007000ff0477ac */ /* 0x000e640008000800 */
[----:B-1----:R-:W-:-:S04]  /*09c0*/  IMAD R5, R4, UR4, R5 ;  /* 0x0000000404057c24 */ /* 0x002fc8000f8e0205 */
[----:B0-----:R-:W-:-:S05]  /*09d0*/  IMAD.WIDE R2, R5, 0x4, R2 ;  /* 0x0000000405027825 */ /* 0x001fca00078e0202 */
[----:B------:R-:W-:Y:S01]  /*09e0*/  STG.E desc[UR8][R2.64], R7 ;  /* 0x0000000702007986 */ /* 0x000fe2000c101908 */
[----:B------:R-:W-:Y:S05]  /*09f0*/  EXIT ;  /* 0x000000000000794d */ /* 0x000fea0003800000 */
        .weak           $__internal_1_$__cuda_sm3x_div_rn_noftz_f32_slowpath
        .type           $__internal_1_$__cuda_sm3x_div_rn_noftz_f32_slowpath,@function
        .size           $__internal_1_$__cuda_sm3x_div_rn_noftz_f32_slowpath,(.L_x_189 - $__internal_1_$__cuda_sm3x_div_rn_noftz_f32_slowpath)
$__internal_1_$__cuda_sm3x_div_rn_noftz_f32_slowpath:
[----:B------:R-:W-:Y:S01]  /*0a00*/  SHF.R.U32.HI R7, RZ, 0x17, R6 ;  /* 0x00000017ff077819 */ /* 0x000fe20000011606 */
[----:B------:R-:W-:Y:S01]  /*0a10*/  BSSY.RECONVERGENT B1, `(.L_x_23) ;  /* 0x0000063000017945 */ /* 0x000fe20003800200 */
[----:B------:R-:W-:Y:S02]  /*0a20*/  SHF.R.U32.HI R0, RZ, 0x17, R3 ;  /* 0x00000017ff007819 */ /* 0x000fe40000011603 */
[----:B------:R-:W-:Y:S02]  /*0a30*/  LOP3.LUT R7, R7, 0xff, RZ, 0xc0, !PT ;  /* 0x000000ff07077812 */ /* 0x000fe400078ec0ff */
[----:B------:R-:W-:Y:S02]  /*0a40*/  LOP3.LUT R12, R0, 0xff, RZ, 0xc0, !PT ;  /* 0x000000ff000c7812 */ /* 0x000fe400078ec0ff */
[----:B------:R-:W-:-:S03]  /*0a50*/  IADD3 R9, PT, PT, R7, -0x1, RZ ;  /* 0xffffffff07097810 */ /* 0x000fc60007ffe0ff */
[----:B------:R-:W-:Y:S01]  /*0a60*/  VIADD R10, R12, 0xffffffff ;  /* 0xffffffff0c0a7836 */ /* 0x000fe20000000000 */
[----:B------:R-:W-:-:S04]  /*0a70*/  ISETP.GT.U32.AND P0, PT, R9, 0xfd, PT ;  /* 0x000000fd0900780c */ /* 0x000fc80003f04070 */
[----:B------:R-:W-:-:S13]  /*0a80*/  ISETP.GT.U32.OR P0, PT, R10, 0xfd, P0 ;  /* 0x000000fd0a00780c */ /* 0x000fda0000704470 */
[----:B------:R-:W-:Y:S01]  /*0a90*/  @!P0 MOV R8, RZ ;  /* 0x000000ff00088202 */ /* 0x000fe20000000f00 */
        /* <DEDUP_REMOVED lines=23> */
[----:B------:R-:W-:Y:S02]  /*0c10*/  @!P1 FFMA R6, R0, 1.84467440737095516160e+19, RZ ;  /* 0x5f80000000069823 */ /* 0x000fe400000000ff */
[----:B------:R-:W-:-:S07]  /*0c20*/  @!P1 IADD3 R8, PT, PT, R8, 0x40, RZ ;  /* 0x0000004008089810 */ /* 0x000fce0007ffe0ff */
.L_x_24:
[----:B------:R-:W-:Y:S01]  /*0c30*/  LEA R9, R7, 0xc0800000, 0x17 ;  /* 0xc080000007097811 */ /* 0x000fe200078eb8ff */
[----:B------:R-:W-:Y:S04]  /*0c40*/  BSSY.RECONVERGENT B2, `(.L_x_29) ;  /* 0x0000036000027945 */ /* 0x000fe80003800200 */
[----:B------:R-:W-:Y:S01]  /*0c50*/  IMAD.IADD R9, R6, 0x1, -R9 ;  /* 0x0000000106097824 */ /* 0x000fe200078e0a09 */
[----:B------:R-:W-:-:S03]  /*0c60*/  IADD3 R6, PT, PT, R12, -0x7f, RZ ;  /* 0xffffff810c067810 */ /* 0x000fc60007ffe0ff */
[----:B------:R-:W0:Y:S01]  /*0c70*/  MUFU.RCP R10, R9 ;  /* 0x00000009000a7308 */ /* 0x000e220000001000 */
[----:B------:R-:W-:Y:S01]  /*0c80*/  FADD.FTZ R11, -R9, -RZ ;  /* 0x800000ff090b7221 */ /* 0x000fe20000010100 */
[C---:B------:R-:W-:Y:S01]  /*0c90*/  IMAD R0, R6.reuse, -0x800000, R3 ;  /* 0xff80000006007824 */ /* 0x040fe200078e0203 */
[----:B------:R-:W-:-:S05]  /*0ca0*/  IADD3 R7, PT, PT, R6, 0x7f, -R7 ;  /* 0x0000007f06077810 */ /* 0x000fca0007ffe807 */
[----:B------:R-:W-:Y:S02]  /*0cb0*/  IMAD.IADD R7, R7, 0x1, R8 ;  /* 0x0000000107077824 */ /* 0x000fe400078e0208 */
[----:B0-----:R-:W-:-:S04]  /*0cc0*/  FFMA R13, R10, R11, 1 ;  /* 0x3f8000000a0d7423 */ /* 0x001fc8000000000b */
[----:B------:R-:W-:-:S04]  /*0cd0*/  FFMA R12, R10, R13, R10 ;  /* 0x0000000d0a0c7223 */ /* 0x000fc8000000000a */
[----:B------:R-:W-:-:S04]  /*0ce0*/  FFMA R3, R0, R12, RZ ;  /* 0x0000000c00037223 */ /* 0x000fc800000000ff */
[----:B------:R-:W-:-:S04]  /*0cf0*/  FFMA R10, R11, R3, R0 ;  /* 0x000000030b0a7223 */ /* 0x000fc80000000000 */
[----:B------:R-:W-:-:S04]  /*0d00*/  FFMA R13, R12, R10, R3 ;  /* 0x0000000a0c0d7223 */ /* 0x000fc80000000003 */
[----:B------:R-:W-:-:S04]  /*0d10*/  FFMA R10, R11, R13, R0 ;  /* 0x0000000d0b0a7223 */ /* 0x000fc80000000000 */
[----:B------:R-:W-:-:S05]  /*0d20*/  FFMA R0, R12, R10, R13 ;  /* 0x0000000a0c007223 */ /* 0x000fca000000000d */
[----:B------:R-:W-:-:S04]  /*0d30*/  SHF.R.U32.HI R3, RZ, 0x17, R0 ;  /* 0x00000017ff037819 */ /* 0x000fc80000011600 */
[----:B------:R-:W-:-:S04]  /*0d40*/  LOP3.LUT R3, R3, 0xff, RZ, 0xc0, !PT ;  /* 0x000000ff03037812 */ /* 0x000fc800078ec0ff */
[----:B------:R-:W-:-:S05]  /*0d50*/  IADD3 R9, PT, PT, R3, R7, RZ ;  /* 0x0000000703097210 */ /* 0x000fca0007ffe0ff */
        /* <DEDUP_REMOVED lines=10> */
[CCC-:B------:R-:W-:Y:S01]  /*0e00*/  FFMA.RZ R3, R12.reuse, R10.reuse, R13.reuse ;  /* 0x0000000a0c037223 */ /* 0x1c0fe2000000c00d */
[C---:B------:R-:W-:Y:S01]  /*0e10*/  IADD3 R8, PT, PT, R9.reuse, 0x20, RZ ;  /* 0x0000002009087810 */ /* 0x040fe20007ffe0ff */
[CCC-:B------:R-:W-:Y:S01]  /*0e20*/  FFMA.RM R6, R12.reuse, R10.reuse, R13.reuse ;  /* 0x0000000a0c067223 */ /* 0x1c0fe2000000400d */
[----:B------:R-:W-:Y:S02]  /*0e30*/  ISETP.NE.AND P2, PT, R9, RZ, PT ;  /* 0x000000ff0900720c */ /* 0x000fe40003f45270 */
[----:B------:R-:W-:Y:S01]  /*0e40*/  LOP3.LUT R7, R3, 0x7fffff, RZ, 0xc0, !PT ;  /* 0x007fffff03077812 */ /* 0x000fe200078ec0ff */
[----:B------:R-:W-:Y:S01]  /*0e50*/  FFMA.RP R3, R12, R10, R13 ;  /* 0x0000000a0c037223 */ /* 0x000fe2000000800d */
[----:B------:R-:W-:Y:S01]  /*0e60*/  ISETP.NE.AND P1, PT, R9, RZ, PT ;  /* 0x000000ff0900720c */ /* 0x000fe20003f25270 */
[----:B------:R-:W-:Y:S01]  /*0e70*/  IMAD.MOV R9, RZ, RZ, -R9 ;  /* 0x000000ffff097224 */ /* 0x000fe200078e0a09 */
[----:B------:R-:W-:Y:S02]  /*0e80*/  LOP3.LUT R7, R7, 0x800000, RZ, 0xfc, !PT ;  /* 0x0080000007077812 */ /* 0x000fe400078efcff */
[----:B------:R-:W-:-:S02]  /*0e90*/  FSETP.NEU.FTZ.AND P0, PT, R3, R6, PT ;  /* 0x000000060300720b */ /* 0x000fc40003f1d000 */
[----:B------:R-:W-:Y:S02]  /*0ea0*/  SHF.L.U32 R8, R7, R8, RZ ;  /* 0x0000000807087219 */ /* 0x000fe400000006ff */
[----:B------:R-:W-:Y:S02]  /*0eb0*/  SEL R6, R9, RZ, P2 ;  /* 0x000000ff09067207 */ /* 0x000fe40001000000 */
[----:B------:R-:W-:Y:S02]  /*0ec0*/  ISETP.NE.AND P1, PT, R8, RZ, P1 ;  /* 0x000000ff0800720c */ /* 0x000fe40000f25270 */
[----:B------:R-:W-:Y:S02]  /*0ed0*/  SHF.R.U32.HI R6, RZ, R6, R7 ;  /* 0x00000006ff067219 */ /* 0x000fe40000011607 */
[----:B------:R-:W-:Y:S02]  /*0ee0*/  PLOP3.LUT P0, PT, P0, P1, PT, 0xf8, 0x8f ;  /* 0x00000000008f781c */ /* 0x000fe40000703f70 */
[----:B------:R-:W-:-:S02]  /*0ef0*/  SHF.R.U32.HI R8, RZ, 0x1, R6 ;  /* 0x00000001ff087819 */ /* 0x000fc40000011606 */
[----:B------:R-:W-:-:S04]  /*0f00*/  SEL R3, RZ, 0x1, !P0 ;  /* 0x00000001ff037807 */ /* 0x000fc80004000000 */
[----:B------:R-:W-:-:S04]  /*0f10*/  LOP3.LUT R3, R3, 0x1, R8, 0xf8, !PT ;  /* 0x0000000103037812 */ /* 0x000fc800078ef808 */
[----:B------:R-:W-:-:S04]  /*0f20*/  LOP3.LUT R3, R3, R6, RZ, 0xc0, !PT ;  /* 0x0000000603037212 */ /* 0x000fc800078ec0ff */
[----:B------:R-:W-:-:S04]  /*0f30*/  IADD3 R3, PT, PT, R8, R3, RZ ;  /* 0x0000000308037210 */ /* 0x000fc80007ffe0ff */
[----:B------:R-:W-:Y:S01]  /*0f40*/  LOP3.LUT R0, R3, R0, RZ, 0xfc, !PT ;  /* 0x0000000003007212 */ /* 0x000fe200078efcff */
[----:B------:R-:W-:Y:S06]  /*0f50*/  BRA `(.L_x_32) ;  /* 0x0000000000107947 */ /* 0x000fec0003800000 */
.L_x_31:
[----:B------:R-:W-:-:S04]  /*0f60*/  LOP3.LUT R0, R0, 0x80000000, RZ, 0xc0, !PT ;  /* 0x8000000000007812 */ /* 0x000fc800078ec0ff */
[----:B------:R-:W-:Y:S01]  /*0f70*/  LOP3.LUT R0, R0, 0x7f800000, RZ, 0xfc, !PT ;  /* 0x7f80000000007812 */ /* 0x000fe200078efcff */
[----:B------:R-:W-:Y:S06]  /*0f80*/  BRA `(.L_x_32) ;  /* 0x0000000000047947 */ /* 0x000fec0003800000 */
.L_x_30:
[----:B------:R-:W-:-:S07]  /*0f90*/  IMAD R0, R7, 0x800000, R0 ;  /* 0x0080000007007824 */ /* 0x000fce00078e0200 */
.L_x_32:
[----:B------:R-:W-:Y:S05]  /*0fa0*/  BSYNC.RECONVERGENT B2 ;  /* 0x0000000000027941 */ /* 0x000fea0003800200 */
.L_x_29:
[----:B------:R-:W-:Y:S05]  /*0fb0*/  BRA `(.L_x_33) ;  /* 0x0000000000207947 */ /* 0x000fea0003800000 */
.L_x_28:
[----:B------:R-:W-:-:S04]  /*0fc0*/  LOP3.LUT R0, R6, 0x80000000, R3, 0x48, !PT ;  /* 0x8000000006007812 */ /* 0x000fc800078e4803 */
[----:B------:R-:W-:Y:S01]  /*0fd0*/  LOP3.LUT R0, R0, 0x7f800000, RZ, 0xfc, !PT ;  /* 0x7f80000000007812 */ /* 0x000fe200078efcff */
[----:B------:R-:W-:Y:S06]  /*0fe0*/  BRA `(.L_x_33) ;  /* 0x0000000000147947 */ /* 0x000fec0003800000 */
.L_x_27:
[----:B------:R-:W-:Y:S01]  /*0ff0*/  LOP3.LUT R0, R6, 0x80000000, R3, 0x48, !PT ;  /* 0x8000000006007812 */ /* 0x000fe200078e4803 */
[----:B------:R-:W-:Y:S06]  /*1000*/  BRA `(.L_x_33) ;  /* 0x00000000000c7947 */ /* 0x000fec0003800000 */
.L_x_26:
[----:B------:R-:W0:Y:S01]  /*1010*/  MUFU.RSQ R0, -QNAN ;  /* 0xffc0000000007908 */ /* 0x000e220000001400 */
[----:B------:R-:W-:Y:S05]  /*1020*/  BRA `(.L_x_33) ;  /* 0x0000000000047947 */ /* 0x000fea0003800000 */
.L_x_25:
[----:B------:R-:W-:-:S07]  /*1030*/  FADD.FTZ R0, R3, R0 ;  /* 0x0000000003007221 */ /* 0x000fce0000010000 */
.L_x_33:
[----:B------:R-:W-:Y:S05]  /*1040*/  BSYNC.RECONVERGENT B1 ;  /* 0x0000000000017941 */ /* 0x000fea0003800200 */
.L_x_23:
[----:B------:R-:W-:-:S04]  /*1050*/  HFMA2 R3, -RZ, RZ, 0, 0 ;  /* 0x00000000ff037431 */ /* 0x000fc800000001ff */
[----:B0-----:R-:W-:Y:S05]  /*1060*/  RET.REL.NODEC R2 `(avgPooling) ;  /* 0xffffffec02e47950 */ /* 0x001fea0003c3ffff */
.L_x_34:
        /* <DEDUP_REMOVED lines=9> */
.L_x_189:


//--------------------- .text.maxminPoolingBackpropagation --------------------------
	.section	.text.maxminPoolingBackpropagation,"ax",@progbits
	.align	128
        .global         maxminPoolingBackpropagation
        .type           maxminPoolingBackpropagation,@function
        .size           maxminPoolingBackpropagation,(.L_x_198 - maxminPoolingBackpropagation)
        .other          maxminPoolingBackpropagation,@"STO_CUDA_ENTRY STV_DEFAULT"
maxminPoolingBackpropagation:
.text.maxminPoolingBackpropagation:
        /* <DEDUP_REMOVED lines=16> */
[----:B0-----:R-:W-:-:S04]  /*0100*/  IABS R4, R3 ;  /* 0x0000000300047213 */ /* 0x001fc80000000000 */
[----:B------:R-:W0:Y:S08]  /*0110*/  I2F.RP R5, R4 ;  /* 0x0000000400057306 */ /* 0x000e300000209400 */
[----:B0-----:R-:W0:Y:S02]  /*0120*/  MUFU.RCP R5, R5 ;  /* 0x0000000500057308 */ /* 0x001e240000001000 */
[----:B0-----:R-:W-:Y:S01]  /*0130*/  VIADD R6, R5, 0xffffffe ;  /* 0x0ffffffe05067836 */ /* 0x001fe20000000000 */
[----:B------:R-:W-:-:S05]  /*0140*/  IABS R5, R11 ;  /* 0x0000000b00057213 */ /* 0x000fca0000000000 */
[----:B------:R0:W2:Y:S02]  /*0150*/  F2I.FTZ.U32.TRUNC.NTZ R7, R6 ;  /* 0x0000000600077305 */ /* 0x0000a4000021f000 */
[----:B0-----:R-:W-:Y:S02]  /*0160*/  HFMA2 R6, -RZ, RZ, 0, 0 ;  /* 0x00000000ff067431 */ /* 0x001fe400000001ff */
[----:B--2---:R-:W-:-:S04]  /*0170*/  IMAD.MOV R9, RZ, RZ, -R7 ;  /* 0x000000ffff097224 */ /* 0x004fc800078e0a07 */
[----:B------:R-:W-:-:S04]  /*0180*/  IMAD R9, R9, R4, RZ ;  /* 0x0000000409097224 */ /* 0x000fc800078e02ff */
[----:B------:R-:W-:Y:S01]  /*0190*/  IMAD.HI.U32 R7, R7, R9, R6 ;  /* 0x0000000907077227 */ /* 0x000fe200078e0006 */
[----:B------:R-:W-:-:S05]  /*01a0*/  IABS R9, R2 ;  /* 0x0000000200097213 */ /* 0x000fca0000000000 */
[----:B------:R-:W-:-:S04]  /*01b0*/  IMAD.HI.U32 R13, R7, R9, RZ ;  /* 0x00000009070d7227 */ /* 0x000fc800078e00ff */
[----:B------:R-:W-:Y:S01]  /*01c0*/  IMAD.HI.U32 R10, R7, R5, RZ ;  /* 0x00000005070a7227 */ /* 0x000fe200078e00ff */
[----:B------:R-:W-:-:S03]  /*01d0*/  IADD3 R14, PT, PT, -R13, RZ, RZ ;  /* 0x000000ff0d0e7210 */ /* 0x000fc60007ffe1ff */
[----:B------:R-:W-:-:S04]  /*01e0*/  IMAD.HI.U32 R12, R7, R8, RZ ;  /* 0x00000008070c7227 */ /* 0x000fc800078e00ff */
[----:B------:R-:W-:Y:S02]  /*01f0*/  IMAD.MOV R6, RZ, RZ, -R10 ;  /* 0x000000ffff067224 */ /* 0x000fe400078e0a0a */
[----:B------:R-:W-:Y:S02]  /*0200*/  IMAD.MOV R7, RZ, RZ, -R12 ;  /* 0x000000ffff077224 */ /* 0x000fe400078e0a0c */
[C---:B------:R-:W-:Y:S02]  /*0210*/  IMAD R9, R4.reuse, R14, R9 ;  /* 0x0000000e04097224 */ /* 0x040fe400078e0209 */
[C---:B------:R-:W-:Y:S01]  /*0220*/  IMAD R5, R4.reuse, R6, R5 ;  /* 0x0000000604057224 */ /* 0x040fe200078e0205 */
[----:B------:R-:W-:Y:S01]  /*0230*/  LOP3.LUT R6, R11, R3, RZ, 0x3c, !PT ;  /* 0x000000030b067212 */ /* 0x000fe200078e3cff */
[C---:B------:R-:W-:Y:S01]  /*0240*/  IMAD R7, R4.reuse, R7, R8 ;  /* 0x0000000704077224 */ /* 0x040fe200078e0208 */
[----:B------:R-:W-:Y:S01]  /*0250*/  ISETP.GT.U32.AND P0, PT, R4, R9, PT ;  /* 0x000000090400720c */ /* 0x000fe20003f04070 */
[----:B------:R-:W-:Y:S01]  /*0260*/  IMAD R11, R0, R2, R11 ;  /* 0x00000002000b7224 */ /* 0x000fe200078e020b */
[----:B------:R-:W-:-:S02]  /*0270*/  ISETP.GT.U32.AND P5, PT, R4, R5, PT ;  /* 0x000000050400720c */ /* 0x000fc40003fa4070 */
[----:B------:R-:W-:Y:S02]  /*0280*/  ISETP.GT.U32.AND P6, PT, R4, R7, PT ;  /* 0x000000070400720c */ /* 0x000fe40003fc4070 */
[----:B------:R-:W-:-:S07]  /*0290*/  ISETP.GE.AND P1, PT, R6, RZ, PT ;  /* 0x000000ff0600720c */ /* 0x000fce0003f26270 */
[-C--:B------:R-:W-:Y:S01]  /*02a0*/  @!P0 IADD3 R9, PT, PT, R9, -R4.reuse, RZ ;  /* 0x8000000409098210 */ /* 0x080fe20007ffe0ff */
[----:B------:R-:W-:Y:S01]  /*02b0*/  @!P0 VIADD R13, R13, 0x1 ;  /* 0x000000010d0d8836 */ /* 0x000fe20000000000 */
[----:B------:R-:W-:Y:S01]  /*02c0*/  ISETP.NE.AND P0, PT, R3, RZ, PT ;  /* 0x000000ff0300720c */ /* 0x000fe20003f05270 */
[--C-:B------:R-:W-:Y:S01]  /*02d0*/  @!P5 IMAD.IADD R5, R5, 0x1, -R4.reuse ;  /* 0x000000010505d824 */ /* 0x100fe200078e0a04 */
[-C--:B------:R-:W-:Y:S01]  /*02e0*/  ISETP.GE.U32.AND P4, PT, R9, R4.reuse, PT ;  /* 0x000000040900720c */ /* 0x080fe20003f86070 */
[----:B------:R-:W-:Y:S01]  /*02f0*/  @!P6 IMAD.IADD R7, R7, 0x1, -R4 ;  /* 0x000000010707e824 */ /* 0x000fe200078e0a04 */
[----:B------:R-:W-:Y:S01]  /*0300*/  @!P6 IADD3 R12, PT, PT, R12, 0x1, RZ ;  /* 0x000000010c0ce810 */ /* 0x000fe20007ffe0ff */
[----:B------:R-:W-:Y:S01]  /*0310*/  @!P5 VIADD R10, R10, 0x1 ;  /* 0x000000010a0ad836 */ /* 0x000fe20000000000 */
[-C--:B------:R-:W-:Y:S01]  /*0320*/  ISETP.GE.U32.AND P2, PT, R5, R4.reuse, PT ;  /* 0x000000040500720c */ /* 0x080fe20003f46070 */
[----:B------:R-:W0:Y:S01]  /*0330*/  LDC.64 R8, c[0x0][0x3a8] ;  /* 0x0000ea00ff087b82 */ /* 0x000e220000000a00 */
[----:B------:R-:W-:-:S02]  /*0340*/  ISETP.GE.U32.AND P3, PT, R7, R4, PT ;  /* 0x000000040700720c */ /* 0x000fc40003f66070 */
[-C--:B------:R-:W-:Y:S02]  /*0350*/  LOP3.LUT R5, R0, R3.reuse, RZ, 0x3c, !PT ;  /* 0x0000000300057212 */ /* 0x080fe400078e3cff */
[----:B------:R-:W-:Y:S02]  /*0360*/  LOP3.LUT R4, R2, R3, RZ, 0x3c, !PT ;  /* 0x0000000302047212 */ /* 0x000fe400078e3cff */
[----:B------:R-:W-:Y:S01]  /*0370*/  ISETP.GE.AND P5, PT, R5, RZ, PT ;  /* 0x000000ff0500720c */ /* 0x000fe20003fa6270 */
[----:B------:R-:W2:Y:S01]  /*0380*/  LDC.64 R6, c[0x0][0x390] ;  /* 0x0000e400ff067b82 */ /* 0x000ea20000000a00 */
[----:B------:R-:W-:Y:S02]  /*0390*/  ISETP.GE.AND P6, PT, R4, RZ, PT ;  /* 0x000000ff0400720c */ /* 0x000fe40003fc6270 */
[----:B------:R-:W-:Y:S02]  /*03a0*/  @P4 IADD3 R13, PT, PT, R13, 0x1, RZ ;  /* 0x000000010d0d4810 */ /* 0x000fe40007ffe0ff */
[----:B------:R-:W-:Y:S01]  /*03b0*/  @P2 IADD3 R10, PT, PT, R10, 0x1, RZ ;  /* 0x000000010a0a2810 */ /* 0x000fe20007ffe0ff */
[----:B------:R-:W-:-:S02]  /*03c0*/  @P3 VIADD R12, R12, 0x1 ;  /* 0x000000010c0c3836 */ /* 0x000fc40000000000 */
[----:B------:R-:W3:Y:S01]  /*03d0*/  LDC.64 R4, c[0x0][0x398] ;  /* 0x0000e600ff047b82 */ /* 0x000ee20000000a00 */
[----:B------:R-:W-:Y:S01]  /*03e0*/  IMAD.MOV.U32 R14, RZ, RZ, R13 ;  /* 0x000000ffff0e7224 */ /* 0x000fe200078e000d */
[----:B------:R-:W-:Y:S02]  /*03f0*/  LOP3.LUT R13, RZ, R3, RZ, 0x33, !PT ;  /* 0x00000003ff0d7212 */ /* 0x000fe400078e33ff */
[----:B------:R-:W-:Y:S01]  /*0400*/  @!P5 IMAD.MOV R12, RZ, RZ, -R12 ;  /* 0x000000ffff0cd224 */ /* 0x000fe200078e0a0c */
[----:B------:R-:W-:Y:S02]  /*0410*/  @!P1 IADD3 R10, PT, PT, -R10, RZ, RZ ;  /* 0x000000ff0a0a9210 */ /* 0x000fe40007ffe1ff */
[----:B------:R-:W-:Y:S01]  /*0420*/  @!P6 IADD3 R14, PT, PT, -R14, RZ, RZ ;  /* 0x000000ff0e0ee210 */ /* 0x000fe20007ffe1ff */
[----:B0-----:R-:W-:Y:S01]  /*0430*/  IMAD.WIDE R8, R11, 0x4, R8 ;  /* 0x000000040b087825 */ /* 0x001fe200078e0208 */
[C---:B------:R-:W-:Y:S02]  /*0440*/  SEL R3, R13.reuse, R10, !P0 ;  /* 0x0000000a0d037207 */ /* 0x040fe40004000000 */
[----:B------:R-:W-:-:S02]  /*0450*/  SEL R12, R13, R12, !P0 ;  /* 0x0000000c0d0c7207 */ /* 0x000fc40004000000 */
[----:B------:R-:W-:Y:S01]  /*0460*/  SEL R14, R13, R14, !P0 ;  /* 0x0000000e0d0e7207 */ /* 0x000fe20004000000 */
[----:B-1----:R0:W-:Y:S01]  /*0470*/  STG.E desc[UR4][R8.64], RZ ;  /* 0x000000ff08007986 */ /* 0x0021e2000c101904 */
[----:B--2---:R-:W-:-:S04]  /*0480*/  IMAD.WIDE R6, R11, 0x4, R6 ;  /* 0x000000040b067825 */ /* 0x004fc800078e0206 */
[----:B------:R-:W-:Y:S02]  /*0490*/  IMAD R13, R12, R14, R3 ;  /* 0x0000000e0c0d7224 */ /* 0x000fe400078e0203 */
[----:B------:R-:W2:Y:S02]  /*04a0*/  LDG.E R6, desc[UR4][R6.64] ;  /* 0x0000000406067981 */ /* 0x000ea4000c1e1900 */
[----:B---3--:R-:W-:-:S06]  /*04b0*/  IMAD.WIDE R4, R13, 0x4, R4 ;  /* 0x000000040d047825 */ /* 0x008fcc00078e0204 */
[----:B------:R-:W2:Y:S01]  /*04c0*/  LDG.E R5, desc[UR4][R4.64] ;  /* 0x0000000404057981 */ /* 0x000ea2000c1e1900 */
[----:B------:R-:W-:Y:S01]  /*04d0*/  UMOV UR6, 0x88e368f1 ;  /* 0x88e368f100067882 */ /* 0x000fe20000000000 */
[----:B------:R-:W-:Y:S01]  /*04e0*/  UMOV UR7, 0x3ee4f8b5 ;  /* 0x3ee4f8b500077882 */ /* 0x000fe20000000000 */
[----:B--2---:R-:W-:-:S06]  /*04f0*/  FADD R10, R6, -R5 ;  /* 0x80000005060a7221 */ /* 0x004fcc0000000000 */
[----:B------:R-:W1:Y:S02]  /*0500*/  F2F.F64.F32 R10, |R10| ;  /* 0x4000000a000a7310 */ /* 0x000e640000201800 */
[----:B-1----:R-:W-:-:S14]  /*0510*/  DSETP.GEU.AND P0, PT, R10, UR6, PT ;  /* 0x000000060a007e2a */ /* 0x002fdc000bf0e000 */
[----:B0-----:R-:W-:Y:S05]  /*0520*/  @P0 EXIT ;  /* 0x000000000000094d */ /* 0x001fea0003800000 */
[----:B------:R-:W0:Y:S01]  /*0530*/  LDC.64 R4, c[0x0][0x3a0] ;  /* 0x0000e800ff047b82 */ /* 0x000e220000000a00 */
[----:B------:R-:W-:-:S04]  /*0540*/  IMAD R3, R12, R2, R3 ;  /* 0x000000020c037224 */ /* 0x000fc800078e0203 */
[----:B0-----:R-:W-:-:S06]  /*0550*/  IMAD.WIDE R2, R3, 0x4, R4 ;  /* 0x0000000403027825 */ /* 0x001fcc00078e0204 */
[----:B------:R-:W2:Y:S04]  /*0560*/  LDG.E R3, desc[UR4][R2.64] ;  /* 0x0000000402037981 */ /* 0x000ea8000c1e1900 */
[----:B--2---:R-:W-:Y:S01]  /*0570*/  STG.E desc[UR4][R8.64], R3 ;  /* 0x0000000308007986 */ /* 0x004fe2000c101904 */
[----:B------:R-:W-:Y:S05]  /*0580*/  EXIT ;  /* 0x000000000000794d */ /* 0x000fea0003800000 */
.L_x_35:
        /* <DEDUP_REMOVED lines=15> */
.L_x_198:


//--------------------- .text.minPooling          --------------------------
	.section	.text.minPooling,"ax",@progbits
	.align	128
        .global         minPooling
        .type           minPooling,@function
        .size           minPooling,(.L_x_199 - minPooling)
        .other          minPooling,@"STO_CUDA_ENTRY STV_DEFAULT"
minPooling:
.text.minPooling:
        /* <DEDUP_REMOVED lines=13> */
[----:B------:R-:W0:Y:S01]  /*00d0*/  LDC R5, c[0x0][0x388] ;  /* 0x0000e200ff057b82 */ /* 0x000e220000000800 */
[----:B------:R-:W1:Y:S01]  /*00e0*/  LDCU.64 UR8, c[0x0][0x358] ;  /* 0x00006b00ff0877ac */ /* 0x000e620008000a00 */
[----:B------:R-:W-:Y:S01]  /*00f0*/  IMAD.MOV.U32 R9, RZ, RZ, 0x7e967699 ;  /* 0x7e967699ff097424 */ /* 0x000fe200078e00ff */
[----:B0-----:R-:W-:-:S13]  /*0100*/  ISETP.GE.AND P0, PT, R5, 0x1, PT ;  /* 0x000000010500780c */ /* 0x001fda0003f06270 */
[----:B-1----:R-:W-:Y:S05]  /*0110*/  @!P0 BRA `(.L_x_36) ;  /* 0x0000000400a48947 */ /* 0x002fea0003800000 */
[----:B------:R-:W0:Y:S01]  /*0120*/  LDCU.64 UR6, c[0x0][0x390] ;  /* 0x00007200ff0677ac */ /* 0x000e220008000a00 */
[C---:B------:R-:W-:Y:S01]  /*0130*/  LOP3.LUT R26, R5.reuse, 0xf, RZ, 0xc0, !PT ;  /* 0x0000000f051a7812 */ /* 0x040fe200078ec0ff */
[----:B------:R-:W-:Y:S01]  /*0140*/  IMAD.MOV.U32 R9, RZ, RZ, 0x7e967699 ;  /* 0x7e967699ff097424 */ /* 0x000fe200078e00ff */
[C---:B------:R-:W-:Y:S01]  /*0150*/  LOP3.LUT R25, R5.reuse, 0x7, RZ, 0xc0, !PT ;  /* 0x0000000705197812 */ /* 0x040fe200078ec0ff */
[----:B------:R-:W-:Y:S01]  /*0160*/  UMOV UR4, URZ ;  /* 0x000000ff00047c82 */ /* 0x000fe20008000000 */
[C---:B------:R-:W-:Y:S01]  /*0170*/  LOP3.LUT R6, R5.reuse, 0x7ffffff0, RZ, 0xc0, !PT ;  /* 0x7ffffff005067812 */ /* 0x040fe200078ec0ff */
[----:B------:R-:W-:Y:S01]  /*0180*/  VIADD R0, R26, 0xffffffff ;  /* 0xffffffff1a007836 */ /* 0x000fe20000000000 */
[----:B------:R-:W-:Y:S01]  /*0190*/  LOP3.LUT R5, R5, 0x3, RZ, 0xc0, !PT ;  /* 0x0000000305057812 */ /* 0x000fe200078ec0ff */
[----:B------:R-:W-:Y:S02]  /*01a0*/  VIADD R2, R25, 0xffffffff ;  /* 0xffffffff19027836 */ /* 0x000fe40000000000 */
[----:B------:R-:W-:Y:S01]  /*01b0*/  IMAD.MOV R4, RZ, RZ, -R6 ;  /* 0x000000ffff047224 */ /* 0x000fe200078e0a06 */
[----:B------:R-:W-:-:S02]  /*01c0*/  ISETP.GE.U32.AND P0, PT, R0, 0x7, PT ;  /* 0x000000070000780c */ /* 0x000fc40003f06070 */
[----:B------:R-:W-:Y:S01]  /*01d0*/  ISETP.GE.U32.AND P1, PT, R2, 0x3, PT ;  /* 0x000000030200780c */ /* 0x000fe20003f26070 */
[----:B0-----:R-:W-:-:S04]  /*01e0*/  UIADD3 UR5, UP0, UPT, UR6, 0x20, URZ ;  /* 0x0000002006057890 */ /* 0x001fc8000ff1e0ff */
[----:B------:R-:W-:-:S12]  /*01f0*/  UIADD3.X UR6, UPT, UPT, URZ, UR7, URZ, UP0, !UPT ;  /* 0x00000007ff067290 */ /* 0x000fd800087fe4ff */
.L_x_42:
        /* <DEDUP_REMOVED lines=10> */
[----:B------:R-:W-:Y:S02]  /*02a0*/  IMAD.MOV.U32 R10, RZ, RZ, R0 ;  /* 0x000000ffff0a7224 */ /* 0x000fe400078e0000 */
[----:B------:R-:W-:-:S07]  /*02b0*/  IMAD.MOV.U32 R11, RZ, RZ, R4 ;  /* 0x000000ffff0b7224 */ /* 0x000fce00078e0004 */
.L_x_38:
[----:B------:R-:W-:Y:S02]  /*02c0*/  IMAD.U32 R2, RZ, RZ, UR5 ;  /* 0x00000005ff027e24 */ /* 0x000fe4000f8e00ff */
[----:B------:R-:W-:Y:S02]  /*02d0*/  IMAD.U32 R3, RZ, RZ, UR6 ;  /* 0x00000006ff037e24 */ /* 0x000fe4000f8e00ff */
[----:B------:R-:W-:-:S05]  /*02e0*/  IMAD.WIDE R2, R10, 0x4, R2 ;  /* 0x000000040a027825 */ /* 0x000fca00078e0202 */
[----:B------:R-:W2:Y:S04]  /*02f0*/  LDG.E R22, desc[UR8][R2.64+-0x20] ;  /* 0xffffe00802167981 */ /* 0x000ea8000c1e1900 */
[----:B------:R-:W2:Y:S04]  /*0300*/  LDG.E R23, desc[UR8][R2.64+-0x1c] ;  /* 0xffffe40802177981 */ /* 0x000ea8000c1e1900 */
[----:B------:R-:W3:Y:S04]  /*0310*/  LDG.E R14, desc[UR8][R2.64+-0x18] ;  /* 0xffffe808020e7981 */ /* 0x000ee8000c1e1900 */
[----:B------:R-:W3:Y:S04]  /*0320*/  LDG.E R13, desc[UR8][R2.64+-0x14] ;  /* 0xffffec08020d7981 */ /* 0x000ee8000c1e1900 */
[----:B------:R-:W4:Y:S04]  /*0330*/  LDG.E R21, desc[UR8][R2.64+-0x10] ;  /* 0xfffff00802157981 */ /* 0x000f28000c1e1900 */
[----:B------:R-:W4:Y:S04]  /*0340*/  LDG.E R20, desc[UR8][R2.64+-0xc] ;  /* 0xfffff40802147981 */ /* 0x000f28000c1e1900 */
[----:B------:R-:W5:Y:S04]  /*0350*/  LDG.E R19, desc[UR8][R2.64+-0x8] ;  /* 0xfffff80802137981 */ /* 0x000f68000c1e1900 */
[----:B------:R-:W5:Y:S04]  /*0360*/  LDG.E R18, desc[UR8][R2.64+-0x4] ;  /* 0xfffffc0802127981 */ /* 0x000f68000c1e1900 */
[----:B------:R-:W5:Y:S04]  /*0370*/  LDG.E R17, desc[UR8][R2.64] ;  /* 0x0000000802117981 */ /* 0x000f68000c1e1900 */
[----:B------:R-:W5:Y:S04]  /*0380*/  LDG.E R16, desc[UR8][R2.64+0x4] ;  /* 0x0000040802107981 */ /* 0x000f68000c1e1900 */
[----:B------:R-:W5:Y:S04]  /*0390*/  LDG.E R15, desc[UR8][R2.64+0x8] ;  /* 0x00000808020f7981 */ /* 0x000f68000c1e1900 */
[----:B------:R-:W5:Y:S04]  /*03a0*/  LDG.E R12, desc[UR8][R2.64+0xc] ;  /* 0x00000c08020c7981 */ /* 0x000f68000c1e1900 */
[----:B------:R-:W5:Y:S01]  /*03b0*/  LDG.E R24, desc[UR8][R2.64+0x1c] ;  /* 0x00001c0802187981 */ /* 0x000f62000c1e1900 */
[----:B--2---:R-:W-:-:S03]  /*03c0*/  FMNMX3 R27, R9, R22, R23, PT ;  /* 0x00000016091b7276 */ /* 0x004fc60003800017 */
[----:B------:R-:W2:Y:S04]  /*03d0*/  LDG.E R23, desc[UR8][R2.64+0x10] ;  /* 0x0000100802177981 */ /* 0x000ea8000c1e1900 */
[----:B------:R-:W2:Y:S04]  /*03e0*/  LDG.E R22, desc[UR8][R2.64+0x14] ;  /* 0x0000140802167981 */ /* 0x000ea8000c1e1900 */
[----:B------:R-:W2:Y:S01]  /*03f0*/  LDG.E R9, desc[UR8][R2.64+0x18] ;  /* 0x0000180802097981 */ /* 0x000ea2000c1e1900 */
[----:B---3--:R-:W-:Y:S01]  /*0400*/  FMNMX3 R13, R27, R14, R13, PT ;  /* 0x0000000e1b0d7276 */ /* 0x008fe2000380000d */
[----:B------:R-:W-:-:S03]  /*0410*/  VIADD R11, R11, 0x10 ;  /* 0x000000100b0b7836 */ /* 0x000fc60000000000 */
[----:B----4-:R-:W-:Y:S02]  /*0420*/  FMNMX3 R13, R13, R21, R20, PT ;  /* 0x000000150d0d7276 */ /* 0x010fe40003800014 */
[----:B------:R-:W-:Y:S02]  /*0430*/  ISETP.NE.AND P3, PT, R11, RZ, PT ;  /* 0x000000ff0b00720c */ /* 0x000fe40003f65270 */
[----:B-----5:R-:W-:-:S04]  /*0440*/  FMNMX3 R13, R13, R19, R18, PT ;  /* 0x000000130d0d7276 */ /* 0x020fc80003800012 */
[----:B------:R-:W-:-:S04]  /*0450*/  FMNMX3 R13, R13, R17, R16, PT ;  /* 0x000000110d0d7276 */ /* 0x000fc80003800010 */
[----:B------:R-:W-:Y:S01]  /*0460*/  FMNMX3 R12, R13, R15, R12, PT ;  /* 0x0000000f0d0c7276 */ /* 0x000fe2000380000c */
[----:B------:R-:W-:-:S03]  /*0470*/  VIADD R10, R10, 0x10 ;  /* 0x000000100a0a7836 */ /* 0x000fc60000000000 */
[----:B--2---:R-:W-:-:S04]  /*0480*/  FMNMX3 R12, R12, R23, R22, PT ;  /* 0x000000170c0c7276 */ /* 0x004fc80003800016 */
[----:B------:R-:W-:Y:S01]  /*0490*/  FMNMX3 R9, R12, R9, R24, PT ;  /* 0x000000090c097276 */ /* 0x000fe20003800018 */
[----:B------:R-:W-:Y:S06]  /*04a0*/  @P3 BRA `(.L_x_38) ;  /* 0xfffffffc00843947 */ /* 0x000fec000383ffff */
[----:B------:R-:W-:-:S07]  /*04b0*/  IMAD.MOV.U32 R11, RZ, RZ, R6 ;  /* 0x000000ffff0b7224 */ /* 0x000fce00078e0006 */
.L_x_37:
        /* <DEDUP_REMOVED lines=8> */
[----:B------:R-:W2:Y:S04]  /*0540*/  LDG.E R12, desc[UR8][R2.64+0x4] ;  /* 0x00000408020c7981 */ /* 0x000ea8000c1e1900 */
[----:B------:R-:W3:Y:S04]  /*0550*/  LDG.E R13, desc[UR8][R2.64+0x8] ;  /* 0x00000808020d7981 */ /* 0x000ee8000c1e1900 */
[----:B------:R-:W3:Y:S04]  /*0560*/  LDG.E R14, desc[UR8][R2.64+0xc] ;  /* 0x00000c08020e7981 */ /* 0x000ee8000c1e1900 */
[----:B------:R-:W4:Y:S04]  /*0570*/  LDG.E R15, desc[UR8][R2.64+0x10] ;  /* 0x00001008020f7981 */ /* 0x000f28000c1e1900 */
[----:B------:R-:W4:Y:S04]  /*0580*/  LDG.E R16, desc[UR8][R2.64+0x14] ;  /* 0x0000140802107981 */ /* 0x000f28000c1e1900 */
[----:B------:R-:W5:Y:S04]  /*0590*/  LDG.E R17, desc[UR8][R2.64+0x18] ;  /* 0x0000180802117981 */ /* 0x000f68000c1e1900 */
[----:B------:R-:W5:Y:S01]  /*05a0*/  LDG.E R18, desc[UR8][R2.64+0x1c] ;  /* 0x00001c0802127981 */ /* 0x000f62000c1e1900 */
[----:B------:R-:W-:Y:S01]  /*05b0*/  VIADD R11, R11, 0x8 ;  /* 0x000000080b0b7836 */ /* 0x000fe20000000000 */
[----:B--2---:R-:W-:-:S04]  /*05c0*/  FMNMX3 R10, R9, R10, R12, PT ;  /* 0x0000000a090a7276 */ /* 0x004fc8000380000c */
[----:B---3--:R-:W-:-:S04]  /*05d0*/  FMNMX3 R10, R10, R13, R14, PT ;  /* 0x0000000d0a0a7276 */ /* 0x008fc8000380000e */
[----:B----4-:R-:W-:-:S04]  /*05e0*/  FMNMX3 R10, R10, R15, R16, PT ;  /* 0x0000000f0a0a7276 */ /* 0x010fc80003800010 */
[----:B-----5:R-:W-:-:S07]  /*05f0*/  FMNMX3 R9, R10, R17, R18, PT ;  /* 0x000000110a097276 */ /* 0x020fce0003800012 */
.L_x_40:
        /* <DEDUP_REMOVED lines=9> */
[----:B------:R-:W3:Y:S01]  /*0690*/  LDG.E R13, desc[UR8][R2.64+0xc] ;  /* 0x00000c08020d7981 */ /* 0x000ee2000c1e1900 */
[----:B------:R-:W-:Y:S01]  /*06a0*/  VIADD R11, R11, 0x4 ;  /* 0x000000040b0b7836 */ /* 0x000fe20000000000 */
[----:B--2---:R-:W-:-:S04]  /*06b0*/  FMNMX3 R9, R9, R10, R12, PT ;  /* 0x0000000a09097276 */ /* 0x004fc8000380000c */
[----:B---3--:R-:W-:-:S07]  /*06c0*/  FMNMX3 R9, R9, R14, R13, PT ;  /* 0x0000000e09097276 */ /* 0x008fce000380000d */
.L_x_41:
[----:B------:R-:W-:Y:S05]  /*06d0*/  @!P3 BRA `(.L_x_39) ;  /* 0x000000000030b947 */ /* 0x000fea0003800000 */
[----:B------:R-:W0:Y:S01]  /*06e0*/  LDC.64 R2, c[0x0][0x390] ;  /* 0x0000e400ff027b82 */ /* 0x000e220000000a00 */
[----:B------:R-:W-:-:S04]  /*06f0*/  IMAD.IADD R11, R0, 0x1, R11 ;  /* 0x00000001000b7824 */ /* 0x000fc800078e020b */
[----:B0-----:R-:W-:-:S05]  /*0700*/  IMAD.WIDE R2, R11, 0x4, R2 ;  /* 0x000000040b027825 */ /* 0x001fca00078e0202 */
[----:B------:R-:W2:Y:S01]  /*0710*/  LDG.E R0, desc[UR8][R2.64] ;  /* 0x0000000802007981 */ /* 0x000ea2000c1e1900 */
[----:B------:R-:W-:Y:S02]  /*0720*/  ISETP.NE.AND P3, PT, R5, 0x1, PT ;  /* 0x000000010500780c */ /* 0x000fe40003f65270 */
[----:B--2---:R-:W-:-:S11]  /*0730*/  FMNMX R9, R9, R0, PT ;  /* 0x0000000009097209 */ /* 0x004fd60003800000 */
[----:B------:R-:W-:Y:S05]  /*0740*/  @!P3 BRA `(.L_x_39) ;  /* 0x000000000014b947 */ /* 0x000fea0003800000 */
[----:B------:R-:W-:Y:S01]  /*0750*/  ISETP.NE.AND P3, PT, R5, 0x2, PT ;  /* 0x000000020500780c */ /* 0x000fe20003f65270 */
[----:B------:R-:W2:-:S12]  /*0760*/  LDG.E R0, desc[UR8][R2.64+0x4] ;  /* 0x0000040802007981 */ /* 0x000e98000c1e1900 */
[----:B------:R-:W3:Y:S01]  /*0770*/  @P3 LDG.E R10, desc[UR8][R2.64+0x8] ;  /* 0x00000808020a3981 */ /* 0x000ee2000c1e1900 */
[----:B--2---:R-:W-:-:S04]  /*0780*/  FMNMX R9, R9, R0, PT ;  /* 0x0000000009097209 */ /* 0x004fc80003800000 */
[----:B---3--:R-:W-:-:S07]  /*0790*/  @P3 FMNMX R9, R9, R10, PT ;  /* 0x0000000a09093209 */ /* 0x008fce0003800000 */
.L_x_39:
[----:B------:R-:W-:Y:S05]  /*07a0*/  @P2 BRA `(.L_x_42) ;  /* 0xfffffff800942947 */ /* 0x000fea000383ffff */
.L_x_36:
[----:B------:R-:W0:Y:S01]  /*07b0*/  LDC.64 R2, c[0x0][0x398] ;  /* 0x0000e600ff027b82 */ /* 0x000e220000000a00 */
[----:B------:R-:W-:-:S04]  /*07c0*/  IMAD R7, R8, UR10, R7 ;  /* 0x0000000a08077c24 */ /* 0x000fc8000f8e0207 */
[----:B0-----:R-:W-:-:S05]  /*07d0*/  IMAD.WIDE R2, R7, 0x4, R2 ;  /* 0x0000000407027825 */ /* 0x001fca00078e0202 */
[----:B------:R-:W-:Y:S01]  /*07e0*/  STG.E desc[UR8][R2.64], R9 ;  /* 0x0000000902007986 */ /* 0x000fe2000c101908 */
[----:B------:R-:W-:Y:S05]  /*07f0*/  EXIT ;  /* 0x000000000000794d */ /* 0x000fea0003800000 */
.L_x_43:
        /* <DEDUP_REMOVED lines=16> */
.L_x_199:


//--------------------- .text.maxPooling          --------------------------
	.section	.text.maxPooling,"ax",@progbits
	.align	128
        .global         maxPooling
        .type           maxPooling,@function
        .size           maxPooling,(.L_x_200 - maxPooling)
        .other          maxPooling,@"STO_CUDA_ENTRY STV_DEFAULT"
maxPooling:
.text.maxPooling:
        /* <DEDUP_REMOVED lines=15> */
[----:B------:R-:W-:Y:S01]  /*00f0*/  IMAD.MOV.U32 R9, RZ, RZ, -0x1698967 ;  /* 0xfe967699ff097424 */ /* 0x000fe200078e00ff */
[----:B0-----:R-:W-:-:S13]  /*0100*/  ISETP.GE.AND P0, PT, R5, 0x1, PT ;  /* 0x000000010500780c */ /* 0x001fda0003f06270 */
[----:B-1----:R-:W-:Y:S05]  /*0110*/  @!P0 BRA `(.L_x_44) ;  /* 0x0000000400a48947 */ /* 0x002fea0003800000 */
[----:B------:R-:W0:Y:S01]  /*0120*/  LDCU.64 UR6, c[0x0][0x390] ;  /* 0x00007200ff0677ac */ /* 0x000e220008000a00 */
[C---:B------:R-:W-:Y:S01]  /*0130*/  LOP3.LUT R26, R5.reuse, 0xf, RZ, 0xc0, !PT ;  /* 0x0000000f051a7812 */ /* 0x040fe200078ec0ff */
[----:B------:R-:W-:Y:S01]  /*0140*/  IMAD.MOV.U32 R9, RZ, RZ, -0x1698967 ;  /* 0xfe967699ff097424 */ /* 0x000fe200078e00ff */
        /* <DEDUP_REMOVED lines=11> */
.L_x_50:
        /* <DEDUP_REMOVED lines=12> */
.L_x_46:
        /* <DEDUP_REMOVED lines=16> */
[----:B--2---:R-:W-:-:S03]  /*03c0*/  FMNMX3 R27, R9, R22, R23, !PT ;  /* 0x00000016091b7276 */ /* 0x004fc60007800017 */
[----:B------:R-:W2:Y:S04]  /*03d0*/  LDG.E R23, desc[UR8][R2.64+0x10] ;  /* 0x0000100802177981 */ /* 0x000ea8000c1e1900 */
[----:B------:R-:W2:Y:S04]  /*03e0*/  LDG.E R22, desc[UR8][R2.64+0x14] ;  /* 0x0000140802167981 */ /* 0x000ea8000c1e1900 */
[----:B------:R-:W2:Y:S01]  /*03f0*/  LDG.E R9, desc[UR8][R2.64+0x18] ;  /* 0x0000180802097981 */ /* 0x000ea2000c1e1900 */
[----:B---3--:R-:W-:Y:S01]  /*0400*/  FMNMX3 R13, R27, R14, R13, !PT ;  /* 0x0000000e1b0d7276 */ /* 0x008fe2000780000d */
[----:B------:R-:W-:-:S03]  /*0410*/  VIADD R11, R11, 0x10 ;  /* 0x000000100b0b7836 */ /* 0x000fc60000000000 */
[----:B----4-:R-:W-:Y:S02]  /*0420*/  FMNMX3 R13, R13, R21, R20, !PT ;  /* 0x000000150d0d7276 */ /* 0x010fe40007800014 */
[----:B------:R-:W-:Y:S02]  /*0430*/  ISETP.NE.AND P3, PT, R11, RZ, PT ;  /* 0x000000ff0b00720c */ /* 0x000fe40003f65270 */
[----:B-----5:R-:W-:-:S04]  /*0440*/  FMNMX3 R13, R13, R19, R18, !PT ;  /* 0x000000130d0d7276 */ /* 0x020fc80007800012 */
[----:B------:R-:W-:-:S04]  /*0450*/  FMNMX3 R13, R13, R17, R16, !PT ;  /* 0x000000110d0d7276 */ /* 0x000fc80007800010 */
[----:B------:R-:W-:Y:S01]  /*0460*/  FMNMX3 R12, R13, R15, R12, !PT ;  /* 0x0000000f0d0c7276 */ /* 0x000fe2000780000c */
[----:B------:R-:W-:-:S03]  /*0470*/  VIADD R10, R10, 0x10 ;  /* 0x000000100a0a7836 */ /* 0x000fc60000000000 */
[----:B--2---:R-:W-:-:S04]  /*0480*/  FMNMX3 R12, R12, R23, R22, !PT ;  /* 0x000000170c0c7276 */ /* 0x004fc80007800016 */
[----:B------:R-:W-:Y:S01]  /*0490*/  FMNMX3 R9, R12, R9, R24, !PT ;  /* 0x000000090c097276 */ /* 0x000fe20007800018 */
[----:B------:R-:W-:Y:S06]  /*04a0*/  @P3 BRA `(.L_x_46) ;  /* 0xfffffffc00843947 */ /* 0x000fec000383ffff */
[----:B------:R-:W-:-:S07]  /*04b0*/  IMAD.MOV.U32 R11, RZ, RZ, R6 ;  /* 0x000000ffff0b7224 */ /* 0x000fce00078e0006 */
.L_x_45:
        /* <DEDUP_REMOVED lines=16> */
[----:B--2---:R-:W-:-:S04]  /*05c0*/  FMNMX3 R10, R9, R10, R12, !PT ;  /* 0x0000000a090a7276 */ /* 0x004fc8000780000c */
[----:B---3--:R-:W-:-:S04]  /*05d0*/  FMNMX3 R10, R10, R13, R14, !PT ;  /* 0x0000000d0a0a7276 */ /* 0x008fc8000780000e */
[----:B----4-:R-:W-:-:S04]  /*05e0*/  FMNMX3 R10, R10, R15, R16, !PT ;  /* 0x0000000f0a0a7276 */ /* 0x010fc80007800010 */
[----:B-----5:R-:W-:-:S07]  /*05f0*/  FMNMX3 R9, R10, R17, R18, !PT ;  /* 0x000000110a097276 */ /* 0x020fce0007800012 */
.L_x_48:
        /* <DEDUP_REMOVED lines=11> */
[----:B--2---:R-:W-:-:S04]  /*06b0*/  FMNMX3 R9, R9, R10, R12, !PT ;  /* 0x0000000a09097276 */ /* 0x004fc8000780000c */
[----:B---3--:R-:W-:-:S07]  /*06c0*/  FMNMX3 R9, R9, R14, R13, !PT ;  /* 0x0000000e09097276 */ /* 0x008fce000780000d */
.L_x_49:
[----:B------:R-:W-:Y:S05]  /*06d0*/  @!P3 BRA `(.L_x_47) ;  /* 0x000000000030b947 */ /* 0x000fea0003800000 */
[----:B------:R-:W0:Y:S01]  /*06e0*/  LDC.64 R2, c[0x0][0x390] ;  /* 0x0000e400ff027b82 */ /* 0x000e220000000a00 */
[----:B------:R-:W-:-:S04]  /*06f0*/  IMAD.IADD R11, R0, 0x1, R11 ;  /* 0x00000001000b7824 */ /* 0x000fc800078e020b */
[----:B0-----:R-:W-:-:S05]  /*0700*/  IMAD.WIDE R2, R11, 0x4, R2 ;  /* 0x000000040b027825 */ /* 0x001fca00078e0202 */
[----:B------:R-:W2:Y:S01]  /*0710*/  LDG.E R0, desc[UR8][R2.64] ;  /* 0x0000000802007981 */ /* 0x000ea2000c1e1900 */
[----:B------:R-:W-:Y:S02]  /*0720*/  ISETP.NE.AND P3, PT, R5, 0x1, PT ;  /* 0x000000010500780c */ /* 0x000fe40003f65270 */
[----:B--2---:R-:W-:-:S11]  /*0730*/  FMNMX R9, R9, R0, !PT ;  /* 0x0000000009097209 */ /* 0x004fd60007800000 */
[----:B------:R-:W-:Y:S05]  /*0740*/  @!P3 BRA `(.L_x_47) ;  /* 0x000000000014b947 */ /* 0x000fea0003800000 */
[----:B------:R-:W-:Y:S01]  /*0750*/  ISETP.NE.AND P3, PT, R5, 0x2, PT ;  /* 0x000000020500780c */ /* 0x000fe20003f65270 */
[----:B------:R-:W2:-:S12]  /*0760*/  LDG.E R0, desc[UR8][R2.64+0x4] ;  /* 0x0000040802007981 */ /* 0x000e98000c1e1900 */
[----:B------:R-:W3:Y:S01]  /*0770*/  @P3 LDG.E R10, desc[UR8][R2.64+0x8] ;  /* 0x00000808020a3981 */ /* 0x000ee2000c1e1900 */
[----:B--2---:R-:W-:-:S04]  /*0780*/  FMNMX R9, R9, R0, !PT ;  /* 0x0000000009097209 */ /* 0x004fc80007800000 */
[----:B---3--:R-:W-:-:S07]  /*0790*/  @P3 FMNMX R9, R9, R10, !PT ;  /* 0x0000000a09093209 */ /* 0x008fce0007800000 */
.L_x_47:
[----:B------:R-:W-:Y:S05]  /*07a0*/  @P2 BRA `(.L_x_50) ;  /* 0xfffffff800942947 */ /* 0x000fea000383ffff */
.L_x_44:
[----:B------:R-:W0:Y:S01]  /*07b0*/  LDC.64 R2, c[0x0][0x398] ;  /* 0x0000e600ff027b82 */ /* 0x000e220000000a00 */
[----:B------:R-:W-:-:S04]  /*07c0*/  IMAD R7, R8, UR10, R7 ;  /* 0x0000000a08077c24 */ /* 0x000fc8000f8e0207 */
[----:B0-----:R-:W-:-:S05]  /*07d0*/  IMAD.WIDE R2, R7, 0x4, R2 ;  /* 0x0000000407027825 */ /* 0x001fca00078e0202 */
[----:B------:R-:W-:Y:S01]  /*07e0*/  STG.E desc[UR8][R2.64], R9 ;  /* 0x0000000902007986 */ /* 0x000fe2000c101908 */
[----:B------:R-:W-:Y:S05]  /*07f0*/  EXIT ;  /* 0x000000000000794d */ /* 0x000fea0003800000 */
.L_x_51:
        /* <DEDUP_REMOVED lines=16> */
.L_x_200:


//--------------------- .text.matrixConvRepeatBorderBackpropagationWeightCorrection --------------------------
	.section	.text.matrixConvRepeatBorderBackpropagationWeightCorrection,"ax",@progbits
	.align	128
        .global         matrixConvRepeatBorderBackpropagationWeightCorrection
        .type           matrixConvRepeatBorderBackpropagationWeightCorrection,@function
        .size           matrixConvRepeatBorderBackpropagationWeightCorrection,(.L_x_201 - matrixConvRepeatBorderBackpropagationWeightCorrection)
        .other          matrixConvRepeatBorderBackpropagationWeightCorrection,@"STO_CUDA_ENTRY STV_DEFAULT"
matrixConvRepeatBorderBackpropagationWeightCorrection:
.text.matrixConvRepeatBorderBackpropagationWeightCorrection:
        /* <DEDUP_REMOVED lines=13> */
[----:B------:R-:W0:Y:S01]  /*00d0*/  LDCU.64 UR4, c[0x0][0x380] ;  /* 0x00007000ff0477ac */ /* 0x000e220008000a00 */
[----:B------:R-:W-:Y:S02]  /*00e0*/  IMAD.MOV R5, RZ, RZ, -R3 ;  /* 0x000000ffff057224 */ /* 0x000fe400078e0a03 */
[----:B------:R-:W-:Y:S01]  /*00f0*/  IMAD.MOV.U32 R9, RZ, RZ, RZ ;  /* 0x000000ffff097224 */ /* 0x000fe200078e00ff */
[----:B------:R-:W1:Y:S01]  /*0100*/  LDCU.64 UR6, c[0x0][0x358] ;  /* 0x00006b00ff0677ac */ /* 0x000e620008000a00 */
[----:B0-----:R-:W-:-:S05]  /*0110*/  IMAD.U32 R10, RZ, RZ, UR4 ;  /* 0x00000004ff0a7e24 */ /* 0x001fca000f8e00ff */
[----:B------:R-:W-:-:S04]  /*0120*/  VIMNMX R2, PT, PT, R10, UR5, PT ;  /* 0x000000050a027c48 */ /* 0x000fc8000bfe0100 */
[----:B------:R-:W-:Y:S02]  /*0130*/  ISETP.GE.AND P0, PT, R2, 0x1, PT ;  /* 0x000000010200780c */ /* 0x000fe40003f06270 */
[----:B------:R-:W-:-:S11]  /*0140*/  LEA.HI.SX32 R2, R6, R5, 0x1f ;  /* 0x0000000506027211 */ /* 0x000fd600078ffaff */
[----:B-1----:R-:W-:Y:S05]  /*0150*/  @!P0 BRA `(.L_x_52) ;  /* 0x0000000c00d88947 */ /* 0x002fea0003800000 */
[----:B------:R-:W-:Y:S01]  /*0160*/  LOP3.LUT R4, R10, 0x7, RZ, 0xc0, !PT ;  /* 0x000000070a047812 */ /* 0x000fe200078ec0ff */
[----:B------:R-:W-:Y:S01]  /*0170*/  IMAD.MOV R6, RZ, RZ, -R0 ;  /* 0x000000ffff067224 */ /* 0x000fe200078e0a00 */
[----:B------:R-:W-:Y:S01]  /*0180*/  UMOV UR4, URZ ;  /* 0x000000ff00047c82 */ /* 0x000fe20008000000 */
[----:B------:R-:W-:Y:S01]  /*0190*/  IMAD.MOV.U32 R9, RZ, RZ, RZ ;  /* 0x000000ffff097224 */ /* 0x000fe200078e00ff */
[----:B------:R-:W-:Y:S02]  /*01a0*/  IADD3 R5, PT, PT, R4, -0x1, RZ ;  /* 0xffffffff04057810 */ /* 0x000fe40007ffe0ff */
[----:B------:R-:W-:Y:S02]  /*01b0*/  LEA.HI R6, R7, R6, RZ, 0x1f ;  /* 0x0000000607067211 */ /* 0x000fe400078ff8ff */
[----:B------:R-:W-:Y:S02]  /*01c0*/  ISETP.GE.U32.AND P0, PT, R5, 0x3, PT ;  /* 0x000000030500780c */ /* 0x000fe40003f06070 */
[----:B------:R-:W-:-:S02]  /*01d0*/  LOP3.LUT R5, R10, 0x7ffffff8, RZ, 0xc0, !PT ;  /* 0x7ffffff80a057812 */ /* 0x000fc400078ec0ff */
[----:B------:R-:W-:-:S09]  /*01e0*/  LOP3.LUT R7, R10, 0x3, RZ, 0xc0, !PT ;  /* 0x000000030a077812 */ /* 0x000fd200078ec0ff */
.L_x_58:
[----:B------:R-:W0:Y:S01]  /*01f0*/  LDC.64 R10, c[0x0][0x380] ;  /* 0x0000e000ff0a7b82 */ /* 0x000e220000000a00 */
[----:B------:R-:W-:-:S05]  /*0200*/  VIADD R12, R6, UR4 ;  /* 0x00000004060c7c36 */ /* 0x000fca0008000000 */
[----:B------:R-:W-:-:S04]  /*0210*/  SHF.R.S32.HI R8, RZ, 0x1f, R12 ;  /* 0x0000001fff087819 */ /* 0x000fc8000001140c */
[----:B0-----:R-:W-:Y:S01]  /*0220*/  LOP3.LUT R13, R8, R11, RZ, 0xc0, !PT ;  /* 0x0000000b080d7212 */ /* 0x001fe200078ec0ff */
[C---:B------:R-:W-:Y:S01]  /*0230*/  IMAD R8, R10.reuse, UR4, RZ ;  /* 0x000000040a087c24 */ /* 0x040fe2000f8e02ff */
[----:B------:R-:W-:Y:S01]  /*0240*/  ISETP.GE.U32.AND P3, PT, R10, 0x8, PT ;  /* 0x000000080a00780c */ /* 0x000fe20003f66070 */
[----:B------:R-:W-:Y:S01]  /*0250*/  UIADD3 UR4, UPT, UPT, UR4, 0x1, URZ ;  /* 0x0000000104047890 */ /* 0x000fe2000fffe0ff */
[----:B------:R-:W-:-:S04]  /*0260*/  IADD3 R12, PT, PT, R12, R13, RZ ;  /* 0x0000000d0c0c7210 */ /* 0x000fc80007ffe0ff */
[----:B------:R-:W-:Y:S02]  /*0270*/  ISETP.GE.AND P2, PT, R12, R11, PT ;  /* 0x0000000b0c00720c */ /* 0x000fe40003f46270 */
[C---:B------:R-:W-:Y:S02]  /*0280*/  ISETP.NE.AND P1, PT, R11.reuse, UR4, PT ;  /* 0x000000040b007c0c */ /* 0x040fe4000bf25270 */
[----:B------:R-:W-:Y:S01]  /*0290*/  SEL R21, R11, RZ, P2 ;  /* 0x000000ff0b157207 */ /* 0x000fe20001000000 */
[----:B------:R-:W-:-:S04]  /*02a0*/  IMAD.MOV.U32 R11, RZ, RZ, RZ ;  /* 0x000000ffff0b7224 */ /* 0x000fc800078e00ff */
[----:B------:R-:W-:Y:S01]  /*02b0*/  IMAD.IADD R21, R12, 0x1, -R21 ;  /* 0x000000010c157824 */ /* 0x000fe200078e0a15 */
[----:B------:R-:W-:Y:S06]  /*02c0*/  @!P3 BRA `(.L_x_53) ;  /* 0x0000000400a4b947 */ /* 0x000fec0003800000 */
[----:B------:R-:W0:Y:S01]  /*02d0*/  LDC.64 R14, c[0x0][0x3a0] ;  /* 0x0000e800ff0e7b82 */ /* 0x000e220000000a00 */
[----:B------:R-:W-:-:S07]  /*02e0*/  UMOV UR5, URZ ;  /* 0x000000ff00057c82 */ /* 0x000fce0008000000 */
[----:B------:R-:W1:Y:S02]  /*02f0*/  LDC.64 R12, c[0x0][0x398] ;  /* 0x0000e600ff0c7b82 */ /* 0x000e640000000a00 */
.L_x_54:
[----:B------:R-:W-:Y:S02]  /*0300*/  VIADD R11, R2, UR5 ;  /* 0x00000005020b7c36 */ /* 0x000fe40008000000 */
[----:B------:R-:W-:-:S03]  /*0310*/  VIADD R23, R8, UR5 ;  /* 0x0000000508177c36 */ /* 0x000fc60008000000 */
[----:B------:R-:W-:Y:S01]  /*0320*/  IADD3 R18, PT, PT, R11, 0x1, RZ ;  /* 0x000000010b127810 */ /* 0x000fe20007ffe0ff */
[----:B0-----:R-:W-:Y:S01]  /*0330*/  IMAD.WIDE.U32 R22, R23, 0x4, R14 ;  /* 0x0000000417167825 */ /* 0x001fe200078e000e */
[----:B------:R-:W-:Y:S02]  /*0340*/  SHF.R.S32.HI R17, RZ, 0x1f, R11 ;  /* 0x0000001fff117819 */ /* 0x000fe4000001140b */
[----:B------:R-:W-:Y:S02]  /*0350*/  SHF.R.S32.HI R19, RZ, 0x1f, R18 ;  /* 0x0000001fff137819 */ /* 0x000fe40000011412 */
[-C--:B------:R-:W-:Y:S01]  /*0360*/  LOP3.LUT R16, R17, R10.reuse, RZ, 0xc0, !PT ;  /* 0x0000000a11107212 */ /* 0x080fe200078ec0ff */
[----:B------:R-:W2:Y:S01]  /*0370*/  LDG.E R24, desc[UR6][R22.64] ;  /* 0x0000000616187981 */ /* 0x000ea2000c1e1900 */
[----:B------:R-:W-:-:S03]  /*0380*/  LOP3.LUT R19, R19, R10, RZ, 0xc0, !PT ;  /* 0x0000000a13137212 */ /* 0x000fc600078ec0ff */
[----:B------:R-:W-:Y:S02]  /*0390*/  IMAD.IADD R17, R11, 0x1, R16 ;  /* 0x000000010b117824 */ /* 0x000fe400078e0210 */
[----:B------:R-:W-:-:S03]  /*03a0*/  IMAD.IADD R19, R18, 0x1, R19 ;  /* 0x0000000112137824 */ /* 0x000fc600078e0213 */
[-C--:B------:R-:W-:Y:S01]  /*03b0*/  ISETP.GE.AND P2, PT, R17, R10.reuse, PT ;  /* 0x0000000a1100720c */ /* 0x080fe20003f46270 */
[-C--:B------:R-:W-:Y:S01]  /*03c0*/  IMAD R17, R21, R10.reuse, R17 ;  /* 0x0000000a15117224 */ /* 0x080fe200078e0211 */
[-C--:B------:R-:W-:Y:S01]  /*03d0*/  ISETP.GE.AND P3, PT, R19, R10.reuse, PT ;  /* 0x0000000a1300720c */ /* 0x080fe20003f66270 */
[----:B------:R-:W-:Y:S01]  /*03e0*/  IMAD R19, R21, R10, R19 ;  /* 0x0000000a15137224 */ /* 0x000fe200078e0213 */
[C---:B------:R-:W-:Y:S02]  /*03f0*/  SEL R16, R10.reuse, RZ, P2 ;  /* 0x000000ff0a107207 */ /* 0x040fe40001000000 */
[----:B------:R-:W-:Y:S02]  /*0400*/  SEL R18, R10, RZ, P3 ;  /* 0x000000ff0a127207 */ /* 0x000fe40001800000 */
[----:B------:R-:W-:-:S03]  /*0410*/  IADD3 R17, PT, PT, -R16, R17, RZ ;  /* 0x0000001110117210 */ /* 0x000fc60007ffe1ff */
[----:B------:R-:W-:Y:S02]  /*0420*/  IMAD.IADD R25, R19, 0x1, -R18 ;  /* 0x0000000113197824 */ /* 0x000fe400078e0a12 */
[----:B-1----:R-:W-:-:S04]  /*0430*/  IMAD.WIDE R18, R17, 0x4, R12 ;  /* 0x0000000411127825 */ /* 0x002fc800078e020c */
[----:B------:R-:W-:Y:S01]  /*0440*/  IMAD.WIDE R16, R25, 0x4, R12 ;  /* 0x0000000419107825 */ /* 0x000fe200078e020c */
[----:B------:R0:W2:Y:S04]  /*0450*/  LDG.E R26, desc[UR6][R18.64] ;  /* 0x00000006121a7981 */ /* 0x0000a8000c1e1900 */
[----:B------:R-:W3:Y:S04]  /*0460*/  LDG.E R25, desc[UR6][R22.64+0x4] ;  /* 0x0000040616197981 */ /* 0x000ee8000c1e1900 */
[----:B------:R1:W3:Y:S01]  /*0470*/  LDG.E R16, desc[UR6][R16.64] ;  /* 0x0000000610107981 */ /* 0x0002e2000c1e1900 */
[----:B------:R-:W-:-:S05]  /*0480*/  VIADD R20, R11, 0x2 ;  /* 0x000000020b147836 */ /* 0x000fca0000000000 */
[----:B------:R-:W-:-:S04]  /*0490*/  SHF.R.S32.HI R27, RZ, 0x1f, R20 ;  /* 0x0000001fff1b7819 */ /* 0x000fc80000011414 */
[----:B------:R-:W-:-:S05]  /*04a0*/  LOP3.LUT R27, R27, R10, RZ, 0xc0, !PT ;  /* 0x0000000a1b1b7212 */ /* 0x000fca00078ec0ff */
[----:B------:R-:W-:-:S05]  /*04b0*/  IMAD.IADD R27, R20, 0x1, R27 ;  /* 0x00000001141b7824 */ /* 0x000fca00078e021b */
[-C--:B------:R-:W-:Y:S01]  /*04c0*/  ISETP.GE.AND P2, PT, R27, R10.reuse, PT ;  /* 0x0000000a1b00720c */ /* 0x080fe20003f46270 */
[----:B------:R-:W-:-:S03]  /*04d0*/  IMAD R27, R21, R10, R27 ;  /* 0x0000000a151b7224 */ /* 0x000fc600078e021b */
[----:B------:R-:W-:-:S04]  /*04e0*/  SEL R20, R10, RZ, P2 ;  /* 0x000000ff0a147207 */ /* 0x000fc80001000000 */
[----:B------:R-:W-:Y:S02]  /*04f0*/  IADD3 R27, PT, PT, -R20, R27, RZ ;  /* 0x0000001b141b7210 */ /* 0x000fe40007ffe1ff */
[----:B------:R-:W4:Y:S03]  /*0500*/  LDG.E R20, desc[UR6][R22.64+0x8] ;  /* 0x0000080616147981 */ /* 0x000f26000c1e1900 */
[----:B0-----:R-:W-:-:S05]  /*0510*/  IMAD.WIDE R18, R27, 0x4, R12 ;  /* 0x000000041b127825 */ /* 0x001fca00078e020c */
[----:B------:R0:W4:Y:S01]  /*0520*/  LDG.E R29, desc[UR6][R18.64] ;  /* 0x00000006121d7981 */ /* 0x000122000c1e1900 */
[----:B-1----:R-:W-:-:S05]  /*0530*/  VIADD R17, R11, 0x3 ;  /* 0x000000030b117836 */ /* 0x002fca0000000000 */
[----:B------:R-:W-:Y:S01]  /*0540*/  SHF.R.S32.HI R27, RZ, 0x1f, R17 ;  /* 0x0000001fff1b7819 */ /* 0x000fe20000011411 */
[C---:B0-----:R-:W-:Y:S02]  /*0550*/  VIADD R18, R11.reuse, 0x6 ;  /* 0x000000060b127836 */ /* 0x041fe40000000000 */
[----:B--2---:R-:W-:Y:S01]  /*0560*/  FFMA R26, R24, R26, R9 ;  /* 0x0000001a181a7223 */ /* 0x004fe20000000009 */
[----:B------:R-:W-:-:S03]  /*0570*/  VIADD R24, R11, 0x4 ;  /* 0x000000040b187836 */ /* 0x000fc60000000000 */
[----:B---3--:R-:W-:Y:S01]  /*0580*/  FFMA R9, R25, R16, R26 ;  /* 0x0000001019097223 */ /* 0x008fe2000000001a */
[----:B------:R-:W-:Y:S01]  /*0590*/  LOP3.LUT R26, R27, R10, RZ, 0xc0, !PT ;  /* 0x0000000a1b1a7212 */ /* 0x000fe200078ec0ff */
[----:B------:R-:W-:Y:S01]  /*05a0*/  VIADD R16, R11, 0x5 ;  /* 0x000000050b107836 */ /* 0x000fe20000000000 */
[----:B------:R-:W-:Y:S02]  /*05b0*/  SHF.R.S32.HI R27, RZ, 0x1f, R24 ;  /* 0x0000001fff1b7819 */ /* 0x000fe40000011418 */
[----:B------:R-:W-:Y:S02]  /*05c0*/  IADD3 R25, PT, PT, R17, R26, RZ ;  /* 0x0000001a11197210 */ /* 0x000fe40007ffe0ff */
[-C--:B------:R-:W-:Y:S02]  /*05d0*/  LOP3.LUT R27, R27, R10.reuse, RZ, 0xc0, !PT ;  /* 0x0000000a1b1b7212 */ /* 0x080fe400078ec0ff */
[----:B------:R-:W-:Y:S02]  /*05e0*/  SHF.R.S32.HI R17, RZ, 0x1f, R16 ;  /* 0x0000001fff117819 */ /* 0x000fe40000011410 */
[-C--:B------:R-:W-:Y:S01]  /*05f0*/  ISETP.GE.AND P2, PT, R25, R10.reuse, PT ;  /* 0x0000000a1900720c */ /* 0x080fe20003f46270 */
[----:B------:R-:W-:Y:S01]  /*0600*/  IMAD.IADD R27, R24, 0x1, R27 ;  /* 0x00000001181b7824 */ /* 0x000fe200078e021b */
[-C--:B------:R-:W-:Y:S01]  /*0610*/  LOP3.LUT R17, R17, R10.reuse, RZ, 0xc0, !PT ;  /* 0x0000000a11117212 */ /* 0x080fe200078ec0ff */
[----:B------:R-:W-:Y:S01]  /*0620*/  IMAD R25, R21, R10, R25 ;  /* 0x0000000a15197224 */ /* 0x000fe200078e0219 */
[----:B------:R-:W-:-:S02]  /*0630*/  SEL R26, R10, RZ, P2 ;  /* 0x000000ff0a1a7207 */ /* 0x000fc40001000000 */
[-C--:B------:R-:W-:Y:S01]  /*0640*/  ISETP.GE.AND P2, PT, R27, R10.reuse, PT ;  /* 0x0000000a1b00720c */ /* 0x080fe20003f46270 */
[----:B------:R-:W-:Y:S01]  /*0650*/  IMAD.IADD R19, R16, 0x1, R17 ;  /* 0x0000000110137824 */ /* 0x000fe200078e0211 */
[----:B------:R-:W-:Y:S01]  /*0660*/  SHF.R.S32.HI R17, RZ, 0x1f, R18 ;  /* 0x0000001fff117819 */ /* 0x000fe20000011412 */
[----:B------:R-:W-:Y:S01]  /*0670*/  IMAD.IADD R26, R25, 0x1, -R26 ;  /* 0x00000001191a7824 */ /* 0x000fe200078e0a1a */
[----:B------:R-:W-:Y:S01]  /*0680*/  SEL R25, R10, RZ, P2 ;  /* 0x000000ff0a197207 */ /* 0x000fe20001000000 */
[-C--:B------:R-:W-:Y:S01]  /*0690*/  IMAD R16, R21, R10.reuse, R27 ;  /* 0x0000000a15107224 */ /* 0x080fe200078e021b */
[-C--:B------:R-:W-:Y:S02]  /*06a0*/  LOP3.LUT R17, R17, R10.reuse, RZ, 0xc0, !PT ;  /* 0x0000000a11117212 */ /* 0x080fe400078ec0ff */
[-C--:B------:R-:W-:Y:S01]  /*06b0*/  ISETP.GE.AND P2, PT, R19, R10.reuse, PT ;  /* 0x0000000a1300720c */ /* 0x080fe20003f46270 */
[----:B------:R-:W-:Y:S01]  /*06c0*/  IMAD.IADD R25, R16, 0x1, -R25 ;  /* 0x0000000110197824 */ /* 0x000fe200078e0a19 */
[----:B------:R-:W-:Y:S01]  /*06d0*/  IADD3 R17, PT, PT, R18, R17, RZ ;  /* 0x0000001112117210 */ /* 0x000fe20007ffe0ff */
[----:B------:R-:W-:Y:S01]  /*06e0*/  IMAD R16, R21, R10, R19 ;  /* 0x0000000a15107224 */ /* 0x000fe200078e0213 */
[----:B------:R-:W-:-:S02]  /*06f0*/  SEL R19, R10, RZ, P2 ;  /* 0x000000ff0a137207 */ /* 0x000fc40001000000 */
[----:B------:R-:W-:-:S03]  /*0700*/  ISETP.GE.AND P2, PT, R17, R10, PT ;  /* 0x0000000a1100720c */ /* 0x000fc60003f46270 */
[----:B------:R-:W-:Y:S02]  /*0710*/  IMAD.IADD R19, R16, 0x1, -R19 ;  /* 0x0000000110137824 */ /* 0x000fe400078e0a13 */
[----:B------:R-:W-:Y:S01]  /*0720*/  IMAD R16, R21, R10, R17 ;  /* 0x0000000a15107224 */ /* 0x000fe200078e0211 */
[----:B------:R-:W-:-:S04]  /*0730*/  SEL R17, R10, RZ, P2 ;  /* 0x000000ff0a117207 */ /* 0x000fc80001000000 */
[----:B------:R-:W-:Y:S01]  /*0740*/  IADD3 R17, PT, PT, -R17, R16, RZ ;  /* 0x0000001011117210 */ /* 0x000fe20007ffe1ff */
[----:B------:R-:W-:-:S04]  /*0750*/  IMAD.WIDE R26, R26, 0x4, R12 ;  /* 0x000000041a1a7825 */ /* 0x000fc800078e020c */
[--C-:B------:R-:W-:Y:S02]  /*0760*/  IMAD.WIDE R16, R17, 0x4, R12.reuse ;  /* 0x0000000411107825 */ /* 0x100fe400078e020c */
[----:B------:R-:W2:Y:S04]  /*0770*/  LDG.E R26, desc[UR6][R26.64] ;  /* 0x000000061a1a7981 */ /* 0x000ea8000c1e1900 */
[----:B------:R0:W3:Y:S02]  /*0780*/  LDG.E R28, desc[UR6][R16.64] ;  /* 0x00000006101c7981 */ /* 0x0000e4000c1e1900 */
[----:B0-----:R-:W-:Y:S02]  /*0790*/  VIADD R16, R11, 0x7 ;  /* 0x000000070b107836 */ /* 0x001fe40000000000 */
[----:B------:R-:W-:Y:S01]  /*07a0*/  IMAD.WIDE R24, R25, 0x4, R12 ;  /* 0x0000000419187825 */ /* 0x000fe200078e020c */
[----:B------:R-:W5:Y:S02]  /*07b0*/  LDG.E R11, desc[UR6][R22.64+0x14] ;  /* 0x00001406160b7981 */ /* 0x000f64000c1e1900 */
[----:B------:R-:W-:Y:S01]  /*07c0*/  SHF.R.S32.HI R27, RZ, 0x1f, R16 ;  /* 0x0000001fff1b7819 */ /* 0x000fe20000011410 */
[----:B------:R-:W-:-:S02]  /*07d0*/  IMAD.WIDE R18, R19, 0x4, R12 ;  /* 0x0000000413127825 */ /* 0x000fc400078e020c */
[----:B------:R-:W3:Y:S01]  /*07e0*/  LDG.E R24, desc[UR6][R24.64] ;  /* 0x0000000618187981 */ /* 0x000ee2000c1e1900 */
[----:B------:R-:W-:-:S03]  /*07f0*/  LOP3.LUT R27, R27, R10, RZ, 0xc0, !PT ;  /* 0x0000000a1b1b7212 */ /* 0x000fc600078ec0ff */
[----:B------:R-:W5:Y:S02]  /*0800*/  LDG.E R18, desc[UR6][R18.64] ;  /* 0x0000000612127981 */ /* 0x000f64000c1e1900 */
[----:B------:R-:W-:Y:S02]  /*0810*/  IMAD.IADD R27, R16, 0x1, R27 ;  /* 0x00000001101b7824 */ /* 0x000fe400078e021b */
[----:B------:R-:W2:Y:S03]  /*0820*/  LDG.E R25, desc[UR6][R22.64+0xc] ;  /* 0x00000c0616197981 */ /* 0x000ea6000c1e1900 */
[-C--:B------:R-:W-:Y:S01]  /*0830*/  ISETP.GE.AND P2, PT, R27, R10.reuse, PT ;  /* 0x0000000a1b00720c */ /* 0x080fe20003f46270 */
[----:B------:R-:W-:Y:S01]  /*0840*/  IMAD R27, R21, R10, R27 ;  /* 0x0000000a151b7224 */ /* 0x000fe200078e021b */
[----:B------:R-:W3:Y:S02]  /*0850*/  LDG.E R19, desc[UR6][R22.64+0x10] ;  /* 0x0000100616137981 */ /* 0x000ee4000c1e1900 */
[----:B------:R-:W-:-:S05]  /*0860*/  SEL R16, R10, RZ, P2 ;  /* 0x000000ff0a107207 */ /* 0x000fca0001000000 */
[----:B------:R-:W-:Y:S02]  /*0870*/  IMAD.IADD R17, R27, 0x1, -R16 ;  /* 0x000000011b117824 */ /* 0x000fe400078e0a10 */
[----:B----4-:R-:W-:Y:S02]  /*0880*/  FFMA R29, R20, R29, R9 ;  /* 0x0000001d141d7223 */ /* 0x010fe40000000009 */
[----:B------:R-:W4:Y:S01]  /*0890*/  LDG.E R9, desc[UR6][R22.64+0x18] ;  /* 0x0000180616097981 */ /* 0x000f22000c1e1900 */
[----:B------:R-:W-:-:S03]  /*08a0*/  IMAD.WIDE R16, R17, 0x4, R12 ;  /* 0x0000000411107825 */ /* 0x000fc600078e020c */
[----:B------:R-:W4:Y:S04]  /*08b0*/  LDG.E R20, desc[UR6][R22.64+0x1c] ;  /* 0x00001c0616147981 */ /* 0x000f28000c1e1900 */
[----:B------:R-:W4:Y:S01]  /*08c0*/  LDG.E R16, desc[UR6][R16.64] ;  /* 0x0000000610107981 */ /* 0x000f22000c1e1900 */
[----:B------:R-:W-:-:S06]  /*08d0*/  UIADD3 UR5, UPT, UPT, UR5, 0x8, URZ ;  /* 0x0000000805057890 */ /* 0x000fcc000fffe0ff */
[----:B------:R-:W-:Y:S01]  /*08e0*/  ISETP.NE.AND P2, PT, R5, UR5, PT ;  /* 0x0000000505007c0c */ /* 0x000fe2000bf45270 */
[----:B--2---:R-:W-:-:S04]  /*08f0*/  FFMA R26, R25, R26, R29 ;  /* 0x0000001a191a7223 */ /* 0x004fc8000000001d */
[----:B---3--:R-:W-:-:S04]  /*0900*/  FFMA R24, R19, R24, R26 ;  /* 0x0000001813187223 */ /* 0x008fc8000000001a */
[----:B-----5:R-:W-:-:S04]  /*0910*/  FFMA R18, R11, R18, R24 ;  /* 0x000000120b127223 */ /* 0x020fc80000000018 */
[----:B----4-:R-:W-:-:S04]  /*0920*/  FFMA R9, R9, R28, R18 ;  /* 0x0000001c09097223 */ /* 0x010fc80000000012 */
[----:B------:R-:W-:Y:S01]  /*0930*/  FFMA R9, R20, R16, R9 ;  /* 0x0000001014097223 */ /* 0x000fe20000000009 */
[----:B------:R-:W-:Y:S06]  /*0940*/  @P2 BRA `(.L_x_54) ;  /* 0xfffffff8006c2947 */ /* 0x000fec000383ffff */
[----:B------:R-:W-:-:S07]  /*0950*/  MOV R11, R5 ;  /* 0x00000005000b7202 */ /* 0x000fce0000000f00 */
.L_x_53:
[----:B------:R-:W-:-:S13]  /*0960*/  ISETP.NE.AND P2, PT, R4, RZ, PT ;  /* 0x000000ff0400720c */ /* 0x000fda0003f45270 */
[----:B------:R-:W-:Y:S05]  /*0970*/  @!P2 BRA `(.L_x_55) ;  /* 0x0000000400cca947 */ /* 0x000fea0003800000 */
[----:B------:R-:W-:Y:S01]  /*0980*/  ISETP.NE.AND P2, PT, R7, RZ, PT ;  /* 0x000000ff0700720c */ /* 0x000fe20003f45270 */
[----:B------:R-:W-:-:S12]  /*0990*/  @!P0 BRA `(.L_x_56) ;  /* 0x0000000000e88947 */ /* 0x000fd80003800000 */
[----:B------:R-:W-:-:S04]  /*09a0*/  IMAD.IADD R23, R2, 0x1, R11 ;  /* 0x0000000102177824 */ /* 0x000fc800078e020b */
[C---:B------:R-:W-:Y:S01]  /*09b0*/  VIADD R14, R23.reuse, 0x1 ;  /* 0x00000001170e7836 */ /* 0x040fe20000000000 */
[----:B------:R-:W-:Y:S01]  /*09c0*/  SHF.R.S32.HI R13, RZ, 0x1f, R23 ;  /* 0x0000001fff0d7819 */ /* 0x000fe20000011417 */
[----:B------:R-:W-:-:S03]  /*09d0*/  VIADD R18, R23, 0x2 ;  /* 0x0000000217127836 */ /* 0x000fc60000000000 */
[----:B------:R-:W-:Y:S02]  /*09e0*/  LOP3.LUT R12, R13, R10, RZ, 0xc0, !PT ;  /* 0x0000000a0d0c7212 */ /* 0x000fe400078ec0ff */
[----:B------:R-:W-:Y:S02]  /*09f0*/  SHF.R.S32.HI R15, RZ, 0x1f, R14 ;  /* 0x0000001fff0f7819 */ /* 0x000fe4000001140e */
[C---:B------:R-:W-:Y:S01]  /*0a00*/  IADD3 R19, PT, PT, R23.reuse, R12, RZ ;  /* 0x0000000c17137210 */ /* 0x040fe20007ffe0ff */
[----:B------:R-:W-:Y:S01]  /*0a10*/  VIADD R23, R23, 0x3 ;  /* 0x0000000317177836 */ /* 0x000fe20000000000 */
[----:B------:R-:W-:Y:S01]  /*0a20*/  SHF.R.S32.HI R17, RZ, 0x1f, R18 ;  /* 0x0000001fff117819 */ /* 0x000fe20000011412 */
[----:B------:R-:W0:Y:S01]  /*0a30*/  LDC.64 R12, c[0x0][0x3a0] ;  /* 0x0000e800ff0c7b82 */ /* 0x000e220000000a00 */
[----:B------:R-:W-:Y:S02]  /*0a40*/  LOP3.LUT R15, R15, R10, RZ, 0xc0, !PT ;  /* 0x0000000a0f0f7212 */ /* 0x000fe400078ec0ff */
[----:B------:R-:W-:-:S02]  /*0a50*/  SHF.R.S32.HI R25, RZ, 0x1f, R23 ;  /* 0x0000001fff197819 */ /* 0x000fc40000011417 */
[-C--:B------:R-:W-:Y:S02]  /*0a60*/  LOP3.LUT R27, R17, R10.reuse, RZ, 0xc0, !PT ;  /* 0x0000000a111b7212 */ /* 0x080fe400078ec0ff */
[-C--:B------:R-:W-:Y:S01]  /*0a70*/  LOP3.LUT R20, R25, R10.reuse, RZ, 0xc0, !PT ;  /* 0x0000000a19147212 */ /* 0x080fe200078ec0ff */
[----:B------:R-:W1:Y:S01]  /*0a80*/  LDC.64 R16, c[0x0][0x3a0] ;  /* 0x0000e800ff107b82 */ /* 0x000e620000000a00 */
[----:B------:R-:W-:Y:S01]  /*0a90*/  IMAD.IADD R25, R14, 0x1, R15 ;  /* 0x000000010e197824 */ /* 0x000fe200078e020f */
[----:B------:R-:W-:Y:S01]  /*0aa0*/  ISETP.GE.AND P3, PT, R19, R10, PT ;  /* 0x0000000a1300720c */ /* 0x000fe20003f66270 */
[----:B------:R-:W-:Y:S01]  /*0ab0*/  IMAD.IADD R29, R18, 0x1, R27 ;  /* 0x00000001121d7824 */ /* 0x000fe200078e021b */
[----:B------:R-:W-:Y:S01]  /*0ac0*/  IADD3 R23, PT, PT, R23, R20, RZ ;  /* 0x0000001417177210 */ /* 0x000fe20007ffe0ff */
[CC--:B------:R-:W-:Y:S01]  /*0ad0*/  IMAD R18, R21.reuse, R10.reuse, R19 ;  /* 0x0000000a15127224 */ /* 0x0c0fe200078e0213 */
[----:B------:R-:W-:Y:S01]  /*0ae0*/  SEL R27, R10, RZ, P3 ;  /* 0x000000ff0a1b7207 */ /* 0x000fe20001800000 */
[-C--:B------:R-:W-:Y:S01]  /*0af0*/  IMAD R20, R21, R10.reuse, R25 ;  /* 0x0000000a15147224 */ /* 0x080fe200078e0219 */
[----:B------:R-:W2:Y:S01]  /*0b00*/  LDC.64 R14, c[0x0][0x398] ;  /* 0x0000e600ff0e7b82 */ /* 0x000ea20000000a00 */
[-C--:B------:R-:W-:Y:S01]  /*0b10*/  ISETP.GE.AND P4, PT, R25, R10.reuse, PT ;  /* 0x0000000a1900720c */ /* 0x080fe20003f86270 */
[-C--:B------:R-:W-:Y:S01]  /*0b20*/  IMAD R22, R21, R10.reuse, R29 ;  /* 0x0000000a15167224 */ /* 0x080fe200078e021d */
[----:B------:R-:W-:Y:S01]  /*0b30*/  ISETP.GE.AND P5, PT, R29, R10, PT ;  /* 0x0000000a1d00720c */ /* 0x000fe20003fa6270 */
[----:B------:R-:W-:Y:S01]  /*0b40*/  IMAD.IADD R27, R18, 0x1, -R27 ;  /* 0x00000001121b7824 */ /* 0x000fe200078e0a1b */
[----:B------:R-:W-:-:S02]  /*0b50*/  SEL R19, R10, RZ, P4 ;  /* 0x000000ff0a137207 */ /* 0x000fc40002000000 */
[CC--:B------:R-:W-:Y:S02]  /*0b60*/  IADD3 R18, P3, PT, R8.reuse, R11.reuse, RZ ;  /* 0x0000000b08127210 */ /* 0x0c0fe40007f7e0ff */
[----:B------:R-:W-:Y:S01]  /*0b70*/  IADD3 R29, PT, PT, R8, R11, RZ ;  /* 0x0000000b081d7210 */ /* 0x000fe20007ffe0ff */
[----:B------:R-:W-:Y:S01]  /*0b80*/  IMAD.IADD R19, R20, 0x1, -R19 ;  /* 0x0000000114137824 */ /* 0x000fe200078e0a13 */
[----:B------:R-:W-:Y:S01]  /*0b90*/  SEL R25, R10, RZ, P5 ;  /* 0x000000ff0a197207 */ /* 0x000fe20002800000 */
[----:B------:R-:W-:Y:S01]  /*0ba0*/  IMAD.X R20, RZ, RZ, RZ, P3 ;  /* 0x000000ffff147224 */ /* 0x000fe200018e06ff */
[C---:B0-----:R-:W-:Y:S02]  /*0bb0*/  LEA R12, P4, R18.reuse, R12, 0x2 ;  /* 0x0000000c120c7211 */ /* 0x041fe400078810ff */
[----:B------:R-:W-:Y:S01]  /*0bc0*/  ISETP.GE.AND P3, PT, R23, R10, PT ;  /* 0x0000000a1700720c */ /* 0x000fe20003f66270 */
[----:B-1----:R-:W-:Y:S01]  /*0bd0*/  IMAD.WIDE.U32 R16, R29, 0x4, R16 ;  /* 0x000000041d107825 */ /* 0x002fe200078e0010 */
[----:B------:R-:W-:-:S02]  /*0be0*/  LEA.HI.X R13, R18, R13, R20, 0x2, P4 ;  /* 0x0000000d120d7211 */ /* 0x000fc400020f1414 */
[----:B------:R-:W-:Y:S01]  /*0bf0*/  SEL R20, R10, RZ, P3 ;  /* 0x000000ff0a147207 */ /* 0x000fe20001800000 */
[----:B------:R-:W-:Y:S02]  /*0c00*/  IMAD.IADD R25, R22, 0x1, -R25 ;  /* 0x0000000116197824 */ /* 0x000fe400078e0a19 */
[----:B------:R-:W-:Y:S01]  /*0c10*/  IMAD R29, R21, R10, R23 ;  /* 0x0000000a151d7224 */ /* 0x000fe200078e0217 */
[----:B------:R-:W3:Y:S01]  /*0c20*/  LDG.E R16, desc[UR6][R16.64] ;  /* 0x0000000610107981 */ /* 0x000ee2000c1e1900 */
[----:B--2---:R-:W-:-:S03]  /*0c30*/  IMAD.WIDE R22, R27, 0x4, R14 ;  /* 0x000000041b167825 */ /* 0x004fc600078e020e */
[----:B------:R-:W2:Y:S01]  /*0c40*/  LDG.E R26, desc[UR6][R12.64+0xc] ;  /* 0x00000c060c1a7981 */ /* 0x000ea2000c1e1900 */
[----:B------:R-:W-:-:S03]  /*0c50*/  IMAD.WIDE R18, R19, 0x4, R14 ;  /* 0x0000000413127825 */ /* 0x000fc600078e020e */
[----:B------:R-:W3:Y:S01]  /*0c60*/  LDG.E R22, desc[UR6][R22.64] ;  /* 0x0000000616167981 */ /* 0x000ee2000c1e1900 */
[----:B------:R-:W-:Y:S02]  /*0c70*/  IMAD.IADD R27, R29, 0x1, -R20 ;  /* 0x000000011d1b7824 */ /* 0x000fe400078e0a14 */
[--C-:B------:R-:W-:Y:S01]  /*0c80*/  IMAD.WIDE R24, R25, 0x4, R14.reuse ;  /* 0x0000000419187825 */ /* 0x100fe200078e020e */
[----:B------:R-:W4:Y:S04]  /*0c90*/  LDG.E R18, desc[UR6][R18.64] ;  /* 0x0000000612127981 */ /* 0x000f28000c1e1900 */
[----:B------:R-:W4:Y:S01]  /*0ca0*/  LDG.E R29, desc[UR6][R12.64+0x4] ;  /* 0x000004060c1d7981 */ /* 0x000f22000c1e1900 */
[----:B------:R-:W-:-:S03]  /*0cb0*/  IMAD.WIDE R14, R27, 0x4, R14 ;  /* 0x000000041b0e7825 */ /* 0x000fc600078e020e */
[----:B------:R-:W5:Y:S04]  /*0cc0*/  LDG.E R24, desc[UR6][R24.64] ;  /* 0x0000000618187981 */ /* 0x000f68000c1e1900 */
[----:B------:R-:W5:Y:S04]  /*0cd0*/  LDG.E R27, desc[UR6][R12.64+0x8] ;  /* 0x000008060c1b7981 */ /* 0x000f68000c1e1900 */
[----:B------:R-:W2:Y:S01]  /*0ce0*/  LDG.E R15, desc[UR6][R14.64] ;  /* 0x000000060e0f7981 */ /* 0x000ea2000c1e1900 */
[----:B------:R-:W-:Y:S01]  /*0cf0*/  IADD3 R11, PT, PT, R11, 0x4, RZ ;  /* 0x000000040b0b7810 */ /* 0x000fe20007ffe0ff */
[----:B---3--:R-:W-:-:S04]  /*0d00*/  FFMA R20, R16, R22, R9 ;  /* 0x0000001610147223 */ /* 0x008fc80000000009 */
[----:B----4-:R-:W-:-:S04]  /*0d10*/  FFMA R20, R29, R18, R20 ;  /* 0x000000121d147223 */ /* 0x010fc80000000014 */
[----:B-----5:R-:W-:-:S04]  /*0d20*/  FFMA R20, R27, R24, R20 ;  /* 0x000000181b147223 */ /* 0x020fc80000000014 */
[----:B--2---:R-:W-:-:S07]  /*0d30*/  FFMA R9, R26, R15, R20 ;  /* 0x0000000f1a097223 */ /* 0x004fce0000000014 */
.L_x_56:
[----:B------:R-:W-:Y:S05]  /*0d40*/  @!P2 BRA `(.L_x_55) ;  /* 0x0000000000d8a947 */ /* 0x000fea0003800000 */
[----:B------:R-:W-:Y:S02]  /*0d50*/  ISETP.NE.AND P3, PT, R7, 0x1, PT ;  /* 0x000000010700780c */ /* 0x000fe40003f65270 */
[----:B------:R-:W-:-:S11]  /*0d60*/  LOP3.LUT P2, RZ, R10, 0x1, RZ, 0xc0, !PT ;  /* 0x000000010aff7812 */ /* 0x000fd6000784c0ff */
[----:B------:R-:W-:Y:S05]  /*0d70*/  @!P3 BRA `(.L_x_57) ;  /* 0x000000000088b947 */ /* 0x000fea0003800000 */
[----:B------:R-:W-:Y:S01]  /*0d80*/  IMAD.IADD R18, R2, 0x1, R11 ;  /* 0x0000000102127824 */ /* 0x000fe200078e020b */
[----:B------:R-:W0:Y:S03]  /*0d90*/  LDC.64 R16, c[0x0][0x3a0] ;  /* 0x0000e800ff107b82 */ /* 0x000e260000000a00 */
[----:B------:R-:W-:Y:S01]  /*0da0*/  VIADD R20, R18, 0x1 ;  /* 0x0000000112147836 */ /* 0x000fe20000000000 */
[----:B------:R-:W-:-:S04]  /*0db0*/  SHF.R.S32.HI R19, RZ, 0x1f, R18 ;  /* 0x0000001fff137819 */ /* 0x000fc80000011412 */
[----:B------:R-:W1:Y:S01]  /*0dc0*/  LDC.64 R14, c[0x0][0x398] ;  /* 0x0000e600ff0e7b82 */ /* 0x000e620000000a00 */
[----:B------:R-:W-:Y:S02]  /*0dd0*/  SHF.R.S32.HI R23, RZ, 0x1f, R20 ;  /* 0x0000001fff177819 */ /* 0x000fe40000011414 */
[-C--:B------:R-:W-:Y:S02]  /*0de0*/  LOP3.LUT R19, R19, R10.reuse, RZ, 0xc0, !PT ;  /* 0x0000000a13137212 */ /* 0x080fe400078ec0ff */
[-C--:B------:R-:W-:Y:S02]  /*0df0*/  LOP3.LUT R23, R23, R10.reuse, RZ, 0xc0, !PT ;  /* 0x0000000a17177212 */ /* 0x080fe400078ec0ff */
[----:B------:R-:W-:Y:S01]  /*0e00*/  IADD3 R19, PT, PT, R18, R19, RZ ;  /* 0x0000001312137210 */ /* 0x000fe20007ffe0ff */
[----:B------:R-:W2:Y:S02]  /*0e10*/  LDC.64 R12, c[0x0][0x3a0] ;  /* 0x0000e800ff0c7b82 */ /* 0x000ea40000000a00 */
[----:B------:R-:W-:Y:S01]  /*0e20*/  IMAD.IADD R25, R20, 0x1, R23 ;  /* 0x0000000114197824 */ /* 0x000fe200078e0217 */
[-C--:B------:R-:W-:Y:S01]  /*0e30*/  ISETP.GE.AND P3, PT, R19, R10.reuse, PT ;  /* 0x0000000a1300720c */ /* 0x080fe20003f66270 */
[----:B------:R-:W-:Y:S01]  /*0e40*/  IMAD R18, R21, R10, R19 ;  /* 0x0000000a15127224 */ /* 0x000fe200078e0213 */
[C---:B------:R-:W-:Y:S01]  /*0e50*/  IADD3 R20, P4, PT, R8.reuse, R11, RZ ;  /* 0x0000000b08147210 */ /* 0x040fe20007f9e0ff */
[----:B------:R-:W-:Y:S01]  /*0e60*/  IMAD.IADD R23, R8, 0x1, R11 ;  /* 0x0000000108177824 */ /* 0x000fe200078e020b */
[----:B------:R-:W-:-:S02]  /*0e70*/  SEL R19, R10, RZ, P3 ;  /* 0x000000ff0a137207 */ /* 0x000fc40001800000 */
[-C--:B------:R-:W-:Y:S01]  /*0e80*/  ISETP.GE.AND P3, PT, R25, R10.reuse, PT ;  /* 0x0000000a1900720c */ /* 0x080fe20003f66270 */
[----:B------:R-:W-:Y:S01]  /*0e90*/  IMAD R25, R21, R10, R25 ;  /* 0x0000000a15197224 */ /* 0x000fe200078e0219 */
[----:B------:R-:W-:Y:S01]  /*0ea0*/  IADD3 R19, PT, PT, -R19, R18, RZ ;  /* 0x0000001213137210 */ /* 0x000fe20007ffe1ff */
[----:B0-----:R-:W-:Y:S01]  /*0eb0*/  IMAD.WIDE.U32 R16, R23, 0x4, R16 ;  /* 0x0000000417107825 */ /* 0x001fe200078e0010 */
[----:B------:R-:W-:-:S03]  /*0ec0*/  SEL R18, R10, RZ, P3 ;  /* 0x000000ff0a127207 */ /* 0x000fc60001800000 */
[----:B------:R-:W-:Y:S02]  /*0ed0*/  IMAD.X R22, RZ, RZ, RZ, P4 ;  /* 0x000000ffff167224 */ /* 0x000fe400020e06ff */
[----:B------:R-:W-:Y:S01]  /*0ee0*/  IMAD.IADD R25, R25, 0x1, -R18 ;  /* 0x0000000119197824 */ /* 0x000fe200078e0a12 */
[----:B------:R-:W3:Y:S01]  /*0ef0*/  LDG.E R16, desc[UR6][R16.64] ;  /* 0x0000000610107981 */ /* 0x000ee2000c1e1900 */
[----:B-1----:R-:W-:Y:S01]  /*0f00*/  IMAD.WIDE R18, R19, 0x4, R14 ;  /* 0x0000000413127825 */ /* 0x002fe200078e020e */
[----:B--2---:R-:W-:-:S03]  /*0f10*/  LEA R12, P3, R20, R12, 0x2 ;  /* 0x0000000c140c7211 */ /* 0x004fc600078610ff */
[----:B------:R-:W-:Y:S02]  /*0f20*/  IMAD.WIDE R14, R25, 0x4, R14 ;  /* 0x00000004190e7825 */ /* 0x000fe400078e020e */
[----:B------:R-:W3:Y:S01]  /*0f30*/  LDG.E R18, desc[UR6][R18.64] ;  /* 0x0000000612127981 */ /* 0x000ee2000c1e1900 */
[----:B------:R-:W-:-:S03]  /*0f40*/  LEA.HI.X R13, R20, R13, R22, 0x2, P3 ;  /* 0x0000000d140d7211 */ /* 0x000fc600018f1416 */
[----:B------:R-:W2:Y:S04]  /*0f50*/  LDG.E R14, desc[UR6][R14.64] ;  /* 0x000000060e0e7981 */ /* 0x000ea8000c1e1900 */
[----:B------:R-:W2:Y:S01]  /*0f60*/  LDG.E R12, desc[UR6][R12.64+0x4] ;  /* 0x000004060c0c7981 */ /* 0x000ea2000c1e1900 */
[----:B------:R-:W-:Y:S01]  /*0f70*/  IADD3 R11, PT, PT, R11, 0x2, RZ ;  /* 0x000000020b0b7810 */ /* 0x000fe20007ffe0ff */
[----:B---3--:R-:W-:-:S04]  /*0f80*/  FFMA R9, R16, R18, R9 ;  /* 0x0000001210097223 */ /* 0x008fc80000000009 */
[----:B--2---:R-:W-:-:S07]  /*0f90*/  FFMA R9, R12, R14, R9 ;  /* 0x0000000e0c097223 */ /* 0x004fce0000000009 */
.L_x_57:
[----:B------:R-:W-:Y:S05]  /*0fa0*/  @!P2 BRA `(.L_x_55) ;  /* 0x000000000040a947 */ /* 0x000fea0003800000 */
[----:B------:R-:W-:Y:S01]  /*0fb0*/  IMAD.IADD R16, R2, 0x1, R11 ;  /* 0x0000000102107824 */ /* 0x000fe200078e020b */
[----:B------:R-:W0:Y:S01]  /*0fc0*/  LDC.64 R14, c[0x0][0x3a0] ;  /* 0x0000e800ff0e7b82 */ /* 0x000e220000000a00 */
[----:B------:R-:W-:-:S03]  /*0fd0*/  IADD3 R11, PT, PT, R8, R11, RZ ;  /* 0x0000000b080b7210 */ /* 0x000fc60007ffe0ff */
[----:B------:R-:W-:-:S04]  /*0fe0*/  SHF.R.S32.HI R17, RZ, 0x1f, R16 ;  /* 0x0000001fff117819 */ /* 0x000fc80000011410 */
[----:B------:R-:W1:Y:S01]  /*0ff0*/  LDC.64 R12, c[0x0][0x398] ;  /* 0x0000e600ff0c7b82 */ /* 0x000e620000000a00 */
[----:B------:R-:W-:-:S05]  /*1000*/  LOP3.LUT R17, R17, R10, RZ, 0xc0, !PT ;  /* 0x0000000a11117212 */ /* 0x000fca00078ec0ff */
[----:B------:R-:W-:-:S05]  /*1010*/  IMAD.IADD R17, R16, 0x1, R17 ;  /* 0x0000000110117824 */ /* 0x000fca00078e0211 */
[-C--:B------:R-:W-:Y:S01]  /*1020*/  ISETP.GE.AND P2, PT, R17, R10.reuse, PT ;  /* 0x0000000a1100720c */ /* 0x080fe20003f46270 */
[----:B------:R-:W-:-:S03]  /*1030*/  IMAD R17, R21, R10, R17 ;  /* 0x0000000a15117224 */ /* 0x000fc600078e0211 */
[----:B------:R-:W-:Y:S01]  /*1040*/  SEL R16, R10, RZ, P2 ;  /* 0x000000ff0a107207 */ /* 0x000fe20001000000 */
[----:B0-----:R-:W-:-:S04]  /*1050*/  IMAD.WIDE.U32 R14, R11, 0x4, R14 ;  /* 0x000000040b0e7825 */ /* 0x001fc800078e000e */
[----:B------:R-:W-:Y:S02]  /*1060*/  IMAD.IADD R17, R17, 0x1, -R16 ;  /* 0x0000000111117824 */ /* 0x000fe400078e0a10 */
[----:B------:R-:W2:Y:S02]  /*1070*/  LDG.E R14, desc[UR6][R14.64] ;  /* 0x000000060e0e7981 */ /* 0x000ea4000c1e1900 */
[----:B-1----:R-:W-:-:S06]  /*1080*/  IMAD.WIDE R12, R17, 0x4, R12 ;  /* 0x00000004110c7825 */ /* 0x002fcc00078e020c */
[----:B------:R-:W2:Y:S02]  /*1090*/  LDG.E R12, desc[UR6][R12.64] ;  /* 0x000000060c0c7981 */ /* 0x000ea4000c1e1900 */
[----:B--2---:R-:W-:-:S07]  /*10a0*/  FFMA R9, R14, R12, R9 ;  /* 0x0000000c0e097223 */ /* 0x004fce0000000009 */
.L_x_55:
[----:B------:R-:W-:Y:S05]  /*10b0*/  @P1 BRA `(.L_x_58) ;  /* 0xfffffff0004c1947 */ /* 0x000fea000383ffff */
.L_x_52:
[----:B------:R-:W0:Y:S01]  /*10c0*/  LDC.64 R4, c[0x0][0x3a8] ;  /* 0x0000ea00ff047b82 */ /* 0x000e220000000a00 */
[----:B------:R-:W1:Y:S01]  /*10d0*/  LDCU UR4, c[0x0][0x390] ;  /* 0x00007200ff0477ac */ /* 0x000e620008000800 */
[----:B------:R-:W-:Y:S02]  /*10e0*/  IMAD R3, R0, R10, R3 ;  /* 0x0000000a00037224 */ /* 0x000fe400078e0203 */
[----:B-1----:R-:W-:Y:S02]  /*10f0*/  FMUL R9, R9, UR4 ;  /* 0x0000000409097c20 */ /* 0x002fe40008400000 */
[----:B0-----:R-:W-:-:S05]  /*1100*/  IMAD.WIDE R2, R3, 0x4, R4 ;  /* 0x0000000403027825 */ /* 0x001fca00078e0204 */
[----:B------:R-:W-:Y:S01]  /*1110*/  STG.E desc[UR6][R2.64], R9 ;  /* 0x0000000902007986 */ /* 0x000fe2000c101906 */
[----:B------:R-:W-:Y:S05]  /*1120*/  EXIT ;  /* 0x000000000000794d */ /* 0x000fea0003800000 */
.L_x_59:
        /* <DEDUP_REMOVED lines=13> */
.L_x_201:


//--------------------- .text.matrixConvRepeatBorderBackpropagationErrorTraversal --------------------------
	.section	.text.matrixConvRepeatBorderBackpropagationErrorTraversal,"ax",@progbits
	.align	128
        .global         matrixConvRepeatBorderBackpropagationErrorTraversal
        .type           matrixConvRepeatBorderBackpropagationErrorTraversal,@function
        .size           matrixConvRepeatBorderBackpropagationErrorTraversal,(.L_x_202 - matrixConvRepeatBorderBackpropagationErrorTraversal)
        .other          matrixConvRepeatBorderBackpropagationErrorTraversal,@"STO_CUDA_ENTRY STV_DEFAULT"
matrixConvRepeatBorderBackpropagationErrorTraversal:
.text.matrixConvRepeatBorderBackpropagationErrorTraversal:
        /* <DEDUP_REMOVED lines=15> */
[----:B------:R-:W-:Y:S01]  /*00f0*/  IMAD.MOV.U32 R18, RZ, RZ, RZ ;  /* 0x000000ffff127224 */ /* 0x000fe200078e00ff */
[----:B0-----:R-:W-:-:S13]  /*0100*/  ISETP.GE.AND P0, PT, R8, 0x1, PT ;  /* 0x000000010800780c */ /* 0x001fda0003f06270 */
[----:B-1----:R-:W-:Y:S05]  /*0110*/  @!P0 BRA `(.L_x_60) ;  /* 0x0000001000148947 */ /* 0x002fea0003800000 */
[----:B------:R-:W0:Y:S01]  /*0120*/  LDC R6, c[0x0][0x38c] ;  /* 0x0000e300ff067b82 */ /* 0x000e220000000800 */
[----:B------:R-:W-:Y:S01]  /*0130*/  LOP3.LUT R4, R8, 0x7, RZ, 0xc0, !PT ;  /* 0x0000000708047812 */ /* 0x000fe200078ec0ff */
[----:B------:R-:W-:Y:S01]  /*0140*/  IMAD.MOV.U32 R18, RZ, RZ, RZ ;  /* 0x000000ffff127224 */ /* 0x000fe200078e00ff */
[----:B------:R-:W-:Y:S01]  /*0150*/  SHF.R.U32.HI R2, RZ, 0x1, R8 ;  /* 0x00000001ff027819 */ /* 0x000fe20000011608 */
[----:B------:R-:W-:Y:S02]  /*0160*/  UMOV UR4, URZ ;  /* 0x000000ff00047c82 */ /* 0x000fe40008000000 */
[----:B------:R-:W-:-:S05]  /*0170*/  VIADD R7, R4, 0xffffffff ;  /* 0xffffffff04077836 */ /* 0x000fca0000000000 */
[----:B------:R-:W-:Y:S02]  /*0180*/  ISETP.GE.U32.AND P0, PT, R7, 0x3, PT ;  /* 0x000000030700780c */ /* 0x000fe40003f06070 */
[----:B------:R-:W-:Y:S02]  /*0190*/  IADD3 R7, PT, PT, -R2, R8, R3 ;  /* 0x0000000802077210 */ /* 0x000fe40007ffe103 */
[----:B0-----:R-:W-:-:S04]  /*01a0*/  SHF.R.S32.HI R5, RZ, 0x1, R6 ;  /* 0x00000001ff057819 */ /* 0x001fc80000011406 */
[----:B------:R-:W-:Y:S02]  /*01b0*/  IADD3 R5, PT, PT, -R5, R6, R0 ;  /* 0x0000000605057210 */ /* 0x000fe40007ffe100 */
[C---:B------:R-:W-:Y:S02]  /*01c0*/  LOP3.LUT R6, R8.reuse, 0x3, RZ, 0xc0, !PT ;  /* 0x0000000308067812 */ /* 0x040fe400078ec0ff */
[----:B------:R-:W-:-:S07]  /*01d0*/  LOP3.LUT R8, R8, 0x7ffffff8, RZ, 0xc0, !PT ;  /* 0x7ffffff808087812 */ /* 0x000fce00078ec0ff */
.L_x_66:
[----:B------:R-:W0:Y:S01]  /*01e0*/  LDC R10, c[0x0][0x384] ;  /* 0x0000e100ff0a7b82 */ /* 0x000e220000000800 */
[----:B------:R-:W-:Y:S01]  /*01f0*/  ULOP3.LUT UR5, URZ, UR4, URZ, 0x33, !UPT ;  /* 0x00000004ff057292 */ /* 0x000fe2000f8e33ff */
[----:B------:R-:W1:Y:S05]  /*0200*/  LDCU UR8, c[0x0][0x388] ;  /* 0x00007100ff0877ac */ /* 0x000e6a0008000800 */
[----:B------:R-:W-:-:S05]  /*0210*/  VIADD R2, R5, UR5 ;  /* 0x0000000505027c36 */ /* 0x000fca0008000000 */
[----:B------:R-:W-:Y:S01]  /*0220*/  SHF.R.S32.HI R9, RZ, 0x1f, R2 ;  /* 0x0000001fff097819 */ /* 0x000fe20000011402 */
[----:B-1----:R-:W-:Y:S02]  /*0230*/  UISETP.GE.U32.AND UP1, UPT, UR8, 0x8, UPT ;  /* 0x000000080800788c */ /* 0x002fe4000bf26070 */
[----:B------:R-:W-:Y:S01]  /*0240*/  UIMAD UR5, UR4, UR8, URZ ;  /* 0x00000008040572a4 */ /* 0x000fe2000f8e02ff */
[----:B0-----:R-:W-:Y:S01]  /*0250*/  LOP3.LUT R9, R9, R10, RZ, 0xc0, !PT ;  /* 0x0000000a09097212 */ /* 0x001fe200078ec0ff */
[----:B------:R-:W-:-:S03]  /*0260*/  UIADD3 UR4, UPT, UPT, UR4, 0x1, URZ ;  /* 0x0000000104047890 */ /* 0x000fc6000fffe0ff */
[----:B------:R-:W-:Y:S01]  /*0270*/  IADD3 R9, PT, PT, R2, R9, RZ ;  /* 0x0000000902097210 */ /* 0x000fe20007ffe0ff */
[----:B------:R-:W-:-:S03]  /*0280*/  UISETP.NE.AND UP0, UPT, UR4, UR8, UPT ;  /* 0x000000080400728c */ /* 0x000fc6000bf05270 */
[----:B------:R-:W-:-:S04]  /*0290*/  ISETP.GE.AND P1, PT, R9, R10, PT ;  /* 0x0000000a0900720c */ /* 0x000fc80003f26270 */
[----:B------:R-:W-:-:S05]  /*02a0*/  SEL R2, R10, RZ, P1 ;  /* 0x000000ff0a027207 */ /* 0x000fca0000800000 */
[----:B------:R-:W-:Y:S02]  /*02b0*/  IMAD.IADD R9, R9, 0x1, -R2 ;  /* 0x0000000109097824 */ /* 0x000fe400078e0a02 */
[----:B------:R-:W-:Y:S01]  /*02c0*/  IMAD.MOV.U32 R2, RZ, RZ, RZ ;  /* 0x000000ffff027224 */ /* 0x000fe200078e00ff */
[----:B------:R-:W-:Y:S06]  /*02d0*/  BRA.U !UP1, `(.L_x_61) ;  /* 0x0000000509b07547 */ /* 0x000fec000b800000 */
[----:B------:R-:W0:Y:S01]  /*02e0*/  LDC R22, c[0x0][0x380] ;  /* 0x0000e000ff167b82 */ /* 0x000e220000000800 */
[----:B------:R-:W-:-:S07]  /*02f0*/  IMAD.MOV.U32 R2, RZ, RZ, RZ ;  /* 0x000000ffff027224 */ /* 0x000fce00078e00ff */
[----:B------:R-:W1:Y:S08]  /*0300*/  LDC.64 R12, c[0x0][0x390] ;  /* 0x0000e400ff0c7b82 */ /* 0x000e700000000a00 */
[----:B------:R-:W2:Y:S02]  /*0310*/  LDC.64 R10, c[0x0][0x398] ;  /* 0x0000e600ff0a7b82 */ /* 0x000ea40000000a00 */
.L_x_62:
[----:B------:R-:W-:Y:S01]  /*0320*/  LOP3.LUT R14, RZ, R2, RZ, 0x33, !PT ;  /* 0x00000002ff0e7212 */ /* 0x000fe200078e33ff */
[C---:B------:R-:W-:Y:S01]  /*0330*/  IMAD.IADD R23, R7.reuse, 0x1, -R2 ;  /* 0x0000000107177824 */ /* 0x040fe200078e0a02 */
[----:B------:R-:W-:Y:S02]  /*0340*/  IADD3 R19, PT, PT, R2, UR5, RZ ;  /* 0x0000000502137c10 */ /* 0x000fe4000fffe0ff */
[----:B------:R-:W-:Y:S01]  /*0350*/  IADD3 R14, PT, PT, R7, R14, RZ ;  /* 0x0000000e070e7210 */ /* 0x000fe20007ffe0ff */
[----:B------:R-:W-:-:S03]  /*0360*/  VIADD R16, R23, 0xfffffffe ;  /* 0xfffffffe17107836 */ /* 0x000fc60000000000 */
[----:B------:R-:W-:Y:S02]  /*0370*/  SHF.R.S32.HI R15, RZ, 0x1f, R14 ;  /* 0x0000001fff0f7819 */ /* 0x000fe4000001140e */
[----:B------:R-:W-:Y:S02]  /*0380*/  SHF.R.S32.HI R17, RZ, 0x1f, R16 ;  /* 0x0000001fff117819 */ /* 0x000fe40000011410 */
[-C--:B0-----:R-:W-:Y:S02]  /*0390*/  LOP3.LUT R15, R15, R22.reuse, RZ, 0xc0, !PT ;  /* 0x000000160f0f7212 */ /* 0x081fe400078ec0ff */
        /* <DEDUP_REMOVED lines=8> */
[----:B------:R-:W-:-:S03]  /*0420*/  SEL R16, R22, RZ, P2 ;  /* 0x000000ff16107207 */ /* 0x000fc60001000000 */
[----:B------:R-:W-:Y:S02]  /*0430*/  IMAD.IADD R17, R15, 0x1, -R14 ;  /* 0x000000010f117824 */ /* 0x000fe400078e0a0e */
[----:B------:R-:W-:Y:S02]  /*0440*/  IMAD.IADD R21, R21, 0x1, -R16 ;  /* 0x0000000115157824 */ /* 0x000fe400078e0a10 */
[----:B--2---:R-:W-:-:S04]  /*0450*/  IMAD.WIDE.U32 R14, R19, 0x4, R10 ;  /* 0x00000004130e7825 */ /* 0x004fc800078e000a */
[--C-:B-1----:R-:W-:Y:S01]  /*0460*/  IMAD.WIDE R16, R17, 0x4, R12.reuse ;  /* 0x0000000411107825 */ /* 0x102fe200078e020c */
[----:B------:R-:W2:Y:S03]  /*0470*/  LDG.E R19, desc[UR6][R14.64] ;  /* 0x000000060e137981 */ /* 0x000ea6000c1e1900 */
[----:B------:R-:W-:Y:S01]  /*0480*/  IMAD.WIDE R20, R21, 0x4, R12 ;  /* 0x0000000415147825 */ /* 0x000fe200078e020c */
[----:B------:R0:W2:Y:S04]  /*0490*/  LDG.E R25, desc[UR6][R16.64] ;  /* 0x0000000610197981 */ /* 0x0000a8000c1e1900 */
[----:B------:R-:W3:Y:S04]  /*04a0*/  LDG.E R29, desc[UR6][R14.64+0x4] ;  /* 0x000004060e1d7981 */ /* 0x000ee8000c1e1900 */
[----:B------:R1:W3:Y:S01]  /*04b0*/  LDG.E R20, desc[UR6][R20.64] ;  /* 0x0000000614147981 */ /* 0x0002e2000c1e1900 */
[----:B------:R-:W-:-:S05]  /*04c0*/  VIADD R24, R23, 0xfffffffd ;  /* 0xfffffffd17187836 */ /* 0x000fca0000000000 */
[----:B------:R-:W-:-:S04]  /*04d0*/  SHF.R.S32.HI R27, RZ, 0x1f, R24 ;  /* 0x0000001fff1b7819 */ /* 0x000fc80000011418 */
[----:B------:R-:W-:-:S04]  /*04e0*/  LOP3.LUT R27, R27, R22, RZ, 0xc0, !PT ;  /* 0x000000161b1b7212 */ /* 0x000fc800078ec0ff */
[----:B------:R-:W-:-:S04]  /*04f0*/  IADD3 R27, PT, PT, R24, R27, RZ ;  /* 0x0000001b181b7210 */ /* 0x000fc80007ffe0ff */
[-C--:B------:R-:W-:Y:S01]  /*0500*/  ISETP.GE.AND P1, PT, R27, R22.reuse, PT ;  /* 0x000000161b00720c */ /* 0x080fe20003f26270 */
[----:B------:R-:W-:-:S03]  /*0510*/  IMAD R27, R9, R22, R27 ;  /* 0x00000016091b7224 */ /* 0x000fc600078e021b */
[----:B------:R-:W-:-:S05]  /*0520*/  SEL R24, R22, RZ, P1 ;  /* 0x000000ff16187207 */ /* 0x000fca0000800000 */
[----:B------:R-:W-:-:S04]  /*0530*/  IMAD.IADD R27, R27, 0x1, -R24 ;  /* 0x000000011b1b7824 */ /* 0x000fc800078e0a18 */
[----:B0-----:R-:W-:Y:S02]  /*0540*/  IMAD.WIDE R16, R27, 0x4, R12 ;  /* 0x000000041b107825 */ /* 0x001fe400078e020c */
[----:B------:R-:W4:Y:S04]  /*0550*/  LDG.E R27, desc[UR6][R14.64+0x8] ;  /* 0x000008060e1b7981 */ /* 0x000f28000c1e1900 */
[----:B------:R0:W4:Y:S01]  /*0560*/  LDG.E R26, desc[UR6][R16.64] ;  /* 0x00000006101a7981 */ /* 0x000122000c1e1900 */
[----:B-1----:R-:W-:Y:S02]  /*0570*/  VIADD R21, R23, 0xfffffffc ;  /* 0xfffffffc17157836 */ /* 0x002fe40000000000 */
[----:B--2---:R-:W-:-:S03]  /*0580*/  FFMA R19, R25, R19, R18 ;  /* 0x0000001319137223 */ /* 0x004fc60000000012 */
[----:B------:R-:W-:Y:S01]  /*0590*/  SHF.R.S32.HI R25, RZ, 0x1f, R21 ;  /* 0x0000001fff197819 */ /* 0x000fe20000011415 */
[----:B------:R-:W-:Y:S02]  /*05a0*/  VIADD R18, R23, 0xfffffffb ;  /* 0xfffffffb17127836 */ /* 0x000fe40000000000 */
[----:B---3--:R-:W-:Y:S01]  /*05b0*/  FFMA R29, R20, R29, R19 ;  /* 0x0000001d141d7223 */ /* 0x008fe20000000013 */
[-C--:B------:R-:W-:Y:S02]  /*05c0*/  LOP3.LUT R20, R25, R22.reuse, RZ, 0xc0, !PT ;  /* 0x0000001619147212 */ /* 0x080fe400078ec0ff */
[----:B------:R-:W-:Y:S02]  /*05d0*/  SHF.R.S32.HI R25, RZ, 0x1f, R18 ;  /* 0x0000001fff197819 */ /* 0x000fe40000011412 */
[----:B------:R-:W-:Y:S01]  /*05e0*/  IADD3 R19, PT, PT, R23, -0x6, RZ ;  /* 0xfffffffa17137810 */ /* 0x000fe20007ffe0ff */
[----:B------:R-:W-:Y:S01]  /*05f0*/  IMAD.IADD R21, R21, 0x1, R20 ;  /* 0x0000000115157824 */ /* 0x000fe200078e0214 */
[----:B------:R-:W-:-:S02]  /*0600*/  LOP3.LUT R25, R25, R22, RZ, 0xc0, !PT ;  /* 0x0000001619197212 */ /* 0x000fc400078ec0ff */
[----:B0-----:R-:W-:Y:S02]  /*0610*/  SHF.R.S32.HI R17, RZ, 0x1f, R19 ;  /* 0x0000001fff117819 */ /* 0x001fe40000011413 */
[-C--:B------:R-:W-:Y:S01]  /*0620*/  ISETP.GE.AND P1, PT, R21, R22.reuse, PT ;  /* 0x000000161500720c */ /* 0x080fe20003f26270 */
[----:B------:R-:W-:Y:S01]  /*0630*/  IMAD.IADD R25, R18, 0x1, R25 ;  /* 0x0000000112197824 */ /* 0x000fe200078e0219 */
[-C--:B------:R-:W-:Y:S01]  /*0640*/  LOP3.LUT R16, R17, R22.reuse, RZ, 0xc0, !PT ;  /* 0x0000001611107212 */ /* 0x080fe200078ec0ff */
[----:B------:R-:W-:Y:S01]  /*0650*/  VIADD R18, R23, 0xfffffff9 ;  /* 0xfffffff917127836 */ /* 0x000fe20000000000 */
[----:B------:R-:W-:Y:S01]  /*0660*/  SEL R24, R22, RZ, P1 ;  /* 0x000000ff16187207 */ /* 0x000fe20000800000 */
[----:B------:R-:W-:Y:S01]  /*0670*/  IMAD R21, R9, R22, R21 ;  /* 0x0000001609157224 */ /* 0x000fe200078e0215 */
[----:B------:R-:W-:Y:S02]  /*0680*/  IADD3 R17, PT, PT, R19, R16, RZ ;  /* 0x0000001013117210 */ /* 0x000fe40007ffe0ff */
[----:B------:R-:W-:-:S02]  /*0690*/  SHF.R.S32.HI R19, RZ, 0x1f, R18 ;  /* 0x0000001fff137819 */ /* 0x000fc40000011412 */
[-C--:B------:R-:W-:Y:S01]  /*06a0*/  ISETP.GE.AND P1, PT, R25, R22.reuse, PT ;  /* 0x000000161900720c */ /* 0x080fe20003f26270 */
[----:B------:R-:W-:Y:S01]  /*06b0*/  IMAD.IADD R24, R21, 0x1, -R24 ;  /* 0x0000000115187824 */ /* 0x000fe200078e0a18 */
[-C--:B------:R-:W-:Y:S01]  /*06c0*/  LOP3.LUT R19, R19, R22.reuse, RZ, 0xc0, !PT ;  /* 0x0000001613137212 */ /* 0x080fe200078ec0ff */
[-C--:B------:R-:W-:Y:S01]  /*06d0*/  IMAD R16, R9, R22.reuse, R25 ;  /* 0x0000001609107224 */ /* 0x080fe200078e0219 */
[----:B------:R-:W-:Y:S02]  /*06e0*/  SEL R21, R22, RZ, P1 ;  /* 0x000000ff16157207 */ /* 0x000fe40000800000 */
[-C--:B------:R-:W-:Y:S01]  /*06f0*/  ISETP.GE.AND P1, PT, R17, R22.reuse, PT ;  /* 0x000000161100720c */ /* 0x080fe20003f26270 */
[----:B------:R-:W-:Y:S02]  /*0700*/  IMAD.IADD R19, R18, 0x1, R19 ;  /* 0x0000000112137824 */ /* 0x000fe400078e0213 */
[----:B------:R-:W-:Y:S02]  /*0710*/  IMAD.IADD R21, R16, 0x1, -R21 ;  /* 0x0000000110157824 */ /* 0x000fe400078e0a15 */
[----:B------:R-:W-:Y:S01]  /*0720*/  IMAD R16, R9, R22, R17 ;  /* 0x0000001609107224 */ /* 0x000fe200078e0211 */
[----:B------:R-:W-:-:S02]  /*0730*/  SEL R17, R22, RZ, P1 ;  /* 0x000000ff16117207 */ /* 0x000fc40000800000 */
[----:B------:R-:W-:Y:S02]  /*0740*/  ISETP.GE.AND P1, PT, R19, R22, PT ;  /* 0x000000161300720c */ /* 0x000fe40003f26270 */
[----:B------:R-:W-:Y:S01]  /*0750*/  IADD3 R17, PT, PT, -R17, R16, RZ ;  /* 0x0000001011117210 */ /* 0x000fe20007ffe1ff */
[----:B------:R-:W-:Y:S01]  /*0760*/  IMAD R16, R9, R22, R19 ;  /* 0x0000001609107224 */ /* 0x000fe200078e0213 */
[----:B------:R-:W-:-:S05]  /*0770*/  SEL R19, R22, RZ, P1 ;  /* 0x000000ff16137207 */ /* 0x000fca0000800000 */
[----:B------:R-:W-:Y:S02]  /*0780*/  IMAD.IADD R19, R16, 0x1, -R19 ;  /* 0x0000000110137824 */ /* 0x000fe400078e0a13 */
[----:B------:R-:W-:-:S05]  /*0790*/  IMAD.WIDE R16, R17, 0x4, R12 ;  /* 0x0000000411107825 */ /* 0x000fca00078e020c */
[----:B------:R0:W2:Y:S02]  /*07a0*/  LDG.E R28, desc[UR6][R16.64] ;  /* 0x00000006101c7981 */ /* 0x0000a4000c1e1900 */
[----:B0-----:R-:W-:Y:S02]  /*07b0*/  VIADD R16, R23, 0xfffffff8 ;  /* 0xfffffff817107836 */ /* 0x001fe40000000000 */
[----:B------:R-:W-:-:S04]  /*07c0*/  IMAD.WIDE R24, R24, 0x4, R12 ;  /* 0x0000000418187825 */ /* 0x000fc800078e020c */
[----:B----4-:R-:W-:Y:S01]  /*07d0*/  FFMA R27, R26, R27, R29 ;  /* 0x0000001b1a1b7223 */ /* 0x010fe2000000001d */
[----:B------:R-:W3:Y:S01]  /*07e0*/  LDG.E R23, desc[UR6][R14.64+0x18] ;  /* 0x000018060e177981 */ /* 0x000ee2000c1e1900 */
[----:B------:R-:W-:Y:S01]  /*07f0*/  SHF.R.S32.HI R17, RZ, 0x1f, R16 ;  /* 0x0000001fff117819 */ /* 0x000fe20000011410 */
[----:B------:R-:W-:Y:S02]  /*0800*/  IMAD.WIDE R20, R21, 0x4, R12 ;  /* 0x0000000415147825 */ /* 0x000fe400078e020c */
[----:B------:R-:W4:Y:S01]  /*0810*/  LDG.E R24, desc[UR6][R24.64] ;  /* 0x0000000618187981 */ /* 0x000f22000c1e1900 */
[----:B------:R-:W-:-:S03]  /*0820*/  LOP3.LUT R17, R17, R22, RZ, 0xc0, !PT ;  /* 0x0000001611117212 */ /* 0x000fc600078ec0ff */
[----:B------:R-:W4:Y:S02]  /*0830*/  LDG.E R26, desc[UR6][R14.64+0xc] ;  /* 0x00000c060e1a7981 */ /* 0x000f24000c1e1900 */
[----:B------:R-:W-:Y:S02]  /*0840*/  IMAD.IADD R17, R16, 0x1, R17 ;  /* 0x0000000110117824 */ /* 0x000fe400078e0211 */
[----:B------:R-:W5:Y:S03]  /*0850*/  LDG.E R20, desc[UR6][R20.64] ;  /* 0x0000000614147981 */ /* 0x000f66000c1e1900 */
[-C--:B------:R-:W-:Y:S01]  /*0860*/  ISETP.GE.AND P1, PT, R17, R22.reuse, PT ;  /* 0x000000161100720c */ /* 0x080fe20003f26270 */
[----:B------:R-:W-:Y:S01]  /*0870*/  IMAD R17, R9, R22, R17 ;  /* 0x0000001609117224 */ /* 0x000fe200078e0211 */
[----:B------:R-:W5:Y:S02]  /*0880*/  LDG.E R29, desc[UR6][R14.64+0x10] ;  /* 0x000010060e1d7981 */ /* 0x000f64000c1e1900 */
[----:B------:R-:W-:Y:S01]  /*0890*/  SEL R16, R22, RZ, P1 ;  /* 0x000000ff16107207 */ /* 0x000fe20000800000 */
[----:B------:R-:W-:Y:S01]  /*08a0*/  IMAD.WIDE R18, R19, 0x4, R12 ;  /* 0x0000000413127825 */ /* 0x000fe200078e020c */
[----:B------:R-:W2:Y:S02]  /*08b0*/  LDG.E R25, desc[UR6][R14.64+0x14] ;  /* 0x000014060e197981 */ /* 0x000ea4000c1e1900 */
[----:B------:R-:W-:-:S02]  /*08c0*/  IADD3 R17, PT, PT, -R16, R17, RZ ;  /* 0x0000001110117210 */ /* 0x000fc40007ffe1ff */
[----:B------:R-:W3:Y:S03]  /*08d0*/  LDG.E R21, desc[UR6][R14.64+0x1c] ;  /* 0x00001c060e157981 */ /* 0x000ee6000c1e1900 */
[----:B------:R-:W-:Y:S01]  /*08e0*/  IMAD.WIDE R16, R17, 0x4, R12 ;  /* 0x0000000411107825 */ /* 0x000fe200078e020c */
[----:B------:R-:W3:Y:S05]  /*08f0*/  LDG.E R18, desc[UR6][R18.64] ;  /* 0x0000000612127981 */ /* 0x000eea000c1e1900 */
[----:B------:R-:W3:Y:S01]  /*0900*/  LDG.E R17, desc[UR6][R16.64] ;  /* 0x0000000610117981 */ /* 0x000ee2000c1e1900 */
[----:B------:R-:W-:-:S05]  /*0910*/  VIADD R2, R2, 0x8 ;  /* 0x0000000802027836 */ /* 0x000fca0000000000 */
[----:B------:R-:W-:Y:S01]  /*0920*/  ISETP.NE.AND P1, PT, R2, R8, PT ;  /* 0x000000080200720c */ /* 0x000fe20003f25270 */
[----:B----4-:R-:W-:-:S04]  /*0930*/  FFMA R27, R24, R26, R27 ;  /* 0x0000001a181b7223 */ /* 0x010fc8000000001b */
[----:B-----5:R-:W-:-:S04]  /*0940*/  FFMA R27, R20, R29, R27 ;  /* 0x0000001d141b7223 */ /* 0x020fc8000000001b */
[----:B--2---:R-:W-:-:S04]  /*0950*/  FFMA R25, R28, R25, R27 ;  /* 0x000000191c197223 */ /* 0x004fc8000000001b */
[----:B---3--:R-:W-:-:S04]  /*0960*/  FFMA R18, R18, R23, R25 ;  /* 0x0000001712127223 */ /* 0x008fc80000000019 */
[----:B------:R-:W-:Y:S01]  /*0970*/  FFMA R18, R17, R21, R18 ;  /* 0x0000001511127223 */ /* 0x000fe20000000012 */
[----:B------:R-:W-:Y:S06]  /*0980*/  @P1 BRA `(.L_x_62) ;  /* 0xfffffff800641947 */ /* 0x000fec000383ffff */
[----:B------:R-:W-:-:S07]  /*0990*/  IMAD.MOV.U32 R2, RZ, RZ, R8 ;  /* 0x000000ffff027224 */ /* 0x000fce00078e0008 */
.L_x_61:
[----:B------:R-:W-:-:S13]  /*09a0*/  ISETP.NE.AND P1, PT, R4, RZ, PT ;  /* 0x000000ff0400720c */ /* 0x000fda0003f25270 */
[----:B------:R-:W-:Y:S05]  /*09b0*/  @!P1 BRA `(.L_x_63) ;  /* 0x0000000400e89947 */ /* 0x000fea0003800000 */
[----:B------:R-:W-:Y:S01]  /*09c0*/  ISETP.NE.AND P1, PT, R6, RZ, PT ;  /* 0x000000ff0600720c */ /* 0x000fe20003f25270 */
[----:B------:R-:W-:-:S12]  /*09d0*/  @!P0 BRA `(.L_x_64) ;  /* 0x0000000000f48947 */ /* 0x000fd80003800000 */
[----:B------:R-:W0:Y:S01]  /*09e0*/  LDC.64 R20, c[0x0][0x398] ;  /* 0x0000e600ff147b82 */ /* 0x000e220000000a00 */
[----:B------:R-:W-:Y:S01]  /*09f0*/  LOP3.LUT R16, RZ, R2, RZ, 0x33, !PT ;  /* 0x00000002ff107212 */ /* 0x000fe200078e33ff */
[----:B------:R-:W-:-:S06]  /*0a00*/  VIADD R11, R2, UR5 ;  /* 0x00000005020b7c36 */ /* 0x000fcc0008000000 */
[----:B------:R-:W1:Y:S01]  /*0a10*/  LDC R14, c[0x0][0x380] ;  /* 0x0000e000ff0e7b82 */ /* 0x000e620000000800 */
[C---:B------:R-:W-:Y:S01]  /*0a20*/  IADD3 R15, PT, PT, R7.reuse, -R2, RZ ;  /* 0x80000002070f7210 */ /* 0x040fe20007ffe0ff */
[----:B------:R-:W-:-:S04]  /*0a30*/  IMAD.IADD R22, R7, 0x1, R16 ;  /* 0x0000000107167824 */ /* 0x000fc800078e0210 */
[C---:B------:R-:W-:Y:S01]  /*0a40*/  VIADD R17, R15.reuse, 0xfffffffe ;  /* 0xfffffffe0f117836 */ /* 0x040fe20000000000 */
[----:B------:R-:W-:Y:S01]  /*0a50*/  SHF.R.S32.HI R23, RZ, 0x1f, R22 ;  /* 0x0000001fff177819 */ /* 0x000fe20000011416 */
[----:B------:R-:W-:Y:S01]  /*0a60*/  VIADD R16, R15, 0xfffffffd ;  /* 0xfffffffd0f107836 */ /* 0x000fe20000000000 */
[----:B------:R-:W2:Y:S02]  /*0a70*/  LDC.64 R12, c[0x0][0x390] ;  /* 0x0000e400ff0c7b82 */ /* 0x000ea40000000a00 */
[----:B------:R-:W-:Y:S01]  /*0a80*/  SHF.R.S32.HI R25, RZ, 0x1f, R17 ;  /* 0x0000001fff197819 */ /* 0x000fe20000011411 */
[----:B0-----:R-:W-:-:S05]  /*0a90*/  IMAD.WIDE.U32 R20, R11, 0x4, R20 ;  /* 0x000000040b147825 */ /* 0x001fca00078e0014 */
[----:B------:R-:W0:Y:S01]  /*0aa0*/  LDC.64 R10, c[0x0][0x398] ;  /* 0x0000e600ff0a7b82 */ /* 0x000e220000000a00 */
[----:B------:R-:W-:Y:S01]  /*0ab0*/  SHF.R.S32.HI R27, RZ, 0x1f, R16 ;  /* 0x0000001fff1b7819 */ /* 0x000fe20000011410 */
[----:B------:R3:W4:Y:S01]  /*0ac0*/  LDG.E R19, desc[UR6][R20.64] ;  /* 0x0000000614137981 */ /* 0x000722000c1e1900 */
[----:B------:R-:W-:Y:S02]  /*0ad0*/  IADD3 R15, PT, PT, R15, -0x4, RZ ;  /* 0xfffffffc0f0f7810 */ /* 0x000fe40007ffe0ff */
[-C--:B-1----:R-:W-:Y:S02]  /*0ae0*/  LOP3.LUT R23, R23, R14.reuse, RZ, 0xc0, !PT ;  /* 0x0000000e17177212 */ /* 0x082fe400078ec0ff */
[----:B------:R-:W-:-:S03]  /*0af0*/  LOP3.LUT R27, R27, R14, RZ, 0xc0, !PT ;  /* 0x0000000e1b1b7212 */ /* 0x000fc600078ec0ff */
[----:B------:R-:W-:Y:S01]  /*0b00*/  IMAD.IADD R23, R22, 0x1, R23 ;  /* 0x0000000116177824 */ /* 0x000fe200078e0217 */
[-C--:B---3--:R-:W-:Y:S01]  /*0b10*/  LOP3.LUT R20, R25, R14.reuse, RZ, 0xc0, !PT ;  /* 0x0000000e19147212 */ /* 0x088fe200078ec0ff */
[----:B------:R-:W-:Y:S01]  /*0b20*/  IMAD.IADD R27, R16, 0x1, R27 ;  /* 0x00000001101b7824 */ /* 0x000fe200078e021b */
[----:B------:R-:W-:Y:S01]  /*0b30*/  SHF.R.S32.HI R21, RZ, 0x1f, R15 ;  /* 0x0000001fff157819 */ /* 0x000fe2000001140f */
[-C--:B------:R-:W-:Y:S01]  /*0b40*/  IMAD R16, R9, R14.reuse, R23 ;  /* 0x0000000e09107224 */ /* 0x080fe200078e0217 */
[-C--:B------:R-:W-:Y:S01]  /*0b50*/  ISETP.GE.AND P2, PT, R23, R14.reuse, PT ;  /* 0x0000000e1700720c */ /* 0x080fe20003f46270 */
[----:B------:R-:W-:Y:S01]  /*0b60*/  IMAD.IADD R17, R17, 0x1, R20 ;  /* 0x0000000111117824 */ /* 0x000fe200078e0214 */
[-C--:B------:R-:W-:Y:S02]  /*0b70*/  LOP3.LUT R24, R21, R14.reuse, RZ, 0xc0, !PT ;  /* 0x0000000e15187212 */ /* 0x080fe400078ec0ff */
[-C--:B------:R-:W-:Y:S01]  /*0b80*/  ISETP.GE.AND P4, PT, R27, R14.reuse, PT ;  /* 0x0000000e1b00720c */ /* 0x080fe20003f86270 */
[-C--:B------:R-:W-:Y:S01]  /*0b90*/  IMAD R22, R9, R14.reuse, R17 ;  /* 0x0000000e09167224 */ /* 0x080fe200078e0211 */
[----:B------:R-:W-:-:S02]  /*0ba0*/  ISETP.GE.AND P3, PT, R17, R14, PT ;  /* 0x0000000e1100720c */ /* 0x000fc40003f66270 */
[C---:B------:R-:W-:Y:S02]  /*0bb0*/  SEL R17, R14.reuse, RZ, P2 ;  /* 0x000000ff0e117207 */ /* 0x040fe40001000000 */
[----:B------:R-:W-:Y:S02]  /*0bc0*/  SEL R23, R14, RZ, P3 ;  /* 0x000000ff0e177207 */ /* 0x000fe40001800000 */
[----:B------:R-:W-:Y:S01]  /*0bd0*/  IADD3 R15, PT, PT, R15, R24, RZ ;  /* 0x000000180f0f7210 */ /* 0x000fe20007ffe0ff */
[----:B------:R-:W-:Y:S01]  /*0be0*/  IMAD.IADD R17, R16, 0x1, -R17 ;  /* 0x0000000110117824 */ /* 0x000fe200078e0a11 */
[----:B------:R-:W-:Y:S01]  /*0bf0*/  IADD3 R20, P3, PT, R2, UR5, RZ ;  /* 0x0000000502147c10 */ /* 0x000fe2000ff7e0ff */
[-C--:B------:R-:W-:Y:S01]  /*0c00*/  IMAD R24, R9, R14.reuse, R27 ;  /* 0x0000000e09187224 */ /* 0x080fe200078e021b */
[----:B------:R-:W-:Y:S01]  /*0c10*/  SEL R21, R14, RZ, P4 ;  /* 0x000000ff0e157207 */ /* 0x000fe20002000000 */
[----:B------:R-:W-:Y:S01]  /*0c20*/  IMAD.IADD R23, R22, 0x1, -R23 ;  /* 0x0000000116177824 */ /* 0x000fe200078e0a17 */
[----:B------:R-:W-:Y:S01]  /*0c30*/  ISETP.GE.AND P2, PT, R15, R14, PT ;  /* 0x0000000e0f00720c */ /* 0x000fe20003f46270 */
[----:B--2---:R-:W-:Y:S01]  /*0c40*/  IMAD.WIDE R16, R17, 0x4, R12 ;  /* 0x0000000411107825 */ /* 0x004fe200078e020c */
[----:B------:R-:W-:-:S02]  /*0c50*/  IADD3.X R22, PT, PT, RZ, RZ, RZ, P3, !PT ;  /* 0x000000ffff167210 */ /* 0x000fc40001ffe4ff */
[----:B0-----:R-:W-:Y:S01]  /*0c60*/  LEA R10, P3, R20, R10, 0x2 ;  /* 0x0000000a140a7211 */ /* 0x001fe200078610ff */
[----:B------:R-:W-:Y:S01]  /*0c70*/  IMAD.IADD R21, R24, 0x1, -R21 ;  /* 0x0000000118157824 */ /* 0x000fe200078e0a15 */
[----:B------:R-:W-:Y:S01]  /*0c80*/  SEL R24, R14, RZ, P2 ;  /* 0x000000ff0e187207 */ /* 0x000fe20001000000 */
[----:B------:R-:W-:Y:S01]  /*0c90*/  IMAD R25, R9, R14, R15 ;  /* 0x0000000e09197224 */ /* 0x000fe200078e020f */
[----:B------:R-:W-:Y:S01]  /*0ca0*/  LEA.HI.X R11, R20, R11, R22, 0x2, P3 ;  /* 0x0000000b140b7211 */ /* 0x000fe200018f1416 */
[----:B------:R-:W-:Y:S01]  /*0cb0*/  IMAD.WIDE R14, R23, 0x4, R12 ;  /* 0x00000004170e7825 */ /* 0x000fe200078e020c */
[----:B------:R-:W4:Y:S03]  /*0cc0*/  LDG.E R17, desc[UR6][R16.64] ;  /* 0x0000000610117981 */ /* 0x000f26000c1e1900 */
[----:B------:R-:W-:Y:S01]  /*0cd0*/  IMAD.IADD R25, R25, 0x1, -R24 ;  /* 0x0000000119197824 */ /* 0x000fe200078e0a18 */
[----:B------:R-:W2:Y:S01]  /*0ce0*/  LDG.E R22, desc[UR6][R10.64+0x4] ;  /* 0x000004060a167981 */ /* 0x000ea2000c1e1900 */
[----:B------:R-:W-:-:S03]  /*0cf0*/  IMAD.WIDE R20, R21, 0x4, R12 ;  /* 0x0000000415147825 */ /* 0x000fc600078e020c */
[----:B------:R-:W2:Y:S01]  /*0d00*/  LDG.E R14, desc[UR6][R14.64] ;  /* 0x000000060e0e7981 */ /* 0x000ea2000c1e1900 */
[----:B------:R-:W-:-:S03]  /*0d10*/  IMAD.WIDE R12, R25, 0x4, R12 ;  /* 0x00000004190c7825 */ /* 0x000fc600078e020c */
[----:B------:R-:W3:Y:S04]  /*0d20*/  LDG.E R20, desc[UR6][R20.64] ;  /* 0x0000000614147981 */ /* 0x000ee8000c1e1900 */
[----:B------:R-:W3:Y:S04]  /*0d30*/  LDG.E R23, desc[UR6][R10.64+0x8] ;  /* 0x000008060a177981 */ /* 0x000ee8000c1e1900 */
[----:B------:R-:W5:Y:S04]  /*0d40*/  LDG.E R12, desc[UR6][R12.64] ;  /* 0x000000060c0c7981 */ /* 0x000f68000c1e1900 */
[----:B------:R-:W5:Y:S01]  /*0d50*/  LDG.E R24, desc[UR6][R10.64+0xc] ;  /* 0x00000c060a187981 */ /* 0x000f62000c1e1900 */
[----:B------:R-:W-:-:S02]  /*0d60*/  VIADD R2, R2, 0x4 ;  /* 0x0000000402027836 */ /* 0x000fc40000000000 */
[----:B----4-:R-:W-:-:S04]  /*0d70*/  FFMA R19, R17, R19, R18 ;  /* 0x0000001311137223 */ /* 0x010fc80000000012 */
[----:B--2---:R-:W-:-:S04]  /*0d80*/  FFMA R19, R14, R22, R19 ;  /* 0x000000160e137223 */ /* 0x004fc80000000013 */
[----:B---3--:R-:W-:-:S04]  /*0d90*/  FFMA R19, R20, R23, R19 ;  /* 0x0000001714137223 */ /* 0x008fc80000000013 */
[----:B-----5:R-:W-:-:S07]  /*0da0*/  FFMA R18, R12, R24, R19 ;  /* 0x000000180c127223 */ /* 0x020fce0000000013 */
.L_x_64:
[----:B------:R-:W-:Y:S05]  /*0db0*/  @!P1 BRA `(.L_x_63) ;  /* 0x0000000000e89947 */ /* 0x000fea0003800000 */
[----:B------:R-:W-:Y:S01]  /*0dc0*/  ISETP.NE.AND P1, PT, R6, 0x1, PT ;  /* 0x000000010600780c */ /* 0x000fe20003f25270 */
[----:B------:R-:W-:-:S12]  /*0dd0*/  ULOP3.LUT UP1, URZ, UR8, 0x1, URZ, 0xc0, !UPT ;  /* 0x0000000108ff7892 */ /* 0x000fd8000f82c0ff */
[----:B------:R-:W-:Y:S05]  /*0de0*/  @!P1 BRA `(.L_x_65) ;  /* 0x0000000000909947 */ /* 0x000fea0003800000 */
[----:B------:R-:W0:Y:S01]  /*0df0*/  LDC R16, c[0x0][0x380] ;  /* 0x0000e000ff107b82 */ /* 0x000e220000000800 */
[----:B------:R-:W-:Y:S02]  /*0e00*/  LOP3.LUT R10, RZ, R2, RZ, 0x33, !PT ;  /* 0x00000002ff0a7212 */ /* 0x000fe400078e33ff */
[----:B------:R-:W-:-:S03]  /*0e10*/  IADD3 R17, PT, PT, R7, -0x2, -R2 ;  /* 0xfffffffe07117810 */ /* 0x000fc60007ffe802 */
[----:B------:R-:W-:Y:S02]  /*0e20*/  IMAD.IADD R20, R7, 0x1, R10 ;  /* 0x0000000107147824 */ /* 0x000fe400078e020a */
[----:B------:R-:W1:Y:S03]  /*0e30*/  LDC.64 R14, c[0x0][0x398] ;  /* 0x0000e600ff0e7b82 */ /* 0x000e660000000a00 */
[----:B------:R-:W-:-:S05]  /*0e40*/  SHF.R.S32.HI R19, RZ, 0x1f, R20 ;  /* 0x0000001fff137819 */ /* 0x000fca0000011414 */
[----:B------:R-:W2:Y:S01]  /*0e50*/  LDC.64 R12, c[0x0][0x390] ;  /* 0x0000e400ff0c7b82 */ /* 0x000ea20000000a00 */
[----:B0-----:R-:W-:-:S07]  /*0e60*/  LOP3.LUT R21, R19, R16, RZ, 0xc0, !PT ;  /* 0x0000001013157212 */ /* 0x001fce00078ec0ff */
[----:B------:R-:W0:Y:S01]  /*0e70*/  LDC.64 R10, c[0x0][0x398] ;  /* 0x0000e600ff0a7b82 */ /* 0x000e220000000a00 */
[----:B------:R-:W-:Y:S02]  /*0e80*/  SHF.R.S32.HI R19, RZ, 0x1f, R17 ;  /* 0x0000001fff137819 */ /* 0x000fe40000011411 */
[----:B------:R-:W-:Y:S02]  /*0e90*/  IADD3 R21, PT, PT, R20, R21, RZ ;  /* 0x0000001514157210 */ /* 0x000fe40007ffe0ff */
[-C--:B------:R-:W-:Y:S02]  /*0ea0*/  LOP3.LUT R20, R19, R16.reuse, RZ, 0xc0, !PT ;  /* 0x0000001013147212 */ /* 0x080fe400078ec0ff */
[----:B------:R-:W-:-:S03]  /*0eb0*/  ISETP.GE.AND P1, PT, R21, R16, PT ;  /* 0x000000101500720c */ /* 0x000fc60003f26270 */
[----:B------:R-:W-:Y:S01]  /*0ec0*/  IMAD.IADD R17, R17, 0x1, R20 ;  /* 0x0000000111117824 */ /* 0x000fe200078e0214 */
[----:B------:R-:W-:Y:S01]  /*0ed0*/  SEL R19, R16, RZ, P1 ;  /* 0x000000ff10137207 */ /* 0x000fe20000800000 */
[-C--:B------:R-:W-:Y:S02]  /*0ee0*/  IMAD R20, R9, R16.reuse, R21 ;  /* 0x0000001009147224 */ /* 0x080fe400078e0215 */
[----:B------:R-:W-:Y:S01]  /*0ef0*/  VIADD R21, R2, UR5 ;  /* 0x0000000502157c36 */ /* 0x000fe20008000000 */
[-C--:B------:R-:W-:Y:S01]  /*0f00*/  ISETP.GE.AND P1, PT, R17, R16.reuse, PT ;  /* 0x000000101100720c */ /* 0x080fe20003f26270 */
[----:B------:R-:W-:Y:S02]  /*0f10*/  IMAD R17, R9, R16, R17 ;  /* 0x0000001009117224 */ /* 0x000fe400078e0211 */
[----:B------:R-:W-:Y:S01]  /*0f20*/  IMAD.IADD R23, R20, 0x1, -R19 ;  /* 0x0000000114177824 */ /* 0x000fe200078e0a13 */
[----:B------:R-:W-:Y:S01]  /*0f30*/  SEL R16, R16, RZ, P1 ;  /* 0x000000ff10107207 */ /* 0x000fe20000800000 */
[----:B-1----:R-:W-:Y:S01]  /*0f40*/  IMAD.WIDE.U32 R14, R21, 0x4, R14 ;  /* 0x00000004150e7825 */ /* 0x002fe200078e000e */
[----:B------:R-:W-:-:S03]  /*0f50*/  IADD3 R19, P2, PT, R2, UR5, RZ ;  /* 0x0000000502137c10 */ /* 0x000fc6000ff5e0ff */
[----:B------:R-:W-:Y:S01]  /*0f60*/  IMAD.IADD R21, R17, 0x1, -R16 ;  /* 0x0000000111157824 */ /* 0x000fe200078e0a10 */
[----:B------:R-:W-:Y:S01]  /*0f70*/  IADD3.X R20, PT, PT, RZ, RZ, RZ, P2, !PT ;  /* 0x000000ffff147210 */ /* 0x000fe200017fe4ff */
[--C-:B--2---:R-:W-:Y:S01]  /*0f80*/  IMAD.WIDE R16, R23, 0x4, R12.reuse ;  /* 0x0000000417107825 */ /* 0x104fe200078e020c */
[----:B0-----:R-:W-:Y:S01]  /*0f90*/  LEA R10, P1, R19, R10, 0x2 ;  /* 0x0000000a130a7211 */ /* 0x001fe200078210ff */
[----:B------:R-:W2:Y:S02]  /*0fa0*/  LDG.E R14, desc[UR6][R14.64] ;  /* 0x000000060e0e7981 */ /* 0x000ea4000c1e1900 */
[----:B------:R-:W-:Y:S01]  /*0fb0*/  IMAD.WIDE R12, R21, 0x4, R12 ;  /* 0x00000004150c7825 */ /* 0x000fe200078e020c */
[----:B------:R-:W-:Y:S01]  /*0fc0*/  LEA.HI.X R11, R19, R11, R20, 0x2, P1 ;  /* 0x0000000b130b7211 */ /* 0x000fe200008f1414 */
[----:B------:R-:W2:Y:S04]  /*0fd0*/  LDG.E R17, desc[UR6][R16.64] ;  /* 0x0000000610117981 */ /* 0x000ea8000c1e1900 */
[----:B------:R-:W3:Y:S04]  /*0fe0*/  LDG.E R10, desc[UR6][R10.64+0x4] ;  /* 0x000004060a0a7981 */ /* 0x000ee8000c1e1900 */
[----:B------:R-:W3:Y:S01]  /*0ff0*/  LDG.E R12, desc[UR6][R12.64] ;  /* 0x000000060c0c7981 */ /* 0x000ee2000c1e1900 */
[----:B------:R-:W-:-:S02]  /*1000*/  VIADD R2, R2, 0x2 ;  /* 0x0000000202027836 */ /* 0x000fc40000000000 */
[----:B--2---:R-:W-:-:S04]  /*1010*/  FFMA R19, R17, R14, R18 ;  /* 0x0000000e11137223 */ /* 0x004fc80000000012 */
[----:B---3--:R-:W-:-:S07]  /*1020*/  FFMA R18, R10, R12, R19 ;  /* 0x0000000c0a127223 */ /* 0x008fce0000000013 */
.L_x_65:
[----:B------:R-:W-:Y:S05]  /*1030*/  BRA.U !UP1, `(.L_x_63) ;  /* 0x0000000109487547 */ /* 0x000fea000b800000 */
[----:B------:R-:W0:Y:S01]  /*1040*/  LDC R16, c[0x0][0x380] ;  /* 0x0000e000ff107b82 */ /* 0x000e220000000800 */
[----:B------:R-:W-:-:S05]  /*1050*/  LOP3.LUT R10, RZ, R2, RZ, 0x33, !PT ;  /* 0x00000002ff0a7212 */ /* 0x000fca00078e33ff */
[----:B------:R-:W-:Y:S02]  /*1060*/  IMAD.IADD R14, R7, 0x1, R10 ;  /* 0x00000001070e7824 */ /* 0x000fe400078e020a */
[----:B------:R-:W1:Y:S03]  /*1070*/  LDC.64 R12, c[0x0][0x398] ;  /* 0x0000e600ff0c7b82 */ /* 0x000e660000000a00 */
[----:B------:R-:W-:-:S05]  /*1080*/  SHF.R.S32.HI R15, RZ, 0x1f, R14 ;  /* 0x0000001fff0f7819 */ /* 0x000fca000001140e */
[----:B------:R-:W2:Y:S01]  /*1090*/  LDC.64 R10, c[0x0][0x390] ;  /* 0x0000e400ff0a7b82 */ /* 0x000ea20000000a00 */
[----:B0-----:R-:W-:-:S04]  /*10a0*/  LOP3.LUT R15, R15, R16, RZ, 0xc0, !PT ;  /* 0x000000100f0f7212 */ /* 0x001fc800078ec0ff */
[----:B------:R-:W-:Y:S01]  /*10b0*/  IADD3 R14, PT, PT, R14, R15, RZ ;  /* 0x0000000f0e0e7210 */ /* 0x000fe20007ffe0ff */
[----:B------:R-:W-:-:S03]  /*10c0*/  VIADD R15, R2, UR5 ;  /* 0x00000005020f7c36 */ /* 0x000fc60008000000 */
[-C--:B------:R-:W-:Y:S01]  /*10d0*/  ISETP.GE.AND P1, PT, R14, R16.reuse, PT ;  /* 0x000000100e00720c */ /* 0x080fe20003f26270 */
[----:B------:R-:W-:Y:S02]  /*10e0*/  IMAD R14, R9, R16, R14 ;  /* 0x00000010090e7224 */ /* 0x000fe400078e020e */
[----:B-1----:R-:W-:Y:S01]  /*10f0*/  IMAD.WIDE.U32 R12, R15, 0x4, R12 ;  /* 0x000000040f0c7825 */ /* 0x002fe200078e000c */
[----:B------:R-:W-:-:S05]  /*1100*/  SEL R9, R16, RZ, P1 ;  /* 0x000000ff10097207 */ /* 0x000fca0000800000 */
[----:B------:R-:W-:Y:S01]  /*1110*/  IMAD.IADD R9, R14, 0x1, -R9 ;  /* 0x000000010e097824 */ /* 0x000fe200078e0a09 */
[----:B------:R-:W3:Y:S03]  /*1120*/  LDG.E R12, desc[UR6][R12.64] ;  /* 0x000000060c0c7981 */ /* 0x000ee6000c1e1900 */
[----:B--2---:R-:W-:-:S06]  /*1130*/  IMAD.WIDE R10, R9, 0x4, R10 ;  /* 0x00000004090a7825 */ /* 0x004fcc00078e020a */
[----:B------:R-:W3:Y:S02]  /*1140*/  LDG.E R11, desc[UR6][R10.64] ;  /* 0x000000060a0b7981 */ /* 0x000ee4000c1e1900 */
[----:B---3--:R-:W-:-:S07]  /*1150*/  FFMA R18, R11, R12, R18 ;  /* 0x0000000c0b127223 */ /* 0x008fce0000000012 */
.L_x_63:
[----:B------:R-:W-:Y:S05]  /*1160*/  BRA.U UP0, `(.L_x_66) ;  /* 0xfffffff1001c7547 */ /* 0x000fea000b83ffff */
.L_x_60:
[----:B------:R-:W0:Y:S01]  /*1170*/  LDC.64 R4, c[0x0][0x3a0] ;  /* 0x0000e800ff047b82 */ /* 0x000e220000000a00 */
[----:B------:R-:W1:Y:S02]  /*1180*/  LDCU UR4, c[0x0][0x380] ;  /* 0x00007000ff0477ac */ /* 0x000e640008000800 */
[----:B-1----:R-:W-:-:S04]  /*1190*/  IMAD R3, R0, UR4, R3 ;  /* 0x0000000400037c24 */ /* 0x002fc8000f8e0203 */
[----:B0-----:R-:W-:-:S05]  /*11a0*/  IMAD.WIDE R2, R3, 0x4, R4 ;  /* 0x0000000403027825 */ /* 0x001fca00078e0204 */
[----:B------:R-:W-:Y:S01]  /*11b0*/  STG.E desc[UR6][R2.64], R18 ;  /* 0x0000001202007986 */ /* 0x000fe2000c101906 */
[----:B------:R-:W-:Y:S05]  /*11c0*/  EXIT ;  /* 0x000000000000794d */ /* 0x000fea0003800000 */
.L_x_67:
        /* <DEDUP_REMOVED lines=11> */
.L_x_202:


//--------------------- .text.matrixConvExtendBorderBackpropagationWeightCorrection --------------------------
	.section	.text.matrixConvExtendBorderBackpropagationWeightCorrection,"ax",@progbits
	.align	128
        .global         matrixConvExtendBorderBackpropagationWeightCorrection
        .type           matrixConvExtendBorderBackpropagationWeightCorrection,@function
        .size           matrixConvExtendBorderBackpropagationWeightCorrection,(.L_x_203 - matrixConvExtendBorderBackpropagationWeightCorrection)
        .other          matrixConvExtendBorderBackpropagationWeightCorrection,@"STO_CUDA_ENTRY STV_DEFAULT"
matrixConvExtendBorderBackpropagationWeightCorrection:
.text.matrixConvExtendBorderBackpropagationWeightCorrection:
        /* <DEDUP_REMOVED lines=13> */
[----:B------:R-:W0:Y:S01]  /*00d0*/  LDC.64 R14, c[0x0][0x380] ;  /* 0x0000e000ff0e7b82 */ /* 0x000e220000000a00 */
[----:B------:R-:W-:Y:S01]  /*00e0*/  IADD3 R5, PT, PT, -R3, RZ, RZ ;  /* 0x000000ff03057210 */ /* 0x000fe20007ffe1ff */
[----:B------:R-:W1:Y:S01]  /*00f0*/  LDCU.64 UR6, c[0x0][0x358] ;  /* 0x00006b00ff0677ac */ /* 0x000e620008000a00 */
[----:B------:R-:W-:Y:S02]  /*0100*/  HFMA2 R10, -RZ, RZ, 0, 0 ;  /* 0x00000000ff0a7431 */ /* 0x000fe400000001ff */
[----:B------:R-:W-:Y:S02]  /*0110*/  LEA.HI.SX32 R2, R6, R5, 0x1f ;  /* 0x0000000506027211 */ /* 0x000fe400078ffaff */
[----:B0-----:R-:W-:-:S04]  /*0120*/  ISETP.GE.AND P0, PT, R14, 0x1, PT ;  /* 0x000000010e00780c */ /* 0x001fc80003f06270 */
[----:B------:R-:W-:-:S13]  /*0130*/  ISETP.LT.OR P0, PT, R15, 0x1, !P0 ;  /* 0x000000010f00780c */ /* 0x000fda0004701670 */
[----:B-1----:R-:W-:Y:S05]  /*0140*/  @P0 BRA `(.L_x_68) ;  /* 0x00000008006c0947 */ /* 0x002fea0003800000 */
[----:B------:R-:W-:Y:S01]  /*0150*/  IADD3 R8, PT, PT, -R0, RZ, RZ ;  /* 0x000000ff00087210 */ /* 0x000fe20007ffe1ff */
[----:B------:R-:W-:Y:S01]  /*0160*/  UMOV UR4, URZ ;  /* 0x000000ff00047c82 */ /* 0x000fe20008000000 */
[----:B------:R-:W-:Y:S02]  /*0170*/  IADD3 R5, PT, PT, R15, -0x1, RZ ;  /* 0xffffffff0f057810 */ /* 0x000fe40007ffe0ff */
[----:B------:R-:W-:Y:S02]  /*0180*/  LEA.HI R8, R7, R8, RZ, 0x1f ;  /* 0x0000000807087211 */ /* 0x000fe400078ff8ff */
[C---:B------:R-:W-:Y:S02]  /*0190*/  LOP3.LUT R6, R14.reuse, 0x7, RZ, 0xc0, !PT ;  /* 0x000000070e067812 */ /* 0x040fe400078ec0ff */
[C---:B------:R-:W-:Y:S02]  /*01a0*/  LOP3.LUT R7, R14.reuse, 0x3, RZ, 0xc0, !PT ;  /* 0x000000030e077812 */ /* 0x040fe400078ec0ff */
[----:B------:R-:W-:-:S02]  /*01b0*/  LOP3.LUT R9, R14, 0x7ffffff8, RZ, 0xc0, !PT ;  /* 0x7ffffff80e097812 */ /* 0x000fc400078ec0ff */
[----:B------:R-:W-:Y:S02]  /*01c0*/  IADD3 R11, PT, PT, R14, -0x1, RZ ;  /* 0xffffffff0e0b7810 */ /* 0x000fe40007ffe0ff */
[----:B------:R-:W-:-:S07]  /*01d0*/  MOV R10, RZ ;  /* 0x000000ff000a7202 */ /* 0x000fce0000000f00 */
.L_x_74:
[----:B------:R-:W0:Y:S01]  /*01e0*/  LDC.64 R14, c[0x0][0x380] ;  /* 0x0000e000ff0e7b82 */ /* 0x000e220000000a00 */
[----:B------:R-:W-:Y:S02]  /*01f0*/  VIADDMNMX.RELU R13, R8, UR4, R5, PT ;  /* 0x00000004080d7c46 */ /* 0x000fe4000b801105 */
[C---:B0-----:R-:W-:Y:S01]  /*0200*/  ISETP.GE.U32.AND P1, PT, R14.reuse, 0x8, PT ;  /* 0x000000080e00780c */ /* 0x041fe20003f26070 */
[----:B------:R-:W-:Y:S01]  /*0210*/  IMAD R4, R14, UR4, RZ ;  /* 0x000000040e047c24 */ /* 0x000fe2000f8e02ff */
[----:B------:R-:W-:-:S06]  /*0220*/  UIADD3 UR4, UPT, UPT, UR4, 0x1, URZ ;  /* 0x0000000104047890 */ /* 0x000fcc000fffe0ff */
[----:B------:R-:W-:Y:S02]  /*0230*/  ISETP.NE.AND P0, PT, R15, UR4, PT ;  /* 0x000000040f007c0c */ /* 0x000fe4000bf05270 */
[----:B------:R-:W-:-:S03]  /*0240*/  MOV R15, RZ ;  /* 0x000000ff000f7202 */ /* 0x000fc60000000f00 */
[----:B------:R-:W-:Y:S08]  /*0250*/  @!P1 BRA `(.L_x_69) ;  /* 0x0000000000e89947 */ /* 0x000ff00003800000 */
[----:B------:R-:W-:-:S05]  /*0260*/  UMOV UR5, URZ ;  /* 0x000000ff00057c82 */ /* 0x000fca0008000000 */
.L_x_70:
[----:B------:R-:W0:Y:S01]  /*0270*/  LDC.64 R16, c[0x0][0x398] ;  /* 0x0000e600ff107b82 */ /* 0x000e220000000a00 */
[----:B------:R-:W-:Y:S02]  /*0280*/  IADD3 R22, PT, PT, R2, UR5, RZ ;  /* 0x0000000502167c10 */ /* 0x000fe4000fffe0ff */
[----:B------:R-:W-:Y:S02]  /*0290*/  IADD3 R15, PT, PT, R4, UR5, RZ ;  /* 0x00000005040f7c10 */ /* 0x000fe4000fffe0ff */
[----:B------:R-:W-:Y:S02]  /*02a0*/  VIMNMX.RELU R12, PT, PT, R11, R22, PT ;  /* 0x000000160b0c7248 */ /* 0x000fe40003fe1100 */
[C-C-:B------:R-:W-:Y:S01]  /*02b0*/  VIADDMNMX.RELU R20, R22.reuse, 0x1, R11.reuse, PT ;  /* 0x0000000116147846 */ /* 0x140fe2000380110b */
[----:B------:R-:W1:Y:S02]  /*02c0*/  LDC.64 R18, c[0x0][0x3a0] ;  /* 0x0000e800ff127b82 */ /* 0x000e640000000a00 */
[CC--:B------:R-:W-:Y:S01]  /*02d0*/  IMAD R27, R13.reuse, R14.reuse, R12 ;  /* 0x0000000e0d1b7224 */ /* 0x0c0fe200078e020c */
[----:B------:R-:W-:Y:S01]  /*02e0*/  VIADDMNMX.RELU R12, R22, 0x2, R11, PT ;  /* 0x00000002160c7846 */ /* 0x000fe2000380110b */
[----:B------:R-:W-:-:S04]  /*02f0*/  IMAD R25, R13, R14, R20 ;  /* 0x0000000e0d197224 */ /* 0x000fc800078e0214 */
[----:B------:R-:W-:Y:S02]  /*0300*/  IMAD R21, R13, R14, R12 ;  /* 0x0000000e0d157224 */ /* 0x000fe400078e020c */
[----:B0-----:R-:W-:-:S04]  /*0310*/  IMAD.WIDE.U32 R26, R27, 0x4, R16 ;  /* 0x000000041b1a7825 */ /* 0x001fc800078e0010 */
[----:B------:R-:W-:Y:S02]  /*0320*/  IMAD.WIDE.U32 R24, R25, 0x4, R16 ;  /* 0x0000000419187825 */ /* 0x000fe400078e0010 */
[----:B------:R-:W2:Y:S02]  /*0330*/  LDG.E R26, desc[UR6][R26.64] ;  /* 0x000000061a1a7981 */ /* 0x000ea4000c1e1900 */
[----:B-1----:R-:W-:Y:S02]  /*0340*/  IMAD.WIDE.U32 R18, R15, 0x4, R18 ;  /* 0x000000040f127825 */ /* 0x002fe400078e0012 */
[----:B------:R-:W3:Y:S04]  /*0350*/  LDG.E R24, desc[UR6][R24.64] ;  /* 0x0000000618187981 */ /* 0x000ee8000c1e1900 */
[----:B------:R-:W2:Y:S01]  /*0360*/  LDG.E R29, desc[UR6][R18.64] ;  /* 0x00000006121d7981 */ /* 0x000ea2000c1e1900 */
[----:B------:R-:W-:-:S03]  /*0370*/  IMAD.WIDE.U32 R20, R21, 0x4, R16 ;  /* 0x0000000415147825 */ /* 0x000fc600078e0010 */
[----:B------:R-:W3:Y:S04]  /*0380*/  LDG.E R23, desc[UR6][R18.64+0x4] ;  /* 0x0000040612177981 */ /* 0x000ee8000c1e1900 */
[----:B------:R-:W4:Y:S04]  /*0390*/  LDG.E R20, desc[UR6][R20.64] ;  /* 0x0000000614147981 */ /* 0x000f28000c1e1900 */
[----:B------:R-:W4:Y:S01]  /*03a0*/  LDG.E R15, desc[UR6][R18.64+0x8] ;  /* 0x00000806120f7981 */ /* 0x000f22000c1e1900 */
[----:B------:R-:W-:-:S03]  /*03b0*/  VIADDMNMX.RELU R12, R22, 0x3, R11, PT ;  /* 0x00000003160c7846 */ /* 0x000fc6000380110b */
[----:B------:R-:W5:Y:S02]  /*03c0*/  LDG.E R25, desc[UR6][R18.64+0x14] ;  /* 0x0000140612197981 */ /* 0x000f64000c1e1900 */
[----:B------:R-:W-:Y:S02]  /*03d0*/  IMAD R12, R13, R14, R12 ;  /* 0x0000000e0d0c7224 */ /* 0x000fe400078e020c */
[----:B------:R-:W5:Y:S01]  /*03e0*/  LDG.E R27, desc[UR6][R18.64+0x1c] ;  /* 0x00001c06121b7981 */ /* 0x000f62000c1e1900 */
[----:B--2---:R-:W-:Y:S01]  /*03f0*/  FFMA R10, R29, R26, R10 ;  /* 0x0000001a1d0a7223 */ /* 0x004fe2000000000a */
[----:B------:R-:W-:Y:S01]  /*0400*/  IMAD.WIDE.U32 R28, R12, 0x4, R16 ;  /* 0x000000040c1c7825 */ /* 0x000fe200078e0010 */
[----:B------:R-:W-:-:S03]  /*0410*/  VIADDMNMX.RELU R26, R22, 0x4, R11, PT ;  /* 0x00000004161a7846 */ /* 0x000fc6000380110b */
[----:B---3--:R-:W-:Y:S02]  /*0420*/  FFMA R12, R23, R24, R10 ;  /* 0x00000018170c7223 */ /* 0x008fe4000000000a */
[----:B------:R0:W2:Y:S01]  /*0430*/  LDG.E R10, desc[UR6][R28.64] ;  /* 0x000000061c0a7981 */ /* 0x0000a2000c1e1900 */
[----:B------:R-:W-:-:S03]  /*0440*/  IMAD R23, R13, R14, R26 ;  /* 0x0000000e0d177224 */ /* 0x000fc600078e021a */
[----:B------:R-:W3:Y:S01]  /*0450*/  LDG.E R24, desc[UR6][R18.64+0x10] ;  /* 0x0000100612187981 */ /* 0x000ee2000c1e1900 */
[----:B----4-:R-:W-:Y:S01]  /*0460*/  FFMA R15, R15, R20, R12 ;  /* 0x000000140f0f7223 */ /* 0x010fe2000000000c */
[----:B------:R-:W-:Y:S02]  /*0470*/  IMAD.WIDE.U32 R20, R23, 0x4, R16 ;  /* 0x0000000417147825 */ /* 0x000fe400078e0010 */
[----:B------:R-:W2:Y:S01]  /*0480*/  LDG.E R12, desc[UR6][R18.64+0xc] ;  /* 0x00000c06120c7981 */ /* 0x000ea2000c1e1900 */
[----:B0-----:R-:W-:-:S03]  /*0490*/  VIADDMNMX.RELU R28, R22, 0x5, R11, PT ;  /* 0x00000005161c7846 */ /* 0x001fc6000380110b */
[----:B------:R-:W4:Y:S02]  /*04a0*/  LDG.E R26, desc[UR6][R18.64+0x18] ;  /* 0x00001806121a7981 */ /* 0x000f24000c1e1900 */
[CC--:B------:R-:W-:Y:S01]  /*04b0*/  IMAD R23, R13.reuse, R14.reuse, R28 ;  /* 0x0000000e0d177224 */ /* 0x0c0fe200078e021c */
[C-C-:B------:R-:W-:Y:S01]  /*04c0*/  VIADDMNMX.RELU R28, R22.reuse, 0x6, R11.reuse, PT ;  /* 0x00000006161c7846 */ /* 0x140fe2000380110b */
[----:B------:R0:W3:Y:S04]  /*04d0*/  LDG.E R21, desc[UR6][R20.64] ;  /* 0x0000000614157981 */ /* 0x0000e8000c1e1900 */
[----:B------:R-:W-:Y:S01]  /*04e0*/  IMAD R29, R13, R14, R28 ;  /* 0x0000000e0d1d7224 */ /* 0x000fe200078e021c */
[----:B0-----:R-:W-:Y:S01]  /*04f0*/  VIADDMNMX.RELU R20, R22, 0x7, R11, PT ;  /* 0x0000000716147846 */ /* 0x001fe2000380110b */
[----:B------:R-:W-:-:S04]  /*0500*/  IMAD.WIDE.U32 R22, R23, 0x4, R16 ;  /* 0x0000000417167825 */ /* 0x000fc800078e0010 */
[----:B------:R-:W-:Y:S02]  /*0510*/  IMAD R28, R13, R14, R20 ;  /* 0x0000000e0d1c7224 */ /* 0x000fe400078e0214 */
[--C-:B------:R-:W-:Y:S01]  /*0520*/  IMAD.WIDE.U32 R18, R29, 0x4, R16.reuse ;  /* 0x000000041d127825 */ /* 0x100fe200078e0010 */
[----:B------:R-:W5:Y:S03]  /*0530*/  LDG.E R22, desc[UR6][R22.64] ;  /* 0x0000000616167981 */ /* 0x000f66000c1e1900 */
[----:B------:R-:W-:Y:S02]  /*0540*/  IMAD.WIDE.U32 R16, R28, 0x4, R16 ;  /* 0x000000041c107825 */ /* 0x000fe400078e0010 */
        /* <DEDUP_REMOVED lines=10> */
[----:B------:R-:W-:-:S07]  /*05f0*/  IMAD.MOV.U32 R15, RZ, RZ, R9 ;  /* 0x000000ffff0f7224 */ /* 0x000fce00078e0009 */
.L_x_69:
[----:B------:R-:W-:-:S13]  /*0600*/  ISETP.NE.AND P1, PT, R6, RZ, PT ;  /* 0x000000ff0600720c */ /* 0x000fda0003f25270 */
[----:B------:R-:W-:Y:S05]  /*0610*/  @!P1 BRA `(.L_x_71) ;  /* 0x0000000400349947 */ /* 0x000fea0003800000 */
[----:B------:R-:W-:Y:S02]  /*0620*/  IADD3 R12, PT, PT, R6, -0x1, RZ ;  /* 0xffffffff060c7810 */ /* 0x000fe40007ffe0ff */
[----:B------:R-:W-:Y:S02]  /*0630*/  ISETP.NE.AND P1, PT, R7, RZ, PT ;  /* 0x000000ff0700720c */ /* 0x000fe40003f25270 */
[----:B------:R-:W-:-:S13]  /*0640*/  ISETP.GE.U32.AND P2, PT, R12, 0x3, PT ;  /* 0x000000030c00780c */ /* 0x000fda0003f46070 */
[----:B------:R-:W-:Y:S05]  /*0650*/  @!P2 BRA `(.L_x_72) ;  /* 0x00000000008ca947 */ /* 0x000fea0003800000 */
[----:B------:R-:W0:Y:S01]  /*0660*/  LDC.64 R20, c[0x0][0x3a0] ;  /* 0x0000e800ff147b82 */ /* 0x000e220000000a00 */
[-C--:B------:R-:W-:Y:S02]  /*0670*/  IADD3 R25, PT, PT, R4, R15.reuse, RZ ;  /* 0x0000000f04197210 */ /* 0x080fe40007ffe0ff */
[----:B------:R-:W-:-:S05]  /*0680*/  IADD3 R12, PT, PT, R2, R15, RZ ;  /* 0x0000000f020c7210 */ /* 0x000fca0007ffe0ff */
[----:B------:R-:W1:Y:S08]  /*0690*/  LDC.64 R16, c[0x0][0x3a0] ;  /* 0x0000e800ff107b82 */ /* 0x000e700000000a00 */
[----:B------:R-:W2:Y:S01]  /*06a0*/  LDC.64 R18, c[0x0][0x398] ;  /* 0x0000e600ff127b82 */ /* 0x000ea20000000a00 */
[----:B------:R-:W-:Y:S01]  /*06b0*/  VIADDMNMX.RELU R22, R12, 0x1, R11, PT ;  /* 0x000000010c167846 */ /* 0x000fe2000380110b */
[----:B0-----:R-:W-:Y:S01]  /*06c0*/  IMAD.WIDE.U32 R24, R25, 0x4, R20 ;  /* 0x0000000419187825 */ /* 0x001fe200078e0014 */
[----:B------:R-:W-:-:S02]  /*06d0*/  IADD3 R20, P2, PT, R4, R15, RZ ;  /* 0x0000000f04147210 */ /* 0x000fc40007f5e0ff */
[----:B------:R-:W-:Y:S02]  /*06e0*/  VIMNMX.RELU R21, PT, PT, R11, R12, PT ;  /* 0x0000000c0b157248 */ /* 0x000fe40003fe1100 */
[----:B------:R-:W-:Y:S01]  /*06f0*/  IADD3.X R23, PT, PT, RZ, RZ, RZ, P2, !PT ;  /* 0x000000ffff177210 */ /* 0x000fe200017fe4ff */
[CC--:B------:R-:W-:Y:S01]  /*0700*/  IMAD R29, R13.reuse, R14.reuse, R22 ;  /* 0x0000000e0d1d7224 */ /* 0x0c0fe200078e0216 */
[----:B------:R-:W-:Y:S01]  /*0710*/  VIADDMNMX.RELU R26, R12, 0x2, R11, PT ;  /* 0x000000020c1a7846 */ /* 0x000fe2000380110b */
[----:B------:R-:W-:Y:S01]  /*0720*/  IMAD R21, R13, R14, R21 ;  /* 0x0000000e0d157224 */ /* 0x000fe200078e0215 */
[----:B-1----:R-:W-:Y:S01]  /*0730*/  LEA R16, P2, R20, R16, 0x2 ;  /* 0x0000001014107211 */ /* 0x002fe200078410ff */
[----:B------:R0:W3:Y:S01]  /*0740*/  LDG.E R27, desc[UR6][R24.64] ;  /* 0x00000006181b7981 */ /* 0x0000e2000c1e1900 */
[----:B------:R-:W-:Y:S02]  /*0750*/  VIADDMNMX.RELU R12, R12, 0x3, R11, PT ;  /* 0x000000030c0c7846 */ /* 0x000fe4000380110b */
[----:B------:R-:W-:Y:S01]  /*0760*/  LEA.HI.X R17, R20, R17, R23, 0x2, P2 ;  /* 0x0000001114117211 */ /* 0x000fe200010f1417 */
[----:B--2---:R-:W-:-:S04]  /*0770*/  IMAD.WIDE.U32 R22, R21, 0x4, R18 ;  /* 0x0000000415167825 */ /* 0x004fc800078e0012 */
[----:B------:R-:W-:Y:S02]  /*0780*/  IMAD.WIDE.U32 R20, R29, 0x4, R18 ;  /* 0x000000041d147825 */ /* 0x000fe400078e0012 */
[----:B------:R-:W3:Y:S02]  /*0790*/  LDG.E R22, desc[UR6][R22.64] ;  /* 0x0000000616167981 */ /* 0x000ee4000c1e1900 */
[CC--:B0-----:R-:W-:Y:S02]  /*07a0*/  IMAD R25, R13.reuse, R14.reuse, R26 ;  /* 0x0000000e0d197224 */ /* 0x0c1fe400078e021a */
[----:B------:R-:W-:Y:S01]  /*07b0*/  IMAD R12, R13, R14, R12 ;  /* 0x0000000e0d0c7224 */ /* 0x000fe200078e020c */
[----:B------:R-:W2:Y:S01]  /*07c0*/  LDG.E R20, desc[UR6][R20.64] ;  /* 0x0000000614147981 */ /* 0x000ea2000c1e1900 */
[----:B------:R-:W-:-:S03]  /*07d0*/  IMAD.WIDE.U32 R24, R25, 0x4, R18 ;  /* 0x0000000419187825 */ /* 0x000fc600078e0012 */
[----:B------:R-:W2:Y:S01]  /*07e0*/  LDG.E R29, desc[UR6][R16.64+0x4] ;  /* 0x00000406101d7981 */ /* 0x000ea2000c1e1900 */
[----:B------:R-:W-:-:S03]  /*07f0*/  IMAD.WIDE.U32 R18, R12, 0x4, R18 ;  /* 0x000000040c127825 */ /* 0x000fc600078e0012 */
[----:B------:R-:W4:Y:S04]  /*0800*/  LDG.E R25, desc[UR6][R24.64] ;  /* 0x0000000618197981 */ /* 0x000f28000c1e1900 */
[----:B------:R-:W4:Y:S04]  /*0810*/  LDG.E R12, desc[UR6][R16.64+0x8] ;  /* 0x00000806100c7981 */ /* 0x000f28000c1e1900 */
[----:B------:R-:W5:Y:S04]  /*0820*/  LDG.E R19, desc[UR6][R18.64] ;  /* 0x0000000612137981 */ /* 0x000f68000c1e1900 */
[----:B------:R-:W5:Y:S01]  /*0830*/  LDG.E R26, desc[UR6][R16.64+0xc] ;  /* 0x00000c06101a7981 */ /* 0x000f62000c1e1900 */
[----:B------:R-:W-:-:S02]  /*0840*/  VIADD R15, R15, 0x4 ;  /* 0x000000040f0f7836 */ /* 0x000fc40000000000 */
[----:B---3--:R-:W-:-:S04]  /*0850*/  FFMA R10, R27, R22, R10 ;  /* 0x000000161b0a7223 */ /* 0x008fc8000000000a */
[----:B--2---:R-:W-:-:S04]  /*0860*/  FFMA R10, R29, R20, R10 ;  /* 0x000000141d0a7223 */ /* 0x004fc8000000000a */
[----:B----4-:R-:W-:-:S04]  /*0870*/  FFMA R10, R12, R25, R10 ;  /* 0x000000190c0a7223 */ /* 0x010fc8000000000a */
[----:B-----5:R-:W-:-:S07]  /*0880*/  FFMA R10, R26, R19, R10 ;  /* 0x000000131a0a7223 */ /* 0x020fce000000000a */
.L_x_72:
[----:B------:R-:W-:Y:S05]  /*0890*/  @!P1 BRA `(.L_x_71) ;  /* 0x0000000000949947 */ /* 0x000fea0003800000 */
[----:B------:R-:W-:Y:S02]  /*08a0*/  ISETP.NE.AND P2, PT, R7, 0x1, PT ;  /* 0x000000010700780c */ /* 0x000fe40003f45270 */
[----:B------:R-:W-:-:S11]  /*08b0*/  LOP3.LUT P1, RZ, R14, 0x1, RZ, 0xc0, !PT ;  /* 0x000000010eff7812 */ /* 0x000fd6000782c0ff */
[----:B------:R-:W-:Y:S05]  /*08c0*/  @!P2 BRA `(.L_x_73) ;  /* 0x00000000005ca947 */ /* 0x000fea0003800000 */
[----:B------:R-:W0:Y:S01]  /*08d0*/  LDC.64 R22, c[0x0][0x3a0] ;  /* 0x0000e800ff167b82 */ /* 0x000e220000000a00 */
[-C--:B------:R-:W-:Y:S02]  /*08e0*/  IADD3 R18, PT, PT, R2, R15.reuse, RZ ;  /* 0x0000000f02127210 */ /* 0x080fe40007ffe0ff */
[-C--:B------:R-:W-:Y:S02]  /*08f0*/  IADD3 R25, PT, PT, R4, R15.reuse, RZ ;  /* 0x0000000f04197210 */ /* 0x080fe40007ffe0ff */
[----:B------:R-:W-:Y:S02]  /*0900*/  VIMNMX.RELU R19, PT, PT, R11, R18, PT ;  /* 0x000000120b137248 */ /* 0x000fe40003fe1100 */
[----:B------:R-:W-:Y:S01]  /*0910*/  VIADDMNMX.RELU R18, R18, 0x1, R11, PT ;  /* 0x0000000112127846 */ /* 0x000fe2000380110b */
[----:B------:R-:W1:Y:S01]  /*0920*/  LDC.64 R16, c[0x0][0x3a0] ;  /* 0x0000e800ff107b82 */ /* 0x000e620000000a00 */
[----:B------:R-:W-:Y:S01]  /*0930*/  IADD3 R12, P2, PT, R4, R15, RZ ;  /* 0x0000000f040c7210 */ /* 0x000fe20007f5e0ff */
[----:B------:R-:W-:-:S03]  /*0940*/  IMAD R19, R13, R14, R19 ;  /* 0x0000000e0d137224 */ /* 0x000fc600078e0213 */
[----:B------:R-:W-:-:S03]  /*0950*/  IADD3.X R24, PT, PT, RZ, RZ, RZ, P2, !PT ;  /* 0x000000ffff187210 */ /* 0x000fc600017fe4ff */
[----:B------:R-:W2:Y:S01]  /*0960*/  LDC.64 R20, c[0x0][0x398] ;  /* 0x0000e600ff147b82 */ /* 0x000ea20000000a00 */
[----:B0-----:R-:W-:-:S04]  /*0970*/  IMAD.WIDE.U32 R22, R25, 0x4, R22 ;  /* 0x0000000419167825 */ /* 0x001fc800078e0016 */
[----:B------:R-:W-:Y:S02]  /*0980*/  IMAD R25, R13, R14, R18 ;  /* 0x0000000e0d197224 */ /* 0x000fe400078e0212 */
[----:B------:R-:W3:Y:S01]  /*0990*/  LDG.E R23, desc[UR6][R22.64] ;  /* 0x0000000616177981 */ /* 0x000ee2000c1e1900 */
[----:B-1----:R-:W-:-:S04]  /*09a0*/  LEA R16, P2, R12, R16, 0x2 ;  /* 0x000000100c107211 */ /* 0x002fc800078410ff */
[----:B------:R-:W-:Y:S01]  /*09b0*/  LEA.HI.X R17, R12, R17, R24, 0x2, P2 ;  /* 0x000000110c117211 */ /* 0x000fe200010f1418 */
[----:B--2---:R-:W-:-:S05]  /*09c0*/  IMAD.WIDE.U32 R18, R19, 0x4, R20 ;  /* 0x0000000413127825 */ /* 0x004fca00078e0014 */
[----:B------:R-:W2:Y:S01]  /*09d0*/  LDG.E R17, desc[UR6][R16.64+0x4] ;  /* 0x0000040610117981 */ /* 0x000ea2000c1e1900 */
[----:B------:R-:W-:-:S03]  /*09e0*/  IMAD.WIDE.U32 R20, R25, 0x4, R20 ;  /* 0x0000000419147825 */ /* 0x000fc600078e0014 */
[----:B------:R-:W3:Y:S04]  /*09f0*/  LDG.E R18, desc[UR6][R18.64] ;  /* 0x0000000612127981 */ /* 0x000ee8000c1e1900 */
[----:B------:R-:W2:Y:S01]  /*0a00*/  LDG.E R20, desc[UR6][R20.64] ;  /* 0x0000000614147981 */ /* 0x000ea2000c1e1900 */
[----:B------:R-:W-:Y:S01]  /*0a10*/  IADD3 R15, PT, PT, R15, 0x2, RZ ;  /* 0x000000020f0f7810 */ /* 0x000fe20007ffe0ff */
[----:B---3--:R-:W-:-:S04]  /*0a20*/  FFMA R10, R23, R18, R10 ;  /* 0x00000012170a7223 */ /* 0x008fc8000000000a */
[----:B--2---:R-:W-:-:S07]  /*0a30*/  FFMA R10, R17, R20, R10 ;  /* 0x00000014110a7223 */ /* 0x004fce000000000a */
.L_x_73:
[----:B------:R-:W-:Y:S05]  /*0a40*/  @!P1 BRA `(.L_x_71) ;  /* 0x0000000000289947 */ /* 0x000fea0003800000 */
[----:B------:R-:W0:Y:S01]  /*0a50*/  LDC.64 R18, c[0x0][0x3a0] ;  /* 0x0000e800ff127b82 */ /* 0x000e220000000a00 */
[-C--:B------:R-:W-:Y:S02]  /*0a60*/  VIADDMNMX.RELU R12, R2, R15.reuse, R11, PT ;  /* 0x0000000f020c7246 */ /* 0x080fe4000380110b */
[----:B------:R-:W-:-:S03]  /*0a70*/  IADD3 R15, PT, PT, R4, R15, RZ ;  /* 0x0000000f040f7210 */ /* 0x000fc60007ffe0ff */
[----:B------:R-:W-:Y:S02]  /*0a80*/  IMAD R13, R13, R14, R12 ;  /* 0x0000000e0d0d7224 */ /* 0x000fe400078e020c */
[----:B------:R-:W1:Y:S01]  /*0a90*/  LDC.64 R16, c[0x0][0x398] ;  /* 0x0000e600ff107b82 */ /* 0x000e620000000a00 */
[----:B0-----:R-:W-:-:S06]  /*0aa0*/  IMAD.WIDE.U32 R18, R15, 0x4, R18 ;  /* 0x000000040f127825 */ /* 0x001fcc00078e0012 */
[----:B------:R-:W2:Y:S01]  /*0ab0*/  LDG.E R19, desc[UR6][R18.64] ;  /* 0x0000000612137981 */ /* 0x000ea2000c1e1900 */
[----:B-1----:R-:W-:-:S06]  /*0ac0*/  IMAD.WIDE.U32 R16, R13, 0x4, R16 ;  /* 0x000000040d107825 */ /* 0x002fcc00078e0010 */
[----:B------:R-:W2:Y:S02]  /*0ad0*/  LDG.E R16, desc[UR6][R16.64] ;  /* 0x0000000610107981 */ /* 0x000ea4000c1e1900 */
[----:B--2---:R-:W-:-:S07]  /*0ae0*/  FFMA R10, R19, R16, R10 ;  /* 0x00000010130a7223 */ /* 0x004fce000000000a */
.L_x_71:
[----:B------:R-:W-:Y:S05]  /*0af0*/  @P0 BRA `(.L_x_74) ;  /* 0xfffffff400b80947 */ /* 0x000fea000383ffff */
.L_x_68:
[----:B------:R-:W0:Y:S01]  /*0b00*/  LDC.64 R4, c[0x0][0x3a8] ;  /* 0x0000ea00ff047b82 */ /* 0x000e220000000a00 */
[----:B------:R-:W1:Y:S01]  /*0b10*/  LDCU UR4, c[0x0][0x390] ;  /* 0x00007200ff0477ac */ /* 0x000e620008000800 */
[----:B------:R-:W-:-:S04]  /*0b20*/  IMAD R3, R0, R14, R3 ;  /* 0x0000000e00037224 */ /* 0x000fc800078e0203 */
[----:B0-----:R-:W-:-:S04]  /*0b30*/  IMAD.WIDE R2, R3, 0x4, R4 ;  /* 0x0000000403027825 */ /* 0x001fc800078e0204 */
[----:B-1----:R-:W-:-:S05]  /*0b40*/  FMUL R5, R10, UR4 ;  /* 0x000000040a057c20 */ /* 0x002fca0008400000 */
[----:B------:R-:W-:Y:S01]  /*0b50*/  STG.E desc[UR6][R2.64], R5 ;  /* 0x0000000502007986 */ /* 0x000fe2000c101906 */
[----:B------:R-:W-:Y:S05]  /*0b60*/  EXIT ;  /* 0x000000000000794d */ /* 0x000fea0003800000 */
.L_x_75:
        /* <DEDUP_REMOVED lines=9> */
.L_x_203:


//--------------------- .text.matrixConvExtendBorderBackpropagationErrorTraversal --------------------------
	.section	.text.matrixConvExtendBorderBackpropagationErrorTraversal,"ax",@progbits
	.align	128
        .global         matrixConvExtendBorderBackpropagationErrorTraversal
        .type           matrixConvExtendBorderBackpropagationErrorTraversal,@function
        .size           matrixConvExtendBorderBackpropagationErrorTraversal,(.L_x_204 - matrixConvExtendBorderBackpropagationErrorTraversal)
        .other          matrixConvExtendBorderBackpropagationErrorTraversal,@"STO_CUDA_ENTRY STV_DEFAULT"
matrixConvExtendBorderBackpropagationErrorTraversal:
.text.matrixConvExtendBorderBackpropagationErrorTraversal:
        /* <DEDUP_REMOVED lines=14> */
[----:B------:R-:W1:Y:S01]  /*00e0*/  LDCU.64 UR6, c[0x0][0x358] ;  /* 0x00006b00ff0677ac */ /* 0x000e620008000a00 */
[----:B------:R-:W-:Y:S01]  /*00f0*/  HFMA2 R20, -RZ, RZ, 0, 0 ;  /* 0x00000000ff147431 */ /* 0x000fe200000001ff */
[----:B0-----:R-:W-:-:S13]  /*0100*/  ISETP.GE.AND P0, PT, R2, 0x1, PT ;  /* 0x000000010200780c */ /* 0x001fda0003f06270 */
[----:B-1----:R-:W-:Y:S05]  /*0110*/  @!P0 BRA `(.L_x_76) ;  /* 0x00000008009c8947 */ /* 0x002fea0003800000 */
[----:B------:R-:W0:Y:S01]  /*0120*/  LDC R6, c[0x0][0x38c] ;  /* 0x0000e300ff067b82 */ /* 0x000e220000000800 */
[----:B------:R-:W-:Y:S01]  /*0130*/  LOP3.LUT R4, R2, 0x7, RZ, 0xc0, !PT ;  /* 0x0000000702047812 */ /* 0x000fe200078ec0ff */
[----:B------:R-:W-:Y:S01]  /*0140*/  UMOV UR4, URZ ;  /* 0x000000ff00047c82 */ /* 0x000fe20008000000 */
[----:B------:R-:W-:Y:S02]  /*0150*/  SHF.R.U32.HI R10, RZ, 0x1, R2 ;  /* 0x00000001ff0a7819 */ /* 0x000fe40000011602 */
[----:B------:R-:W-:Y:S02]  /*0160*/  IADD3 R7, PT, PT, R4, -0x1, RZ ;  /* 0xffffffff04077810 */ /* 0x000fe40007ffe0ff */
[----:B------:R-:W-:Y:S02]  /*0170*/  IADD3 R10, PT, PT, -R10, R2, R3 ;  /* 0x000000020a0a7210 */ /* 0x000fe40007ffe103 */
[----:B------:R-:W-:Y:S01]  /*0180*/  ISETP.GE.U32.AND P0, PT, R7, 0x3, PT ;  /* 0x000000030700780c */ /* 0x000fe20003f06070 */
[----:B------:R-:W-:Y:S01]  /*0190*/  VIADD R7, R8, 0xffffffff ;  /* 0xffffffff08077836 */ /* 0x000fe20000000000 */
[----:B------:R-:W-:-:S02]  /*01a0*/  LOP3.LUT R8, R2, 0x3, RZ, 0xc0, !PT ;  /* 0x0000000302087812 */ /* 0x000fc400078ec0ff */
[----:B------:R-:W-:Y:S02]  /*01b0*/  MOV R20, RZ ;  /* 0x000000ff00147202 */ /* 0x000fe40000000f00 */
[----:B0-----:R-:W-:-:S04]  /*01c0*/  SHF.R.S32.HI R5, RZ, 0x1, R6 ;  /* 0x00000001ff057819 */ /* 0x001fc80000011406 */
[----:B------:R-:W-:Y:S02]  /*01d0*/  IADD3 R5, PT, PT, -R5, R6, R0 ;  /* 0x0000000605057210 */ /* 0x000fe40007ffe100 */
[----:B------:R-:W-:Y:S02]  /*01e0*/  IADD3 R6, PT, PT, R9, -0x1, RZ ;  /* 0xffffffff09067810 */ /* 0x000fe40007ffe0ff */
[----:B------:R-:W-:-:S07]  /*01f0*/  LOP3.LUT R9, R2, 0x7ffffff8, RZ, 0xc0, !PT ;  /* 0x7ffffff802097812 */ /* 0x000fce00078ec0ff */
.L_x_82:
[----:B------:R-:W0:Y:S01]  /*0200*/  LDCU UR9, c[0x0][0x388] ;  /* 0x00007100ff0977ac */ /* 0x000e220008000800 */
[----:B------:R-:W-:Y:S01]  /*0210*/  MOV R11, RZ ;  /* 0x000000ff000b7202 */ /* 0x000fe20000000f00 */
[----:B------:R-:W-:-:S06]  /*0220*/  ULOP3.LUT UR5, URZ, UR4, URZ, 0x33, !UPT ;  /* 0x00000004ff057292 */ /* 0x000fcc000f8e33ff */
[----:B------:R-:W-:Y:S01]  /*0230*/  VIADDMNMX.RELU R2, R5, UR5, R6, PT ;  /* 0x0000000505027c46 */ /* 0x000fe2000b801106 */
[----:B0-----:R-:W-:Y:S02]  /*0240*/  UISETP.GE.U32.AND UP1, UPT, UR9, 0x8, UPT ;  /* 0x000000080900788c */ /* 0x001fe4000bf26070 */
[----:B------:R-:W-:Y:S02]  /*0250*/  UIMAD UR8, UR4, UR9, URZ ;  /* 0x00000009040872a4 */ /* 0x000fe4000f8e02ff */
[----:B------:R-:W-:-:S04]  /*0260*/  UIADD3 UR4, UPT, UPT, UR4, 0x1, URZ ;  /* 0x0000000104047890 */ /* 0x000fc8000fffe0ff */
[----:B------:R-:W-:Y:S01]  /*0270*/  UISETP.NE.AND UP0, UPT, UR4, UR9, UPT ;  /* 0x000000090400728c */ /* 0x000fe2000bf05270 */
[----:B------:R-:W-:Y:S10]  /*0280*/  BRA.U !UP1, `(.L_x_77) ;  /* 0x0000000109f07547 */ /* 0x000ff4000b800000 */
[----:B------:R-:W-:Y:S01]  /*0290*/  HFMA2 R11, -RZ, RZ, 0, 0 ;  /* 0x00000000ff0b7431 */ /* 0x000fe200000001ff */
[----:B------:R-:W0:Y:S06]  /*02a0*/  LDCU UR5, c[0x0][0x380] ;  /* 0x00007000ff0577ac */ /* 0x000e2c0008000800 */
.L_x_78:
[----:B------:R-:W1:Y:S01]  /*02b0*/  LDC.64 R12, c[0x0][0x390] ;  /* 0x0000e400ff0c7b82 */ /* 0x000e620000000a00 */
[----:B------:R-:W-:Y:S01]  /*02c0*/  LOP3.LUT R14, RZ, R11, RZ, 0x33, !PT ;  /* 0x0000000bff0e7212 */ /* 0x000fe200078e33ff */
[C---:B------:R-:W-:Y:S01]  /*02d0*/  IMAD.IADD R26, R10.reuse, 0x1, -R11 ;  /* 0x000000010a1a7824 */ /* 0x040fe200078e0a0b */
[----:B------:R-:W-:Y:S02]  /*02e0*/  IADD3 R17, PT, PT, R11, UR8, RZ ;  /* 0x000000080b117c10 */ /* 0x000fe4000fffe0ff */
[--C-:B------:R-:W-:Y:S02]  /*02f0*/  VIADDMNMX.RELU R15, R10, R14, R7.reuse, PT ;  /* 0x0000000e0a0f7246 */ /* 0x100fe40003801107 */
[C-C-:B------:R-:W-:Y:S01]  /*0300*/  VIADDMNMX.RELU R21, R26.reuse, 0xfffffffe, R7.reuse, PT ;  /* 0xfffffffe1a157846 */ /* 0x140fe20003801107 */
[----:B------:R-:W2:Y:S01]  /*0310*/  LDC.64 R18, c[0x0][0x398] ;  /* 0x0000e600ff127b82 */ /* 0x000ea20000000a00 */
[----:B------:R-:W-:Y:S01]  /*0320*/  VIADDMNMX.RELU R25, R26, 0xfffffffd, R7, PT ;  /* 0xfffffffd1a197846 */ /* 0x000fe20003801107 */
[----:B0-----:R-:W-:-:S02]  /*0330*/  IMAD R15, R2, UR5, R15 ;  /* 0x00000005020f7c24 */ /* 0x001fc4000f8e020f */
[----:B------:R-:W-:Y:S02]  /*0340*/  IMAD R21, R2, UR5, R21 ;  /* 0x0000000502157c24 */ /* 0x000fe4000f8e0215 */
[----:B-1----:R-:W-:-:S04]  /*0350*/  IMAD.WIDE R22, R15, 0x4, R12 ;  /* 0x000000040f167825 */ /* 0x002fc800078e020c */
[----:B------:R-:W-:Y:S02]  /*0360*/  IMAD.WIDE R14, R21, 0x4, R12 ;  /* 0x00000004150e7825 */ /* 0x000fe400078e020c */
[----:B------:R-:W3:Y:S02]  /*0370*/  LDG.E R23, desc[UR6][R22.64] ;  /* 0x0000000616177981 */ /* 0x000ee4000c1e1900 */
[----:B--2---:R-:W-:Y:S02]  /*0380*/  IMAD.WIDE.U32 R18, R17, 0x4, R18 ;  /* 0x0000000411127825 */ /* 0x004fe400078e0012 */
[----:B------:R-:W2:Y:S02]  /*0390*/  LDG.E R14, desc[UR6][R14.64] ;  /* 0x000000060e0e7981 */ /* 0x000ea4000c1e1900 */
[----:B------:R-:W-:Y:S02]  /*03a0*/  IMAD R17, R2, UR5, R25 ;  /* 0x0000000502117c24 */ /* 0x000fe4000f8e0219 */
[----:B------:R-:W3:Y:S02]  /*03b0*/  LDG.E R24, desc[UR6][R18.64] ;  /* 0x0000000612187981 */ /* 0x000ee4000c1e1900 */
[----:B------:R-:W-:-:S02]  /*03c0*/  IMAD.WIDE R16, R17, 0x4, R12 ;  /* 0x0000000411107825 */ /* 0x000fc400078e020c */
[----:B------:R-:W2:Y:S04]  /*03d0*/  LDG.E R21, desc[UR6][R18.64+0x4] ;  /* 0x0000040612157981 */ /* 0x000ea8000c1e1900 */
[----:B------:R0:W4:Y:S04]  /*03e0*/  LDG.E R16, desc[UR6][R16.64] ;  /* 0x0000000610107981 */ /* 0x000128000c1e1900 */
[----:B------:R-:W4:Y:S01]  /*03f0*/  LDG.E R27, desc[UR6][R18.64+0x8] ;  /* 0x00000806121b7981 */ /* 0x000f22000c1e1900 */
[----:B------:R-:W-:-:S03]  /*0400*/  VIADDMNMX.RELU R25, R26, 0xfffffffc, R7, PT ;  /* 0xfffffffc1a197846 */ /* 0x000fc60003801107 */
[----:B------:R-:W5:Y:S02]  /*0410*/  LDG.E R22, desc[UR6][R18.64+0xc] ;  /* 0x00000c0612167981 */ /* 0x000f64000c1e1900 */
[----:B------:R-:W-:Y:S01]  /*0420*/  IMAD R25, R2, UR5, R25 ;  /* 0x0000000502197c24 */ /* 0x000fe2000f8e0219 */
[----:B0-----:R-:W-:Y:S01]  /*0430*/  VIADDMNMX.RELU R17, R26, 0xfffffff9, R7, PT ;  /* 0xfffffff91a117846 */ /* 0x001fe20003801107 */
[----:B------:R-:W5:Y:S04]  /*0440*/  LDG.E R28, desc[UR6][R18.64+0x1c] ;  /* 0x00001c06121c7981 */ /* 0x000f68000c1e1900 */
[----:B------:R-:W-:Y:S02]  /*0450*/  IMAD R17, R2, UR5, R17 ;  /* 0x0000000502117c24 */ /* 0x000fe4000f8e0211 */
[----:B---3--:R-:W-:Y:S01]  /*0460*/  FFMA R29, R23, R24, R20 ;  /* 0x00000018171d7223 */ /* 0x008fe20000000014 */
[----:B------:R-:W-:Y:S01]  /*0470*/  VIADDMNMX.RELU R23, R26, 0xfffffffb, R7, PT ;  /* 0xfffffffb1a177846 */ /* 0x000fe20003801107 */
[----:B------:R-:W-:-:S04]  /*0480*/  IMAD.WIDE R24, R25, 0x4, R12 ;  /* 0x0000000419187825 */ /* 0x000fc800078e020c */
[----:B--2---:R-:W-:Y:S01]  /*0490*/  FFMA R21, R14, R21, R29 ;  /* 0x000000150e157223 */ /* 0x004fe2000000001d */
[----:B------:R-:W-:Y:S01]  /*04a0*/  VIADDMNMX.RELU R29, R26, 0xfffffffa, R7, PT ;  /* 0xfffffffa1a1d7846 */ /* 0x000fe20003801107 */
[C---:B------:R-:W-:Y:S01]  /*04b0*/  IMAD R15, R2.reuse, UR5, R23 ;  /* 0x00000005020f7c24 */ /* 0x040fe2000f8e0217 */
[----:B------:R-:W5:Y:S03]  /*04c0*/  LDG.E R24, desc[UR6][R24.64] ;  /* 0x0000000618187981 */ /* 0x000f66000c1e1900 */
[----:B------:R-:W-:Y:S02]  /*04d0*/  IMAD R29, R2, UR5, R29 ;  /* 0x00000005021d7c24 */ /* 0x000fe4000f8e021d */
[----:B----4-:R-:W-:Y:S01]  /*04e0*/  FFMA R23, R16, R27, R21 ;  /* 0x0000001b10177223 */ /* 0x010fe20000000015 */
[----:B------:R-:W-:Y:S01]  /*04f0*/  IMAD.WIDE R20, R15, 0x4, R12 ;  /* 0x000000040f147825 */ /* 0x000fe200078e020c */
[----:B------:R-:W-:-:S02]  /*0500*/  VIADDMNMX.RELU R27, R26, 0xfffffff8, R7, PT ;  /* 0xfffffff81a1b7846 */ /* 0x000fc40003801107 */
[----:B------:R-:W2:Y:S01]  /*0510*/  LDG.E R26, desc[UR6][R18.64+0x18] ;  /* 0x00001806121a7981 */ /* 0x000ea2000c1e1900 */
[----:B------:R-:W-:-:S03]  /*0520*/  IMAD.WIDE R14, R29, 0x4, R12 ;  /* 0x000000041d0e7825 */ /* 0x000fc600078e020c */
[----:B------:R-:W3:Y:S01]  /*0530*/  LDG.E R20, desc[UR6][R20.64] ;  /* 0x0000000614147981 */ /* 0x000ee2000c1e1900 */
[----:B------:R-:W-:-:S03]  /*0540*/  IMAD R29, R2, UR5, R27 ;  /* 0x00000005021d7c24 */ /* 0x000fc6000f8e021b */
[----:B------:R-:W3:Y:S01]  /*0550*/  LDG.E R25, desc[UR6][R18.64+0x10] ;  /* 0x0000100612197981 */ /* 0x000ee2000c1e1900 */
[----:B------:R-:W-:-:S03]  /*0560*/  IMAD.WIDE R16, R17, 0x4, R12 ;  /* 0x0000000411107825 */ /* 0x000fc600078e020c */
[----:B------:R-:W4:Y:S01]  /*0570*/  LDG.E R14, desc[UR6][R14.64] ;  /* 0x000000060e0e7981 */ /* 0x000f22000c1e1900 */
[----:B------:R-:W-:-:S03]  /*0580*/  IMAD.WIDE R12, R29, 0x4, R12 ;  /* 0x000000041d0c7825 */ /* 0x000fc600078e020c */
[----:B------:R-:W4:Y:S04]  /*0590*/  LDG.E R27, desc[UR6][R18.64+0x14] ;  /* 0x00001406121b7981 */ /* 0x000f28000c1e1900 */
[----:B------:R-:W2:Y:S04]  /*05a0*/  LDG.E R16, desc[UR6][R16.64] ;  /* 0x0000000610107981 */ /* 0x000ea8000c1e1900 */
[----:B------:R-:W2:Y:S01]  /*05b0*/  LDG.E R12, desc[UR6][R12.64] ;  /* 0x000000060c0c7981 */ /* 0x000ea2000c1e1900 */
[----:B------:R-:W-:-:S04]  /*05c0*/  IADD3 R11, PT, PT, R11, 0x8, RZ ;  /* 0x000000080b0b7810 */ /* 0x000fc80007ffe0ff */
[----:B------:R-:W-:Y:S01]  /*05d0*/  ISETP.NE.AND P1, PT, R11, R9, PT ;  /* 0x000000090b00720c */ /* 0x000fe20003f25270 */
[----:B-----5:R-:W-:-:S04]  /*05e0*/  FFMA R23, R24, R22, R23 ;  /* 0x0000001618177223 */ /* 0x020fc80000000017 */
[----:B---3--:R-:W-:-:S04]  /*05f0*/  FFMA R23, R20, R25, R23 ;  /* 0x0000001914177223 */ /* 0x008fc80000000017 */
[----:B----4-:R-:W-:-:S04]  /*0600*/  FFMA R23, R14, R27, R23 ;  /* 0x0000001b0e177223 */ /* 0x010fc80000000017 */
[----:B--2---:R-:W-:-:S04]  /*0610*/  FFMA R23, R16, R26, R23 ;  /* 0x0000001a10177223 */ /* 0x004fc80000000017 */
[----:B------:R-:W-:Y:S01]  /*0620*/  FFMA R20, R12, R28, R23 ;  /* 0x0000001c0c147223 */ /* 0x000fe20000000017 */
[----:B------:R-:W-:Y:S06]  /*0630*/  @P1 BRA `(.L_x_78) ;  /* 0xfffffffc001c1947 */ /* 0x000fec000383ffff */
[----:B------:R-:W-:-:S07]  /*0640*/  MOV R11, R9 ;  /* 0x00000009000b7202 */ /* 0x000fce0000000f00 */
.L_x_77:
[----:B------:R-:W-:-:S13]  /*0650*/  ISETP.NE.AND P1, PT, R4, RZ, PT ;  /* 0x000000ff0400720c */ /* 0x000fda0003f25270 */
[----:B------:R-:W-:Y:S05]  /*0660*/  @!P1 BRA `(.L_x_79) ;  /* 0x0000000400449947 */ /* 0x000fea0003800000 */
[----:B------:R-:W-:Y:S01]  /*0670*/  ISETP.NE.AND P1, PT, R8, RZ, PT ;  /* 0x000000ff0800720c */ /* 0x000fe20003f25270 */
[----:B------:R-:W-:-:S12]  /*0680*/  @!P0 BRA `(.L_x_80) ;  /* 0x0000000000948947 */ /* 0x000fd80003800000 */
[----:B------:R-:W0:Y:S01]  /*0690*/  LDC.64 R14, c[0x0][0x398] ;  /* 0x0000e600ff0e7b82 */ /* 0x000e220000000a00 */
[----:B------:R-:W1:Y:S01]  /*06a0*/  LDCU UR5, c[0x0][0x380] ;  /* 0x00007000ff0577ac */ /* 0x000e620008000800 */
[----:B------:R-:W-:Y:S01]  /*06b0*/  LOP3.LUT R19, RZ, R11, RZ, 0x33, !PT ;  /* 0x0000000bff137212 */ /* 0x000fe200078e33ff */
[C---:B------:R-:W-:Y:S01]  /*06c0*/  IMAD.IADD R24, R10.reuse, 0x1, -R11 ;  /* 0x000000010a187824 */ /* 0x040fe200078e0a0b */
[C---:B------:R-:W-:Y:S02]  /*06d0*/  IADD3 R18, P2, PT, R11.reuse, UR8, RZ ;  /* 0x000000080b127c10 */ /* 0x040fe4000ff5e0ff */
[--C-:B------:R-:W-:Y:S02]  /*06e0*/  VIADDMNMX.RELU R21, R10, R19, R7.reuse, PT ;  /* 0x000000130a157246 */ /* 0x100fe40003801107 */
[----:B------:R-:W2:Y:S01]  /*06f0*/  LDC.64 R16, c[0x0][0x398] ;  /* 0x0000e600ff107b82 */ /* 0x000ea20000000a00 */
[----:B------:R-:W-:Y:S02]  /*0700*/  IADD3 R23, PT, PT, R11, UR8, RZ ;  /* 0x000000080b177c10 */ /* 0x000fe4000fffe0ff */
[----:B------:R-:W-:-:S02]  /*0710*/  VIADDMNMX.RELU R25, R24, 0xfffffffe, R7, PT ;  /* 0xfffffffe18197846 */ /* 0x000fc40003801107 */
[----:B------:R-:W-:Y:S02]  /*0720*/  IADD3.X R19, PT, PT, RZ, RZ, RZ, P2, !PT ;  /* 0x000000ffff137210 */ /* 0x000fe400017fe4ff */
[----:B------:R-:W-:Y:S01]  /*0730*/  VIADDMNMX.RELU R27, R24, 0xfffffffd, R7, PT ;  /* 0xfffffffd181b7846 */ /* 0x000fe20003801107 */
[----:B------:R-:W3:Y:S01]  /*0740*/  LDC.64 R12, c[0x0][0x390] ;  /* 0x0000e400ff0c7b82 */ /* 0x000ee20000000a00 */
[C---:B-1----:R-:W-:Y:S02]  /*0750*/  IMAD R21, R2.reuse, UR5, R21 ;  /* 0x0000000502157c24 */ /* 0x042fe4000f8e0215 */
[----:B------:R-:W-:Y:S01]  /*0760*/  IMAD R25, R2, UR5, R25 ;  /* 0x0000000502197c24 */ /* 0x000fe2000f8e0219 */
[----:B0-----:R-:W-:-:S04]  /*0770*/  LEA R14, P2, R18, R14, 0x2 ;  /* 0x0000000e120e7211 */ /* 0x001fc800078410ff */
[----:B------:R-:W-:Y:S01]  /*0780*/  LEA.HI.X R15, R18, R15, R19, 0x2, P2 ;  /* 0x0000000f120f7211 */ /* 0x000fe200010f1413 */
[----:B--2---:R-:W-:-:S04]  /*0790*/  IMAD.WIDE.U32 R16, R23, 0x4, R16 ;  /* 0x0000000417107825 */ /* 0x004fc800078e0010 */
[----:B------:R-:W2:Y:S04]  /*07a0*/  LDG.E R26, desc[UR6][R14.64+0x8] ;  /* 0x000008060e1a7981 */ /* 0x000ea8000c1e1900 */
[----:B------:R-:W4:Y:S01]  /*07b0*/  LDG.E R17, desc[UR6][R16.64] ;  /* 0x0000000610117981 */ /* 0x000f22000c1e1900 */
[----:B---3--:R-:W-:Y:S01]  /*07c0*/  IMAD.WIDE R22, R21, 0x4, R12 ;  /* 0x0000000415167825 */ /* 0x008fe200078e020c */
[----:B------:R-:W-:-:S03]  /*07d0*/  VIADDMNMX.RELU R21, R24, 0xfffffffc, R7, PT ;  /* 0xfffffffc18157846 */ /* 0x000fc60003801107 */
[----:B------:R-:W-:Y:S02]  /*07e0*/  IMAD.WIDE R18, R25, 0x4, R12 ;  /* 0x0000000419127825 */ /* 0x000fe400078e020c */
[----:B------:R-:W4:Y:S02]  /*07f0*/  LDG.E R23, desc[UR6][R22.64] ;  /* 0x0000000616177981 */ /* 0x000f24000c1e1900 */
[C---:B------:R-:W-:Y:S02]  /*0800*/  IMAD R25, R2.reuse, UR5, R27 ;  /* 0x0000000502197c24 */ /* 0x040fe4000f8e021b */
[----:B------:R-:W-:Y:S01]  /*0810*/  IMAD R27, R2, UR5, R21 ;  /* 0x00000005021b7c24 */ /* 0x000fe2000f8e0215 */
[----:B------:R-:W3:Y:S01]  /*0820*/  LDG.E R18, desc[UR6][R18.64] ;  /* 0x0000000612127981 */ /* 0x000ee2000c1e1900 */
[----:B------:R-:W-:-:S03]  /*0830*/  IMAD.WIDE R24, R25, 0x4, R12 ;  /* 0x0000000419187825 */ /* 0x000fc600078e020c */
[----:B------:R-:W3:Y:S01]  /*0840*/  LDG.E R21, desc[UR6][R14.64+0x4] ;  /* 0x000004060e157981 */ /* 0x000ee2000c1e1900 */
[----:B------:R-:W-:-:S03]  /*0850*/  IMAD.WIDE R12, R27, 0x4, R12 ;  /* 0x000000041b0c7825 */ /* 0x000fc600078e020c */
[----:B------:R-:W2:Y:S04]  /*0860*/  LDG.E R24, desc[UR6][R24.64] ;  /* 0x0000000618187981 */ /* 0x000ea8000c1e1900 */
[----:B------:R-:W5:Y:S04]  /*0870*/  LDG.E R12, desc[UR6][R12.64] ;  /* 0x000000060c0c7981 */ /* 0x000f68000c1e1900 */
[----:B------:R-:W5:Y:S01]  /*0880*/  LDG.E R16, desc[UR6][R14.64+0xc] ;  /* 0x00000c060e107981 */ /* 0x000f62000c1e1900 */
[----:B------:R-:W-:Y:S01]  /*0890*/  IADD3 R11, PT, PT, R11, 0x4, RZ ;  /* 0x000000040b0b7810 */ /* 0x000fe20007ffe0ff */
[----:B----4-:R-:W-:-:S04]  /*08a0*/  FFMA R17, R23, R17, R20 ;  /* 0x0000001117117223 */ /* 0x010fc80000000014 */
[----:B---3--:R-:W-:-:S04]  /*08b0*/  FFMA R17, R18, R21, R17 ;  /* 0x0000001512117223 */ /* 0x008fc80000000011 */
[----:B--2---:R-:W-:-:S04]  /*08c0*/  FFMA R17, R24, R26, R17 ;  /* 0x0000001a18117223 */ /* 0x004fc80000000011 */
[----:B-----5:R-:W-:-:S07]  /*08d0*/  FFMA R20, R12, R16, R17 ;  /* 0x000000100c147223 */ /* 0x020fce0000000011 */
.L_x_80:
[----:B------:R-:W-:Y:S05]  /*08e0*/  @!P1 BRA `(.L_x_79) ;  /* 0x0000000000a49947 */ /* 0x000fea0003800000 */
[----:B------:R-:W-:Y:S01]  /*08f0*/  ISETP.NE.AND P1, PT, R8, 0x1, PT ;  /* 0x000000010800780c */ /* 0x000fe20003f25270 */
[----:B------:R-:W-:-:S12]  /*0900*/  ULOP3.LUT UP1, URZ, UR9, 0x1, URZ, 0xc0, !UPT ;  /* 0x0000000109ff7892 */ /* 0x000fd8000f82c0ff */
[----:B------:R-:W-:Y:S05]  /*0910*/  @!P1 BRA `(.L_x_81) ;  /* 0x0000000000649947 */ /* 0x000fea0003800000 */
[----:B------:R-:W0:Y:S01]  /*0920*/  LDC.64 R16, c[0x0][0x398] ;  /* 0x0000e600ff107b82 */ /* 0x000e220000000a00 */
[----:B------:R-:W1:Y:S01]  /*0930*/  LDCU UR5, c[0x0][0x380] ;  /* 0x00007000ff0577ac */ /* 0x000e620008000800 */
[----:B------:R-:W-:Y:S01]  /*0940*/  LOP3.LUT R15, RZ, R11, RZ, 0x33, !PT ;  /* 0x0000000bff0f7212 */ /* 0x000fe200078e33ff */
[----:B------:R-:W-:Y:S01]  /*0950*/  VIADD R25, R11, UR8 ;  /* 0x000000080b197c36 */ /* 0x000fe20008000000 */
[C---:B------:R-:W-:Y:S02]  /*0960*/  IADD3 R14, PT, PT, R10.reuse, -0x2, -R11 ;  /* 0xfffffffe0a0e7810 */ /* 0x040fe40007ffe80b */
[----:B------:R-:W-:Y:S02]  /*0970*/  VIADDMNMX.RELU R23, R10, R15, R7, PT ;  /* 0x0000000f0a177246 */ /* 0x000fe40003801107 */
[----:B------:R-:W2:Y:S01]  /*0980*/  LDC.64 R18, c[0x0][0x390] ;  /* 0x0000e400ff127b82 */ /* 0x000ea20000000a00 */
[----:B------:R-:W-:Y:S02]  /*0990*/  VIMNMX.RELU R15, PT, PT, R7, R14, PT ;  /* 0x0000000e070f7248 */ /* 0x000fe40003fe1100 */
[----:B------:R-:W-:-:S04]  /*09a0*/  IADD3 R21, P1, PT, R11, UR8, RZ ;  /* 0x000000080b157c10 */ /* 0x000fc8000ff3e0ff */
[----:B------:R-:W-:Y:S01]  /*09b0*/  IADD3.X R22, PT, PT, RZ, RZ, RZ, P1, !PT ;  /* 0x000000ffff167210 */ /* 0x000fe20000ffe4ff */
[----:B------:R-:W3:Y:S01]  /*09c0*/  LDC.64 R12, c[0x0][0x398] ;  /* 0x0000e600ff0c7b82 */ /* 0x000ee20000000a00 */
[----:B0-----:R-:W-:-:S04]  /*09d0*/  IMAD.WIDE.U32 R16, R25, 0x4, R16 ;  /* 0x0000000419107825 */ /* 0x001fc800078e0010 */
[C---:B-1----:R-:W-:Y:S02]  /*09e0*/  IMAD R25, R2.reuse, UR5, R23 ;  /* 0x0000000502197c24 */ /* 0x042fe4000f8e0217 */
[----:B------:R-:W-:Y:S01]  /*09f0*/  IMAD R23, R2, UR5, R15 ;  /* 0x0000000502177c24 */ /* 0x000fe2000f8e020f */
[----:B------:R-:W4:Y:S01]  /*0a00*/  LDG.E R16, desc[UR6][R16.64] ;  /* 0x0000000610107981 */ /* 0x000f22000c1e1900 */
[----:B--2---:R-:W-:-:S04]  /*0a10*/  IMAD.WIDE R14, R25, 0x4, R18 ;  /* 0x00000004190e7825 */ /* 0x004fc800078e0212 */
[----:B------:R-:W-:Y:S02]  /*0a20*/  IMAD.WIDE R18, R23, 0x4, R18 ;  /* 0x0000000417127825 */ /* 0x000fe400078e0212 */
[----:B------:R-:W4:Y:S01]  /*0a30*/  LDG.E R15, desc[UR6][R14.64] ;  /* 0x000000060e0f7981 */ /* 0x000f22000c1e1900 */
[----:B---3--:R-:W-:-:S03]  /*0a40*/  LEA R12, P1, R21, R12, 0x2 ;  /* 0x0000000c150c7211 */ /* 0x008fc600078210ff */
[----:B------:R-:W2:Y:S01]  /*0a50*/  LDG.E R18, desc[UR6][R18.64] ;  /* 0x0000000612127981 */ /* 0x000ea2000c1e1900 */
[----:B------:R-:W-:-:S05]  /*0a60*/  LEA.HI.X R13, R21, R13, R22, 0x2, P1 ;  /* 0x0000000d150d7211 */ /* 0x000fca00008f1416 */
[----:B------:R-:W2:Y:S01]  /*0a70*/  LDG.E R12, desc[UR6][R12.64+0x4] ;  /* 0x000004060c0c7981 */ /* 0x000ea2000c1e1900 */
[----:B------:R-:W-:Y:S01]  /*0a80*/  IADD3 R11, PT, PT, R11, 0x2, RZ ;  /* 0x000000020b0b7810 */ /* 0x000fe20007ffe0ff */
[----:B----4-:R-:W-:-:S04]  /*0a90*/  FFMA R21, R15, R16, R20 ;  /* 0x000000100f157223 */ /* 0x010fc80000000014 */
[----:B--2---:R-:W-:-:S07]  /*0aa0*/  FFMA R20, R12, R18, R21 ;  /* 0x000000120c147223 */ /* 0x004fce0000000015 */
.L_x_81:
[----:B------:R-:W-:Y:S05]  /*0ab0*/  BRA.U !UP1, `(.L_x_79) ;  /* 0x0000000109307547 */ /* 0x000fea000b800000 */
[----:B------:R-:W0:Y:S01]  /*0ac0*/  LDC.64 R14, c[0x0][0x398] ;  /* 0x0000e600ff0e7b82 */ /* 0x000e220000000a00 */
[----:B------:R-:W1:Y:S01]  /*0ad0*/  LDCU UR5, c[0x0][0x380] ;  /* 0x00007000ff0577ac */ /* 0x000e620008000800 */
[----:B------:R-:W-:Y:S02]  /*0ae0*/  LOP3.LUT R16, RZ, R11, RZ, 0x33, !PT ;  /* 0x0000000bff107212 */ /* 0x000fe400078e33ff */
[----:B------:R-:W-:Y:S02]  /*0af0*/  IADD3 R11, PT, PT, R11, UR8, RZ ;  /* 0x000000080b0b7c10 */ /* 0x000fe4000fffe0ff */
[----:B------:R-:W-:Y:S02]  /*0b00*/  VIADDMNMX.RELU R17, R10, R16, R7, PT ;  /* 0x000000100a117246 */ /* 0x000fe40003801107 */
[----:B------:R-:W2:Y:S03]  /*0b10*/  LDC.64 R12, c[0x0][0x390] ;  /* 0x0000e400ff0c7b82 */ /* 0x000ea60000000a00 */
[----:B-1----:R-:W-:-:S02]  /*0b20*/  IMAD R17, R2, UR5, R17 ;  /* 0x0000000502117c24 */ /* 0x002fc4000f8e0211 */
[----:B0-----:R-:W-:-:S06]  /*0b30*/  IMAD.WIDE.U32 R14, R11, 0x4, R14 ;  /* 0x000000040b0e7825 */ /* 0x001fcc00078e000e */
[----:B------:R-:W3:Y:S01]  /*0b40*/  LDG.E R14, desc[UR6][R14.64] ;  /* 0x000000060e0e7981 */ /* 0x000ee2000c1e1900 */
[----:B--2---:R-:W-:-:S06]  /*0b50*/  IMAD.WIDE R12, R17, 0x4, R12 ;  /* 0x00000004110c7825 */ /* 0x004fcc00078e020c */
[----:B------:R-:W3:Y:S02]  /*0b60*/  LDG.E R13, desc[UR6][R12.64] ;  /* 0x000000060c0d7981 */ /* 0x000ee4000c1e1900 */
[----:B---3--:R-:W-:-:S07]  /*0b70*/  FFMA R20, R13, R14, R20 ;  /* 0x0000000e0d147223 */ /* 0x008fce0000000014 */
.L_x_79:
[----:B------:R-:W-:Y:S05]  /*0b80*/  BRA.U UP0, `(.L_x_82) ;  /* 0xfffffff5009c7547 */ /* 0x000fea000b83ffff */
.L_x_76:
[----:B------:R-:W0:Y:S01]  /*0b90*/  LDC.64 R4, c[0x0][0x3a0] ;  /* 0x0000e800ff047b82 */ /* 0x000e220000000a00 */
[----:B------:R-:W1:Y:S02]  /*0ba0*/  LDCU UR4, c[0x0][0x380] ;  /* 0x00007000ff0477ac */ /* 0x000e640008000800 */
[----:B-1----:R-:W-:-:S04]  /*0bb0*/  IMAD R3, R0, UR4, R3 ;  /* 0x0000000400037c24 */ /* 0x002fc8000f8e0203 */
[----:B0-----:R-:W-:-:S05]  /*0bc0*/  IMAD.WIDE R2, R3, 0x4, R4 ;  /* 0x0000000403027825 */ /* 0x001fca00078e0204 */
[----:B------:R-:W-:Y:S01]  /*0bd0*/  STG.E desc[UR6][R2.64], R20 ;  /* 0x0000001402007986 */ /* 0x000fe2000c101906 */
[----:B------:R-:W-:Y:S05]  /*0be0*/  EXIT ;  /* 0x000000000000794d */ /* 0x000fea0003800000 */
.L_x_83:
        /* <DEDUP_REMOVED lines=9> */
.L_x_204:


//--------------------- .text.matrixConvEmptyBorderBackpropagationWeightCorrection --------------------------
	.section	.text.matrixConvEmptyBorderBackpropagationWeightCorrection,"ax",@progbits
	.align	128
        .global         matrixConvEmptyBorderBackpropagationWeightCorrection
        .type           matrixConvEmptyBorderBackpropagationWeightCorrection,@function
        .size           matrixConvEmptyBorderBackpropagationWeightCorrection,(.L_x_205 - matrixConvEmptyBorderBackpropagationWeightCorrection)
        .other          matrixConvEmptyBorderBackpropagationWeightCorrection,@"STO_CUDA_ENTRY STV_DEFAULT"
matrixConvEmptyBorderBackpropagationWeightCorrection:
.text.matrixConvEmptyBorderBackpropagationWeightCorrection:
        /* <DEDUP_REMOVED lines=13> */
[----:B------:R-:W0:Y:S01]  /*00d0*/  LDCU UR4, c[0x0][0x384] ;  /* 0x00007080ff0477ac */ /* 0x000e220008000800 */
[----:B------:R-:W-:Y:S01]  /*00e0*/  IADD3 R3, PT, PT, -R7, RZ, RZ ;  /* 0x000000ff07037210 */ /* 0x000fe20007ffe1ff */
[----:B------:R-:W1:Y:S03]  /*00f0*/  LDCU.64 UR10, c[0x0][0x358] ;  /* 0x00006b00ff0a77ac */ /* 0x000e660008000a00 */
[----:B------:R-:W-:Y:S01]  /*0100*/  LEA.HI.SX32 R6, R8, R3, 0x1f ;  /* 0x0000000308067211 */ /* 0x000fe200078ffaff */
[----:B------:R-:W-:Y:S01]  /*0110*/  HFMA2 R8, -RZ, RZ, 0, 0 ;  /* 0x00000000ff087431 */ /* 0x000fe200000001ff */
[----:B0-----:R-:W-:-:S09]  /*0120*/  UISETP.GE.AND UP0, UPT, UR4, 0x1, UPT ;  /* 0x000000010400788c */ /* 0x001fd2000bf06270 */
[----:B-1----:R-:W-:Y:S05]  /*0130*/  BRA.U !UP0, `(.L_x_84) ;  /* 0x00000009087c7547 */ /* 0x002fea000b800000 */
[----:B------:R-:W0:Y:S01]  /*0140*/  LDCU UR6, c[0x0][0x380] ;  /* 0x00007000ff0677ac */ /* 0x000e220008000800 */
[----:B------:R-:W-:Y:S01]  /*0150*/  IMAD.MOV R2, RZ, RZ, -R0 ;  /* 0x000000ffff027224 */ /* 0x000fe200078e0a00 */
[----:B------:R-:W-:-:S04]  /*0160*/  MOV R8, RZ ;  /* 0x000000ff00087202 */ /* 0x000fc80000000f00 */
[----:B------:R-:W-:Y:S01]  /*0170*/  LEA.HI R9, R9, R2, RZ, 0x1f ;  /* 0x0000000209097211 */ /* 0x000fe200078ff8ff */
[----:B0-----:R-:W-:Y:S02]  /*0180*/  ULOP3.LUT UR7, UR6, 0x7, URZ, 0xc0, !UPT ;  /* 0x0000000706077892 */ /* 0x001fe4000f8ec0ff */
[----:B------:R-:W-:Y:S02]  /*0190*/  ULOP3.LUT UR8, UR6, 0x3, URZ, 0xc0, !UPT ;  /* 0x0000000306087892 */ /* 0x000fe4000f8ec0ff */
[----:B------:R-:W-:Y:S02]  /*01a0*/  UIADD3 UR4, UPT, UPT, UR7, -0x1, URZ ;  /* 0xffffffff07047890 */ /* 0x000fe4000fffe0ff */
[----:B------:R-:W-:Y:S02]  /*01b0*/  ULOP3.LUT UR6, UR6, 0x7ffffff8, URZ, 0xc0, !UPT ;  /* 0x7ffffff806067892 */ /* 0x000fe4000f8ec0ff */
[----:B------:R-:W-:-:S03]  /*01c0*/  UISETP.GE.U32.AND UP0, UPT, UR4, 0x3, UPT ;  /* 0x000000030400788c */ /* 0x000fc6000bf06070 */
[----:B------:R-:W-:-:S08]  /*01d0*/  UMOV UR4, URZ ;  /* 0x000000ff00047c82 */ /* 0x000fd00008000000 */
.L_x_91:
[----:B------:R-:W0:Y:S01]  /*01e0*/  LDCU.64 UR12, c[0x0][0x380] ;  /* 0x00007000ff0c77ac */ /* 0x000e220008000a00 */
[----:B------:R-:W-:Y:S01]  /*01f0*/  IADD3 R11, PT, PT, R9, UR4, RZ ;  /* 0x00000004090b7c10 */ /* 0x000fe2000fffe0ff */
[----:B------:R-:W-:Y:S01]  /*0200*/  BSSY.RECONVERGENT B0, `(.L_x_85) ;  /* 0x000008e000007945 */ /* 0x000fe20003800200 */
[----:B0-----:R-:W-:-:S05]  /*0210*/  IMAD.U32 R10, RZ, RZ, UR12 ;  /* 0x0000000cff0a7e24 */ /* 0x001fca000f8e00ff */
[----:B------:R-:W-:-:S04]  /*0220*/  ISETP.GE.AND P0, PT, R10, 0x1, PT ;  /* 0x000000010a00780c */ /* 0x000fc80003f06270 */
[----:B------:R-:W-:-:S13]  /*0230*/  ISETP.GE.U32.OR P0, PT, R11, UR13, !P0 ;  /* 0x0000000d0b007c0c */ /* 0x000fda000c706470 */
[----:B------:R-:W-:Y:S05]  /*0240*/  @P0 BRA `(.L_x_86) ;  /* 0x0000000800240947 */ /* 0x000fea0003800000 */
[C---:B------:R-:W-:Y:S01]  /*0250*/  ISETP.GE.U32.AND P0, PT, R10.reuse, 0x8, PT ;  /* 0x000000080a00780c */ /* 0x040fe20003f06070 */
[----:B------:R-:W-:Y:S02]  /*0260*/  IMAD R12, R10, UR4, RZ ;  /* 0x000000040a0c7c24 */ /* 0x000fe4000f8e02ff */
[----:B------:R-:W-:-:S10]  /*0270*/  IMAD.MOV.U32 R5, RZ, RZ, RZ ;  /* 0x000000ffff057224 */ /* 0x000fd400078e00ff */
[----:B------:R-:W-:Y:S05]  /*0280*/  @!P0 BRA `(.L_x_87) ;  /* 0x0000000000e88947 */ /* 0x000fea0003800000 */
[----:B------:R-:W0:Y:S01]  /*0290*/  LDCU UR9, c[0x0][0x380] ;  /* 0x00007000ff0977ac */ /* 0x000e220008000800 */
[----:B------:R-:W-:-:S05]  /*02a0*/  UMOV UR5, URZ ;  /* 0x000000ff00057c82 */ /* 0x000fca0008000000 */
.L_x_88:
[----:B0-----:R-:W-:Y:S01]  /*02b0*/  IMAD.U32 R10, RZ, RZ, UR9 ;  /* 0x00000009ff0a7e24 */ /* 0x001fe2000f8e00ff */
[----:B------:R-:W-:Y:S01]  /*02c0*/  IADD3 R13, PT, PT, R6, UR5, RZ ;  /* 0x00000005060d7c10 */ /* 0x000fe2000fffe0ff */
[----:B------:R-:W0:Y:S03]  /*02d0*/  LDC.64 R4, c[0x0][0x398] ;  /* 0x0000e600ff047b82 */ /* 0x000e260000000a00 */
[-C--:B------:R-:W-:Y:S01]  /*02e0*/  ISETP.GE.U32.AND P6, PT, R13, R10.reuse, PT ;  /* 0x0000000a0d00720c */ /* 0x080fe20003fc6070 */
[----:B------:R-:W-:-:S12]  /*02f0*/  IMAD R3, R11, R10, R13 ;  /* 0x0000000a0b037224 */ /* 0x000fd800078e020d */
[----:B------:R-:W1:Y:S01]  /*0300*/  @!P6 LDC.64 R16, c[0x0][0x3a0] ;  /* 0x0000e800ff10eb82 */ /* 0x000e620000000a00 */
[----:B------:R-:W-:Y:S01]  /*0310*/  @!P6 IADD3 R15, PT, PT, R12, UR5, RZ ;  /* 0x000000050c0fec10 */ /* 0x000fe2000fffe0ff */
[----:B0-----:R-:W-:-:S06]  /*0320*/  IMAD.WIDE R4, R3, 0x4, R4 ;  /* 0x0000000403047825 */ /* 0x001fcc00078e0204 */
[----:B------:R-:W0:Y:S01]  /*0330*/  LDC.64 R2, c[0x0][0x3a0] ;  /* 0x0000e800ff027b82 */ /* 0x000e220000000a00 */
[----:B-1----:R-:W-:Y:S02]  /*0340*/  @!P6 IMAD.WIDE.U32 R16, R15, 0x4, R16 ;  /* 0x000000040f10e825 */ /* 0x002fe400078e0010 */
[----:B------:R-:W2:Y:S04]  /*0350*/  @!P6 LDG.E R15, desc[UR10][R4.64] ;  /* 0x0000000a040fe981 */ /* 0x000ea8000c1e1900 */
[----:B------:R-:W2:Y:S01]  /*0360*/  @!P6 LDG.E R21, desc[UR10][R16.64] ;  /* 0x0000000a1015e981 */ /* 0x000ea2000c1e1900 */
[C---:B------:R-:W-:Y:S01]  /*0370*/  VIADD R19, R13.reuse, 0x1 ;  /* 0x000000010d137836 */ /* 0x040fe20000000000 */
[----:B------:R-:W-:Y:S02]  /*0380*/  IADD3 R14, P0, PT, R12, UR5, RZ ;  /* 0x000000050c0e7c10 */ /* 0x000fe4000ff1e0ff */
[----:B------:R-:W-:-:S02]  /*0390*/  IADD3 R23, PT, PT, R13, 0x2, RZ ;  /* 0x000000020d177810 */ /* 0x000fc40007ffe0ff */
[-C--:B------:R-:W-:Y:S01]  /*03a0*/  ISETP.GE.U32.AND P5, PT, R19, R10.reuse, PT ;  /* 0x0000000a1300720c */ /* 0x080fe20003fa6070 */
[----:B------:R-:W-:Y:S01]  /*03b0*/  IMAD.X R18, RZ, RZ, RZ, P0 ;  /* 0x000000ffff127224 */ /* 0x000fe200000e06ff */
[----:B------:R-:W-:Y:S01]  /*03c0*/  ISETP.GE.U32.AND P4, PT, R23, R10, PT ;  /* 0x0000000a1700720c */ /* 0x000fe20003f86070 */
[C---:B------:R-:W-:Y:S01]  /*03d0*/  VIADD R23, R13.reuse, 0x4 ;  /* 0x000000040d177836 */ /* 0x040fe20000000000 */
[----:B------:R-:W-:Y:S02]  /*03e0*/  IADD3 R19, PT, PT, R13, 0x3, RZ ;  /* 0x000000030d137810 */ /* 0x000fe40007ffe0ff */
[C---:B0-----:R-:W-:Y:S02]  /*03f0*/  LEA R2, P0, R14.reuse, R2, 0x2 ;  /* 0x000000020e027211 */ /* 0x041fe400078010ff */
[----:B------:R-:W-:Y:S02]  /*0400*/  ISETP.GE.U32.AND P3, PT, R19, R10, PT ;  /* 0x0000000a1300720c */ /* 0x000fe40003f66070 */
[----:B------:R-:W-:-:S02]  /*0410*/  LEA.HI.X R3, R14, R3, R18, 0x2, P0 ;  /* 0x000000030e037211 */ /* 0x000fc400000f1412 */
[-C--:B------:R-:W-:Y:S01]  /*0420*/  ISETP.GE.U32.AND P2, PT, R23, R10.reuse, PT ;  /* 0x0000000a1700720c */ /* 0x080fe20003f46070 */
[----:B------:R-:W3:Y:S01]  /*0430*/  @!P5 LDG.E R17, desc[UR10][R4.64+0x4] ;  /* 0x0000040a0411d981 */ /* 0x000ee2000c1e1900 */
[C---:B------:R-:W-:Y:S01]  /*0440*/  IADD3 R23, PT, PT, R13.reuse, 0x5, RZ ;  /* 0x000000050d177810 */ /* 0x040fe20007ffe0ff */
[----:B------:R-:W-:Y:S02]  /*0450*/  VIADD R25, R13, 0x6 ;  /* 0x000000060d197836 */ /* 0x000fe40000000000 */
[----:B------:R-:W3:Y:S01]  /*0460*/  @!P5 LDG.E R19, desc[UR10][R2.64+0x4] ;  /* 0x0000040a0213d981 */ /* 0x000ee2000c1e1900 */
[----:B------:R-:W-:-:S03]  /*0470*/  ISETP.GE.U32.AND P1, PT, R23, R10, PT ;  /* 0x0000000a1700720c */ /* 0x000fc60003f26070 */
[----:B------:R-:W4:Y:S01]  /*0480*/  @!P4 LDG.E R14, desc[UR10][R4.64+0x8] ;  /* 0x0000080a040ec981 */ /* 0x000f22000c1e1900 */
[----:B------:R-:W-:-:S03]  /*0490*/  ISETP.GE.U32.AND P0, PT, R25, R10, PT ;  /* 0x0000000a1900720c */ /* 0x000fc60003f06070 */
[----:B------:R-:W4:Y:S01]  /*04a0*/  @!P4 LDG.E R23, desc[UR10][R2.64+0x8] ;  /* 0x0000080a0217c981 */ /* 0x000f22000c1e1900 */
[----:B------:R-:W-:-:S03]  /*04b0*/  IADD3 R25, PT, PT, R13, 0x7, RZ ;  /* 0x000000070d197810 */ /* 0x000fc60007ffe0ff */
[----:B------:R-:W5:Y:S04]  /*04c0*/  @!P3 LDG.E R16, desc[UR10][R4.64+0xc] ;  /* 0x00000c0a0410b981 */ /* 0x000f68000c1e1900 */
[----:B------:R-:W5:Y:S04]  /*04d0*/  @!P3 LDG.E R13, desc[UR10][R2.64+0xc] ;  /* 0x00000c0a020db981 */ /* 0x000f68000c1e1900 */
[----:B------:R-:W5:Y:S04]  /*04e0*/  @!P2 LDG.E R18, desc[UR10][R4.64+0x10] ;  /* 0x0000100a0412a981 */ /* 0x000f68000c1e1900 */
[----:B------:R-:W5:Y:S04]  /*04f0*/  @!P1 LDG.E R20, desc[UR10][R4.64+0x14] ;  /* 0x0000140a04149981 */ /* 0x000f68000c1e1900 */
[----:B------:R-:W5:Y:S01]  /*0500*/  @!P0 LDG.E R22, desc[UR10][R4.64+0x18] ;  /* 0x0000180a04168981 */ /* 0x000f62000c1e1900 */
[----:B--2---:R-:W-:Y:S01]  /*0510*/  @!P6 FFMA R8, R21, R15, R8 ;  /* 0x0000000f1508e223 */ /* 0x004fe20000000008 */
[----:B------:R-:W-:-:S02]  /*0520*/  ISETP.GE.U32.AND P6, PT, R25, R10, PT ;  /* 0x0000000a1900720c */ /* 0x000fc40003fc6070 */
[----:B------:R-:W2:Y:S04]  /*0530*/  @!P2 LDG.E R15, desc[UR10][R2.64+0x10] ;  /* 0x0000100a020fa981 */ /* 0x000ea8000c1e1900 */
[----:B------:R-:W2:Y:S04]  /*0540*/  @!P1 LDG.E R21, desc[UR10][R2.64+0x14] ;  /* 0x0000140a02159981 */ /* 0x000ea8000c1e1900 */
[----:B------:R-:W2:Y:S04]  /*0550*/  @!P0 LDG.E R25, desc[UR10][R2.64+0x18] ;  /* 0x0000180a02198981 */ /* 0x000ea8000c1e1900 */
[----:B------:R-:W2:Y:S04]  /*0560*/  @!P6 LDG.E R24, desc[UR10][R4.64+0x1c] ;  /* 0x00001c0a0418e981 */ /* 0x000ea8000c1e1900 */
[----:B------:R-:W2:Y:S01]  /*0570*/  @!P6 LDG.E R27, desc[UR10][R2.64+0x1c] ;  /* 0x00001c0a021be981 */ /* 0x000ea2000c1e1900 */
[----:B---3--:R-:W-:Y:S01]  /*0580*/  @!P5 FFMA R8, R19, R17, R8 ;  /* 0x000000111308d223 */ /* 0x008fe20000000008 */
[----:B------:R-:W-:-:S03]  /*0590*/  UIADD3 UR5, UPT, UPT, UR5, 0x8, URZ ;  /* 0x0000000805057890 */ /* 0x000fc6000fffe0ff */
[----:B----4-:R-:W-:Y:S01]  /*05a0*/  @!P4 FFMA R8, R23, R14, R8 ;  /* 0x0000000e1708c223 */ /* 0x010fe20000000008 */
[----:B------:R-:W-:-:S03]  /*05b0*/  UISETP.NE.AND UP1, UPT, UR5, UR6, UPT ;  /* 0x000000060500728c */ /* 0x000fc6000bf25270 */
[----:B-----5:R-:W-:-:S04]  /*05c0*/  @!P3 FFMA R8, R13, R16, R8 ;  /* 0x000000100d08b223 */ /* 0x020fc80000000008 */
[----:B--2---:R-:W-:-:S04]  /*05d0*/  @!P2 FFMA R8, R15, R18, R8 ;  /* 0x000000120f08a223 */ /* 0x004fc80000000008 */
[----:B------:R-:W-:-:S04]  /*05e0*/  @!P1 FFMA R8, R21, R20, R8 ;  /* 0x0000001415089223 */ /* 0x000fc80000000008 */
[----:B------:R-:W-:-:S04]  /*05f0*/  @!P0 FFMA R8, R25, R22, R8 ;  /* 0x0000001619088223 */ /* 0x000fc80000000008 */
[----:B------:R-:W-:Y:S01]  /*0600*/  @!P6 FFMA R8, R27, R24, R8 ;  /* 0x000000181b08e223 */ /* 0x000fe20000000008 */
[----:B------:R-:W-:Y:S06]  /*0610*/  BRA.U UP1, `(.L_x_88) ;  /* 0xfffffffd01247547 */ /* 0x000fec000b83ffff */
[----:B------:R-:W-:-:S07]  /*0620*/  IMAD.U32 R5, RZ, RZ, UR6 ;  /* 0x00000006ff057e24 */ /* 0x000fce000f8e00ff */
.L_x_87:
[----:B------:R-:W-:-:S09]  /*0630*/  UISETP.NE.AND UP1, UPT, UR7, URZ, UPT ;  /* 0x000000ff0700728c */ /* 0x000fd2000bf25270 */
[----:B------:R-:W-:Y:S05]  /*0640*/  BRA.U !UP1, `(.L_x_86) ;  /* 0x0000000509247547 */ /* 0x000fea000b800000 */
[----:B------:R-:W-:Y:S01]  /*0650*/  UISETP.NE.AND UP1, UPT, UR8, URZ, UPT ;  /* 0x000000ff0800728c */ /* 0x000fe2000bf25270 */
[----:B------:R-:W-:Y:S10]  /*0660*/  BRA.U !UP0, `(.L_x_89) ;  /* 0x0000000108807547 */ /* 0x000ff4000b800000 */
[-C--:B------:R-:W-:Y:S01]  /*0670*/  IADD3 R23, PT, PT, R6, R5.reuse, RZ ;  /* 0x0000000506177210 */ /* 0x080fe20007ffe0ff */
[----:B------:R-:W0:Y:S01]  /*0680*/  LDC.64 R2, c[0x0][0x3a0] ;  /* 0x0000e800ff027b82 */ /* 0x000e220000000a00 */
[----:B------:R-:W-:Y:S02]  /*0690*/  IADD3 R4, P3, PT, R12, R5, RZ ;  /* 0x000000050c047210 */ /* 0x000fe40007f7e0ff */
[CC--:B------:R-:W-:Y:S01]  /*06a0*/  ISETP.GE.U32.AND P0, PT, R23.reuse, R10.reuse, PT ;  /* 0x0000000a1700720c */ /* 0x0c0fe20003f06070 */
[C---:B------:R-:W-:Y:S01]  /*06b0*/  VIADD R19, R23.reuse, 0x1 ;  /* 0x0000000117137836 */ /* 0x040fe20000000000 */
[----:B------:R-:W-:Y:S01]  /*06c0*/  IADD3 R21, PT, PT, R23, 0x2, RZ ;  /* 0x0000000217157810 */ /* 0x000fe20007ffe0ff */
[----:B------:R-:W-:Y:S02]  /*06d0*/  IMAD.X R18, RZ, RZ, RZ, P3 ;  /* 0x000000ffff127224 */ /* 0x000fe400018e06ff */
[----:B------:R-:W1:Y:S01]  /*06e0*/  LDC.64 R14, c[0x0][0x398] ;  /* 0x0000e600ff0e7b82 */ /* 0x000e620000000a00 */
[----:B------:R-:W-:-:S02]  /*06f0*/  ISETP.GE.U32.AND P1, PT, R19, R10, PT ;  /* 0x0000000a1300720c */ /* 0x000fc40003f26070 */
[----:B------:R-:W-:Y:S02]  /*0700*/  ISETP.GE.U32.AND P2, PT, R21, R10, PT ;  /* 0x0000000a1500720c */ /* 0x000fe40003f46070 */
[----:B------:R-:W-:-:S03]  /*0710*/  IADD3 R19, PT, PT, R23, 0x3, RZ ;  /* 0x0000000317137810 */ /* 0x000fc60007ffe0ff */
[----:B------:R-:W2:Y:S01]  /*0720*/  @!P0 LDC.64 R16, c[0x0][0x3a0] ;  /* 0x0000e800ff108b82 */ /* 0x000ea20000000a00 */
[----:B------:R-:W-:Y:S01]  /*0730*/  @!P0 IMAD.IADD R13, R12, 0x1, R5 ;  /* 0x000000010c0d8824 */ /* 0x000fe200078e0205 */
[----:B------:R-:W-:Y:S02]  /*0740*/  ISETP.GE.U32.AND P3, PT, R19, R10, PT ;  /* 0x0000000a1300720c */ /* 0x000fe40003f66070 */
[----:B0-----:R-:W-:-:S04]  /*0750*/  LEA R2, P4, R4, R2, 0x2 ;  /* 0x0000000204027211 */ /* 0x001fc800078810ff */
[----:B------:R-:W-:-:S05]  /*0760*/  LEA.HI.X R3, R4, R3, R18, 0x2, P4 ;  /* 0x0000000304037211 */ /* 0x000fca00020f1412 */
[----:B------:R-:W3:Y:S04]  /*0770*/  @!P2 LDG.E R19, desc[UR10][R2.64+0x8] ;  /* 0x0000080a0213a981 */ /* 0x000ee8000c1e1900 */
[----:B------:R-:W4:Y:S01]  /*0780*/  @!P3 LDG.E R21, desc[UR10][R2.64+0xc] ;  /* 0x00000c0a0215b981 */ /* 0x000f22000c1e1900 */
[----:B--2---:R-:W-:-:S04]  /*0790*/  @!P0 IMAD.WIDE.U32 R16, R13, 0x4, R16 ;  /* 0x000000040d108825 */ /* 0x004fc800078e0010 */
[----:B------:R-:W-:Y:S02]  /*07a0*/  IMAD R13, R11, R10, R23 ;  /* 0x0000000a0b0d7224 */ /* 0x000fe400078e0217 */
[----:B------:R-:W2:Y:S02]  /*07b0*/  @!P0 LDG.E R17, desc[UR10][R16.64] ;  /* 0x0000000a10118981 */ /* 0x000ea4000c1e1900 */
[----:B-1----:R-:W-:Y:S02]  /*07c0*/  IMAD.WIDE R14, R13, 0x4, R14 ;  /* 0x000000040d0e7825 */ /* 0x002fe400078e020e */
[----:B------:R-:W5:Y:S04]  /*07d0*/  @!P1 LDG.E R13, desc[UR10][R2.64+0x4] ;  /* 0x0000040a020d9981 */ /* 0x000f68000c1e1900 */
[----:B------:R-:W2:Y:S04]  /*07e0*/  @!P0 LDG.E R4, desc[UR10][R14.64] ;  /* 0x0000000a0e048981 */ /* 0x000ea8000c1e1900 */
[----:B------:R-:W5:Y:S04]  /*07f0*/  @!P1 LDG.E R18, desc[UR10][R14.64+0x4] ;  /* 0x0000040a0e129981 */ /* 0x000f68000c1e1900 */
[----:B------:R-:W3:Y:S04]  /*0800*/  @!P2 LDG.E R20, desc[UR10][R14.64+0x8] ;  /* 0x0000080a0e14a981 */ /* 0x000ee8000c1e1900 */
[----:B------:R-:W4:Y:S01]  /*0810*/  @!P3 LDG.E R22, desc[UR10][R14.64+0xc] ;  /* 0x00000c0a0e16b981 */ /* 0x000f22000c1e1900 */
[----:B------:R-:W-:Y:S01]  /*0820*/  IADD3 R5, PT, PT, R5, 0x4, RZ ;  /* 0x0000000405057810 */ /* 0x000fe20007ffe0ff */
[----:B--2---:R-:W-:-:S04]  /*0830*/  @!P0 FFMA R8, R17, R4, R8 ;  /* 0x0000000411088223 */ /* 0x004fc80000000008 */
[----:B-----5:R-:W-:-:S04]  /*0840*/  @!P1 FFMA R8, R13, R18, R8 ;  /* 0x000000120d089223 */ /* 0x020fc80000000008 */
[----:B---3--:R-:W-:-:S04]  /*0850*/  @!P2 FFMA R8, R19, R20, R8 ;  /* 0x000000141308a223 */ /* 0x008fc80000000008 */
[----:B----4-:R-:W-:-:S07]  /*0860*/  @!P3 FFMA R8, R21, R22, R8 ;  /* 0x000000161508b223 */ /* 0x010fce0000000008 */
.L_x_89:
[----:B------:R-:W-:Y:S05]  /*0870*/  BRA.U !UP1, `(.L_x_86) ;  /* 0x0000000109987547 */ /* 0x000fea000b800000 */
[----:B------:R-:W-:Y:S01]  /*0880*/  UISETP.NE.AND UP1, UPT, UR8, 0x1, UPT ;  /* 0x000000010800788c */ /* 0x000fe2000bf25270 */
[----:B------:R-:W-:-:S08]  /*0890*/  LOP3.LUT P2, RZ, R10, 0x1, RZ, 0xc0, !PT ;  /* 0x000000010aff7812 */ /* 0x000fd0000784c0ff */
[----:B------:R-:W-:Y:S05]  /*08a0*/  BRA.U !UP1, `(.L_x_90) ;  /* 0x0000000109587547 */ /* 0x000fea000b800000 */
[----:B------:R-:W-:Y:S01]  /*08b0*/  IMAD.IADD R13, R6, 0x1, R5 ;  /* 0x00000001060d7824 */ /* 0x000fe200078e0205 */
[----:B------:R-:W0:Y:S04]  /*08c0*/  LDC.64 R16, c[0x0][0x398] ;  /* 0x0000e600ff107b82 */ /* 0x000e280000000a00 */
[C---:B------:R-:W-:Y:S02]  /*08d0*/  IADD3 R3, PT, PT, R13.reuse, 0x1, RZ ;  /* 0x000000010d037810 */ /* 0x040fe40007ffe0ff */
[-C--:B------:R-:W-:Y:S01]  /*08e0*/  ISETP.GE.U32.AND P0, PT, R13, R10.reuse, PT ;  /* 0x0000000a0d00720c */ /* 0x080fe20003f06070 */
[-C--:B------:R-:W-:Y:S01]  /*08f0*/  IMAD R13, R11, R10.reuse, R13 ;  /* 0x0000000a0b0d7224 */ /* 0x080fe200078e020d */
[----:B------:R-:W-:-:S11]  /*0900*/  ISETP.GE.U32.AND P1, PT, R3, R10, PT ;  /* 0x0000000a0300720c */ /* 0x000fd60003f26070 */
[----:B------:R-:W1:Y:S01]  /*0910*/  @!P0 LDC.64 R14, c[0x0][0x3a0] ;  /* 0x0000e800ff0e8b82 */ /* 0x000e620000000a00 */
[C---:B------:R-:W-:Y:S01]  /*0920*/  @!P0 IMAD.IADD R19, R12.reuse, 0x1, R5 ;  /* 0x000000010c138824 */ /* 0x040fe200078e0205 */
[----:B------:R-:W-:Y:S01]  /*0930*/  @!P1 IADD3 R4, P3, PT, R12, R5, RZ ;  /* 0x000000050c049210 */ /* 0x000fe20007f7e0ff */
[----:B0-----:R-:W-:-:S03]  /*0940*/  IMAD.WIDE R16, R13, 0x4, R16 ;  /* 0x000000040d107825 */ /* 0x001fc600078e0210 */
[----:B------:R-:W-:Y:S02]  /*0950*/  @!P1 IADD3.X R13, PT, PT, RZ, RZ, RZ, P3, !PT ;  /* 0x000000ffff0d9210 */ /* 0x000fe40001ffe4ff */
[----:B------:R-:W0:Y:S01]  /*0960*/  @!P1 LDC.64 R2, c[0x0][0x3a0] ;  /* 0x0000e800ff029b82 */ /* 0x000e220000000a00 */
[----:B-1----:R-:W-:-:S06]  /*0970*/  @!P0 IMAD.WIDE.U32 R14, R19, 0x4, R14 ;  /* 0x00000004130e8825 */ /* 0x002fcc00078e000e */
[----:B------:R-:W2:Y:S01]  /*0980*/  @!P0 LDG.E R15, desc[UR10][R14.64] ;  /* 0x0000000a0e0f8981 */ /* 0x000ea2000c1e1900 */
[----:B0-----:R-:W-:-:S04]  /*0990*/  @!P1 LEA R2, P3, R4, R2, 0x2 ;  /* 0x0000000204029211 */ /* 0x001fc800078610ff */
[----:B------:R-:W-:Y:S02]  /*09a0*/  @!P1 LEA.HI.X R3, R4, R3, R13, 0x2, P3 ;  /* 0x0000000304039211 */ /* 0x000fe400018f140d */
[----:B------:R-:W2:Y:S04]  /*09b0*/  @!P0 LDG.E R13, desc[UR10][R16.64] ;  /* 0x0000000a100d8981 */ /* 0x000ea8000c1e1900 */
[----:B------:R-:W3:Y:S04]  /*09c0*/  @!P1 LDG.E R4, desc[UR10][R16.64+0x4] ;  /* 0x0000040a10049981 */ /* 0x000ee8000c1e1900 */
[----:B------:R-:W3:Y:S01]  /*09d0*/  @!P1 LDG.E R3, desc[UR10][R2.64+0x4] ;  /* 0x0000040a02039981 */ /* 0x000ee2000c1e1900 */
[----:B------:R-:W-:-:S02]  /*09e0*/  VIADD R5, R5, 0x2 ;  /* 0x0000000205057836 */ /* 0x000fc40000000000 */
[----:B--2---:R-:W-:-:S04]  /*09f0*/  @!P0 FFMA R8, R15, R13, R8 ;  /* 0x0000000d0f088223 */ /* 0x004fc80000000008 */
[----:B---3--:R-:W-:-:S07]  /*0a00*/  @!P1 FFMA R8, R3, R4, R8 ;  /* 0x0000000403089223 */ /* 0x008fce0000000008 */
.L_x_90:
[----:B------:R-:W-:Y:S05]  /*0a10*/  @!P2 BRA `(.L_x_86) ;  /* 0x000000000030a947 */ /* 0x000fea0003800000 */
[----:B------:R-:W-:-:S04]  /*0a20*/  IADD3 R13, PT, PT, R6, R5, RZ ;  /* 0x00000005060d7210 */ /* 0x000fc80007ffe0ff */
[----:B------:R-:W-:-:S13]  /*0a30*/  ISETP.GE.U32.AND P0, PT, R13, R10, PT ;  /* 0x0000000a0d00720c */ /* 0x000fda0003f06070 */
[----:B------:R-:W-:Y:S05]  /*0a40*/  @P0 BRA `(.L_x_86) ;  /* 0x0000000000240947 */ /* 0x000fea0003800000 */
[----:B------:R-:W0:Y:S01]  /*0a50*/  LDC.64 R14, c[0x0][0x3a0] ;  /* 0x0000e800ff0e7b82 */ /* 0x000e220000000a00 */
[----:B------:R-:W-:Y:S02]  /*0a60*/  IMAD.IADD R5, R12, 0x1, R5 ;  /* 0x000000010c057824 */ /* 0x000fe400078e0205 */
[----:B------:R-:W-:-:S05]  /*0a70*/  IMAD R11, R11, R10, R13 ;  /* 0x0000000a0b0b7224 */ /* 0x000fca00078e020d */
[----:B------:R-:W1:Y:S01]  /*0a80*/  LDC.64 R2, c[0x0][0x398] ;  /* 0x0000e600ff027b82 */ /* 0x000e620000000a00 */
[----:B0-----:R-:W-:-:S06]  /*0a90*/  IMAD.WIDE.U32 R4, R5, 0x4, R14 ;  /* 0x0000000405047825 */ /* 0x001fcc00078e000e */
[----:B------:R-:W2:Y:S01]  /*0aa0*/  LDG.E R5, desc[UR10][R4.64] ;  /* 0x0000000a04057981 */ /* 0x000ea2000c1e1900 */
[----:B-1----:R-:W-:-:S06]  /*0ab0*/  IMAD.WIDE R2, R11, 0x4, R2 ;  /* 0x000000040b027825 */ /* 0x002fcc00078e0202 */
[----:B------:R-:W2:Y:S02]  /*0ac0*/  LDG.E R2, desc[UR10][R2.64] ;  /* 0x0000000a02027981 */ /* 0x000ea4000c1e1900 */
[----:B--2---:R-:W-:-:S07]  /*0ad0*/  FFMA R8, R5, R2, R8 ;  /* 0x0000000205087223 */ /* 0x004fce0000000008 */
.L_x_86:
[----:B------:R-:W-:Y:S05]  /*0ae0*/  BSYNC.RECONVERGENT B0 ;  /* 0x0000000000007941 */ /* 0x000fea0003800200 */
.L_x_85:
[----:B------:R-:W0:Y:S01]  /*0af0*/  LDCU UR5, c[0x0][0x384] ;  /* 0x00007080ff0577ac */ /* 0x000e220008000800 */
[----:B------:R-:W-:-:S04]  /*0b00*/  UIADD3 UR4, UPT, UPT, UR4, 0x1, URZ ;  /* 0x0000000104047890 */ /* 0x000fc8000fffe0ff */
[----:B0-----:R-:W-:-:S09]  /*0b10*/  UISETP.NE.AND UP1, UPT, UR4, UR5, UPT ;  /* 0x000000050400728c */ /* 0x001fd2000bf25270 */
[----:B------:R-:W-:Y:S05]  /*0b20*/  BRA.U UP1, `(.L_x_91) ;  /* 0xfffffff501ac7547 */ /* 0x000fea000b83ffff */
.L_x_84:
[----:B------:R-:W0:Y:S01]  /*0b30*/  LDC.64 R2, c[0x0][0x3a8] ;  /* 0x0000ea00ff027b82 */ /* 0x000e220000000a00 */
[----:B------:R-:W1:Y:S01]  /*0b40*/  LDCU UR9, c[0x0][0x380] ;  /* 0x00007000ff0977ac */ /* 0x000e620008000800 */
[----:B------:R-:W2:Y:S01]  /*0b50*/  LDCU UR5, c[0x0][0x390] ;  /* 0x00007200ff0577ac */ /* 0x000ea20008000800 */
[----:B-1----:R-:W-:Y:S02]  /*0b60*/  IMAD R7, R0, UR9, R7 ;  /* 0x0000000900077c24 */ /* 0x002fe4000f8e0207 */
[----:B--2---:R-:W-:Y:S02]  /*0b70*/  FMUL R5, R8, UR5 ;  /* 0x0000000508057c20 */ /* 0x004fe40008400000 */
[----:B0-----:R-:W-:-:S05]  /*0b80*/  IMAD.WIDE R2, R7, 0x4, R2 ;  /* 0x0000000407027825 */ /* 0x001fca00078e0202 */
[----:B------:R-:W-:Y:S01]  /*0b90*/  STG.E desc[UR10][R2.64], R5 ;  /* 0x0000000502007986 */ /* 0x000fe2000c10190a */
[----:B------:R-:W-:Y:S05]  /*0ba0*/  EXIT ;  /* 0x000000000000794d */ /* 0x000fea0003800000 */
.L_x_92:
        /* <DEDUP_REMOVED lines=13> */
.L_x_205:


//--------------------- .text.matrixConvEmptyBorderBackpropagationErrorTraversal --------------------------
	.section	.text.matrixConvEmptyBorderBackpropagationErrorTraversal,"ax",@progbits
	.align	128
        .global         matrixConvEmptyBorderBackpropagationErrorTraversal
        .type           matrixConvEmptyBorderBackpropagationErrorTraversal,@function
        .size           matrixConvEmptyBorderBackpropagationErrorTraversal,(.L_x_206 - matrixConvEmptyBorderBackpropagationErrorTraversal)
        .other          matrixConvEmptyBorderBackpropagationErrorTraversal,@"STO_CUDA_ENTRY STV_DEFAULT"
matrixConvEmptyBorderBackpropagationErrorTraversal:
.text.matrixConvEmptyBorderBackpropagationErrorTraversal:
        /* <DEDUP_REMOVED lines=20> */
[----:B------:R-:W-:Y:S01]  /*0140*/  UMOV UR4, URZ ;  /* 0x000000ff00047c82 */ /* 0x000fe20008000000 */
[----:B------:R-:W-:-:S03]  /*0150*/  SHF.R.U32.HI R2, RZ, 0x1, R8 ;  /* 0x00000001ff027819 */ /* 0x000fc60000011608 */
[----:B------:R-:W-:-:S05]  /*0160*/  VIADD R7, R4, 0xffffffff ;  /* 0xffffffff04077836 */ /* 0x000fca0000000000 */
[----:B------:R-:W-:Y:S02]  /*0170*/  ISETP.GE.U32.AND P6, PT, R7, 0x3, PT ;  /* 0x000000030700780c */ /* 0x000fe40003fc6070 */
[----:B------:R-:W-:Y:S01]  /*0180*/  IADD3 R7, PT, PT, -R2, R8, R3 ;  /* 0x0000000802077210 */ /* 0x000fe20007ffe103 */
[----:B------:R-:W-:Y:S01]  /*0190*/  IMAD.MOV.U32 R2, RZ, RZ, RZ ;  /* 0x000000ffff027224 */ /* 0x000fe200078e00ff */
[----:B0-----:R-:W-:-:S04]  /*01a0*/  SHF.R.S32.HI R5, RZ, 0x1, R6 ;  /* 0x00000001ff057819 */ /* 0x001fc80000011406 */
[----:B------:R-:W-:Y:S02]  /*01b0*/  IADD3 R5, PT, PT, -R5, R6, R0 ;  /* 0x0000000605057210 */ /* 0x000fe40007ffe100 */
[C---:B------:R-:W-:Y:S02]  /*01c0*/  LOP3.LUT R6, R8.reuse, 0x3, RZ, 0xc0, !PT ;  /* 0x0000000308067812 */ /* 0x040fe400078ec0ff */
[----:B------:R-:W-:-:S07]  /*01d0*/  LOP3.LUT R8, R8, 0x7ffffff8, RZ, 0xc0, !PT ;  /* 0x7ffffff808087812 */ /* 0x000fce00078ec0ff */
.L_x_100:
[----:B------:R-:W0:Y:S01]  /*01e0*/  LDCU UR6, c[0x0][0x384] ;  /* 0x00007080ff0677ac */ /* 0x000e220008000800 */
[----:B------:R-:W-:Y:S01]  /*01f0*/  BSSY.RECONVERGENT B0, `(.L_x_94) ;  /* 0x00000a3000007945 */ /* 0x000fe20003800200 */
[----:B------:R-:W-:-:S06]  /*0200*/  ULOP3.LUT UR5, URZ, UR4, URZ, 0x33, !UPT ;  /* 0x00000004ff057292 */ /* 0x000fcc000f8e33ff */
[----:B------:R-:W-:-:S05]  /*0210*/  VIADD R9, R5, UR5 ;  /* 0x0000000505097c36 */ /* 0x000fca0008000000 */
[----:B0-----:R-:W-:-:S04]  /*0220*/  ISETP.GE.AND P0, PT, R9, UR6, PT ;  /* 0x0000000609007c0c */ /* 0x001fc8000bf06270 */
[----:B------:R-:W-:-:S13]  /*0230*/  ISETP.LT.OR P0, PT, R9, RZ, P0 ;  /* 0x000000ff0900720c */ /* 0x000fda0000701670 */
[----:B------:R-:W-:Y:S05]  /*0240*/  @P0 BRA `(.L_x_95) ;  /* 0x0000000800740947 */ /* 0x000fea0003800000 */
[----:B------:R-:W0:Y:S01]  /*0250*/  LDCU UR5, c[0x0][0x388] ;  /* 0x00007100ff0577ac */ /* 0x000e220008000800 */
[----:B------:R-:W-:Y:S01]  /*0260*/  IMAD.MOV.U32 R18, RZ, RZ, RZ ;  /* 0x000000ffff127224 */ /* 0x000fe200078e00ff */
[----:B------:R-:W1:Y:S01]  /*0270*/  LDCU UR6, c[0x0][0x380] ;  /* 0x00007000ff0677ac */ /* 0x000e620008000800 */
[----:B0-----:R-:W-:Y:S01]  /*0280*/  UISETP.GE.U32.AND UP0, UPT, UR5, 0x8, UPT ;  /* 0x000000080500788c */ /* 0x001fe2000bf06070 */
[----:B-1----:R-:W-:-:S04]  /*0290*/  IMAD.U32 R10, RZ, RZ, UR6 ;  /* 0x00000006ff0a7e24 */ /* 0x002fc8000f8e00ff */
[----:B------:R-:W-:-:S04]  /*02a0*/  IMAD R11, R10, UR4, RZ ;  /* 0x000000040a0b7c24 */ /* 0x000fc8000f8e02ff */
[----:B------:R-:W-:Y:S05]  /*02b0*/  BRA.U !UP0, `(.L_x_96) ;  /* 0x0000000108fc7547 */ /* 0x000fea000b800000 */
[----:B------:R-:W0:Y:S01]  /*02c0*/  LDCU UR7, c[0x0][0x380] ;  /* 0x00007000ff0777ac */ /* 0x000e220008000800 */
[----:B------:R-:W-:-:S05]  /*02d0*/  UMOV UR5, URZ ;  /* 0x000000ff00057c82 */ /* 0x000fca0008000000 */
.L_x_97:
[----:B------:R-:W1:Y:S01]  /*02e0*/  LDC.64 R14, c[0x0][0x390] ;  /* 0x0000e400ff0e7b82 */ /* 0x000e620000000a00 */
[----:B------:R-:W-:Y:S01]  /*02f0*/  ULOP3.LUT UR6, URZ, UR5, URZ, 0x33, !UPT ;  /* 0x00000005ff067292 */ /* 0x000fe2000f8e33ff */
[----:B0-----:R-:W-:Y:S01]  /*0300*/  IMAD.U32 R10, RZ, RZ, UR7 ;  /* 0x00000007ff0a7e24 */ /* 0x001fe2000f8e00ff */
[----:B------:R-:W-:Y:S01]  /*0310*/  IADD3 R19, PT, PT, R11, UR5, RZ ;  /* 0x000000050b137c10 */ /* 0x000fe2000fffe0ff */
[----:B------:R-:W-:-:S03]  /*0320*/  VIADD R16, R7, -UR5 ;  /* 0x8000000507107c36 */ /* 0x000fc60008000000 */
[----:B------:R-:W-:Y:S01]  /*0330*/  VIADD R17, R7, UR6 ;  /* 0x0000000607117c36 */ /* 0x000fe20008000000 */
[----:B------:R-:W0:Y:S01]  /*0340*/  LDC.64 R12, c[0x0][0x398] ;  /* 0x0000e600ff0c7b82 */ /* 0x000e220000000a00 */
[----:B------:R-:W-:-:S03]  /*0350*/  VIADD R21, R16, 0xfffffffe ;  /* 0xfffffffe10157836 */ /* 0x000fc60000000000 */
[-C--:B------:R-:W-:Y:S02]  /*0360*/  ISETP.GE.AND P4, PT, R17, R10.reuse, PT ;  /* 0x0000000a1100720c */ /* 0x080fe40003f86270 */
[-C--:B------:R-:W-:Y:S02]  /*0370*/  ISETP.GE.AND P0, PT, R21, R10.reuse, PT ;  /* 0x0000000a1500720c */ /* 0x080fe40003f06270 */
[----:B------:R-:W-:Y:S01]  /*0380*/  ISETP.LT.OR P4, PT, R17, RZ, P4 ;  /* 0x000000ff1100720c */ /* 0x000fe20002781670 */
[----:B------:R-:W-:Y:S01]  /*0390*/  IMAD R17, R9, R10, R17 ;  /* 0x0000000a09117224 */ /* 0x000fe200078e0211 */
[----:B------:R-:W-:-:S03]  /*03a0*/  ISETP.LT.OR P0, PT, R21, RZ, P0 ;  /* 0x000000ff1500720c */ /* 0x000fc60000701670 */
[----:B-1----:R-:W-:-:S08]  /*03b0*/  IMAD.WIDE R14, R17, 0x4, R14 ;  /* 0x00000004110e7825 */ /* 0x002fd000078e020e */
[----:B------:R-:W2:Y:S01]  /*03c0*/  @!P4 LDG.E R17, desc[UR8][R14.64] ;  /* 0x000000080e11c981 */ /* 0x000ea2000c1e1900 */
[----:B0-----:R-:W-:-:S03]  /*03d0*/  IMAD.WIDE R12, R19, 0x4, R12 ;  /* 0x00000004130c7825 */ /* 0x001fc600078e020c */
[----:B------:R-:W3:Y:S04]  /*03e0*/  @!P0 LDG.E R19, desc[UR8][R14.64+-0x4] ;  /* 0xfffffc080e138981 */ /* 0x000ee8000c1e1900 */
[----:B------:R-:W2:Y:S04]  /*03f0*/  @!P4 LDG.E R18, desc[UR8][R12.64] ;  /* 0x000000080c12c981 */ /* 0x000ea8000c1e1900 */
[----:B------:R-:W3:Y:S01]  /*0400*/  @!P0 LDG.E R20, desc[UR8][R12.64+0x4] ;  /* 0x000004080c148981 */ /* 0x000ee2000c1e1900 */
[C---:B------:R-:W-:Y:S02]  /*0410*/  VIADD R21, R16.reuse, 0xfffffffd ;  /* 0xfffffffd10157836 */ /* 0x040fe40000000000 */
[----:B------:R-:W-:-:S03]  /*0420*/  VIADD R23, R16, 0xfffffffc ;  /* 0xfffffffc10177836 */ /* 0x000fc60000000000 */
[-C--:B------:R-:W-:Y:S02]  /*0430*/  ISETP.GE.AND P1, PT, R21, R10.reuse, PT ;  /* 0x0000000a1500720c */ /* 0x080fe40003f26270 */
[----:B------:R-:W-:Y:S02]  /*0440*/  ISETP.GE.AND P3, PT, R23, R10, PT ;  /* 0x0000000a1700720c */ /* 0x000fe40003f66270 */
[----:B------:R-:W-:Y:S01]  /*0450*/  ISETP.LT.OR P1, PT, R21, RZ, P1 ;  /* 0x000000ff1500720c */ /* 0x000fe20000f21670 */
[C---:B------:R-:W-:Y:S01]  /*0460*/  VIADD R21, R16.reuse, 0xfffffffb ;  /* 0xfffffffb10157836 */ /* 0x040fe20000000000 */
[----:B------:R-:W-:Y:S01]  /*0470*/  ISETP.LT.OR P3, PT, R23, RZ, P3 ;  /* 0x000000ff1700720c */ /* 0x000fe20001f61670 */
[----:B------:R-:W-:-:S03]  /*0480*/  VIADD R23, R16, 0xfffffffa ;  /* 0xfffffffa10177836 */ /* 0x000fc60000000000 */
[-C--:B------:R-:W-:Y:S01]  /*0490*/  ISETP.GE.AND P2, PT, R21, R10.reuse, PT ;  /* 0x0000000a1500720c */ /* 0x080fe20003f46270 */
[C---:B------:R-:W-:Y:S01]  /*04a0*/  VIADD R25, R16.reuse, 0xfffffff9 ;  /* 0xfffffff910197836 */ /* 0x040fe20000000000 */
[----:B------:R-:W-:Y:S02]  /*04b0*/  ISETP.GE.AND P5, PT, R23, R10, PT ;  /* 0x0000000a1700720c */ /* 0x000fe40003fa6270 */
[----:B------:R-:W-:Y:S01]  /*04c0*/  ISETP.LT.OR P2, PT, R21, RZ, P2 ;  /* 0x000000ff1500720c */ /* 0x000fe20001741670 */
[----:B------:R-:W-:Y:S01]  /*04d0*/  VIADD R21, R16, 0xfffffff8 ;  /* 0xfffffff810157836 */ /* 0x000fe20000000000 */
[----:B------:R-:W-:Y:S01]  /*04e0*/  ISETP.LT.OR P5, PT, R23, RZ, P5 ;  /* 0x000000ff1700720c */ /* 0x000fe20002fa1670 */
[----:B------:R-:W4:-:S12]  /*04f0*/  @!P1 LDG.E R16, desc[UR8][R12.64+0x8] ;  /* 0x000008080c109981 */ /* 0x000f18000c1e1900 */
[----:B------:R-:W5:Y:S04]  /*0500*/  @!P5 LDG.E R23, desc[UR8][R14.64+-0x14] ;  /* 0xffffec080e17d981 */ /* 0x000f68000c1e1900 */
[----:B------:R-:W5:Y:S01]  /*0510*/  @!P5 LDG.E R22, desc[UR8][R12.64+0x14] ;  /* 0x000014080c16d981 */ /* 0x000f62000c1e1900 */
[----:B--2---:R-:W-:Y:S01]  /*0520*/  @!P4 FFMA R2, R17, R18, R2 ;  /* 0x000000121102c223 */ /* 0x004fe20000000002 */
[----:B------:R-:W-:Y:S02]  /*0530*/  ISETP.GE.AND P4, PT, R25, R10, PT ;  /* 0x0000000a1900720c */ /* 0x000fe40003f86270 */
[----:B------:R-:W4:Y:S01]  /*0540*/  @!P1 LDG.E R17, desc[UR8][R14.64+-0x8] ;  /* 0xfffff8080e119981 */ /* 0x000f22000c1e1900 */
[----:B---3--:R-:W-:Y:S01]  /*0550*/  @!P0 FFMA R2, R19, R20, R2 ;  /* 0x0000001413028223 */ /* 0x008fe20000000002 */
[----:B------:R-:W-:-:S02]  /*0560*/  ISETP.LT.OR P4, PT, R25, RZ, P4 ;  /* 0x000000ff1900720c */ /* 0x000fc40002781670 */
[----:B------:R-:W2:Y:S01]  /*0570*/  @!P3 LDG.E R19, desc[UR8][R14.64+-0xc] ;  /* 0xfffff4080e13b981 */ /* 0x000ea2000c1e1900 */
[----:B------:R-:W-:-:S03]  /*0580*/  ISETP.GE.AND P0, PT, R21, R10, PT ;  /* 0x0000000a1500720c */ /* 0x000fc60003f06270 */
[----:B------:R-:W2:Y:S01]  /*0590*/  @!P3 LDG.E R18, desc[UR8][R12.64+0xc] ;  /* 0x00000c080c12b981 */ /* 0x000ea2000c1e1900 */
[----:B------:R-:W-:-:S03]  /*05a0*/  ISETP.LT.OR P0, PT, R21, RZ, P0 ;  /* 0x000000ff1500720c */ /* 0x000fc60000701670 */
[----:B------:R-:W3:Y:S04]  /*05b0*/  @!P2 LDG.E R21, desc[UR8][R14.64+-0x10] ;  /* 0xfffff0080e15a981 */ /* 0x000ee8000c1e1900 */
[----:B------:R-:W3:Y:S04]  /*05c0*/  @!P2 LDG.E R20, desc[UR8][R12.64+0x10] ;  /* 0x000010080c14a981 */ /* 0x000ee8000c1e1900 */
[----:B------:R-:W5:Y:S04]  /*05d0*/  @!P4 LDG.E R25, desc[UR8][R14.64+-0x18] ;  /* 0xffffe8080e19c981 */ /* 0x000f68000c1e1900 */
[----:B------:R-:W5:Y:S04]  /*05e0*/  @!P4 LDG.E R24, desc[UR8][R12.64+0x18] ;  /* 0x000018080c18c981 */ /* 0x000f68000c1e1900 */
[----:B------:R-:W5:Y:S04]  /*05f0*/  @!P0 LDG.E R27, desc[UR8][R14.64+-0x1c] ;  /* 0xffffe4080e1b8981 */ /* 0x000f68000c1e1900 */
[----:B------:R-:W5:Y:S01]  /*0600*/  @!P0 LDG.E R26, desc[UR8][R12.64+0x1c] ;  /* 0x00001c080c1a8981 */ /* 0x000f62000c1e1900 */
[----:B------:R-:W-:Y:S01]  /*0610*/  UIADD3 UR5, UPT, UPT, UR5, 0x8, URZ ;  /* 0x0000000805057890 */ /* 0x000fe2000fffe0ff */
[----:B----4-:R-:W-:-:S05]  /*0620*/  @!P1 FFMA R2, R17, R16, R2 ;  /* 0x0000001011029223 */ /* 0x010fca0000000002 */
[----:B------:R-:W-:Y:S01]  /*0630*/  ISETP.NE.AND P1, PT, R8, UR5, PT ;  /* 0x0000000508007c0c */ /* 0x000fe2000bf25270 */
[----:B--2---:R-:W-:-:S04]  /*0640*/  @!P3 FFMA R2, R19, R18, R2 ;  /* 0x000000121302b223 */ /* 0x004fc80000000002 */
[----:B---3--:R-:W-:-:S04]  /*0650*/  @!P2 FFMA R2, R21, R20, R2 ;  /* 0x000000141502a223 */ /* 0x008fc80000000002 */
[----:B-----5:R-:W-:-:S04]  /*0660*/  @!P5 FFMA R2, R23, R22, R2 ;  /* 0x000000161702d223 */ /* 0x020fc80000000002 */
[----:B------:R-:W-:-:S04]  /*0670*/  @!P4 FFMA R2, R25, R24, R2 ;  /* 0x000000181902c223 */ /* 0x000fc80000000002 */
[----:B------:R-:W-:Y:S01]  /*0680*/  @!P0 FFMA R2, R27, R26, R2 ;  /* 0x0000001a1b028223 */ /* 0x000fe20000000002 */
[----:B------:R-:W-:Y:S06]  /*0690*/  @P1 BRA `(.L_x_97) ;  /* 0xfffffffc00101947 */ /* 0x000fec000383ffff */
[----:B------:R-:W-:-:S07]  /*06a0*/  MOV R18, R8 ;  /* 0x0000000800127202 */ /* 0x000fce0000000f00 */
.L_x_96:
[----:B------:R-:W-:-:S13]  /*06b0*/  ISETP.NE.AND P0, PT, R4, RZ, PT ;  /* 0x000000ff0400720c */ /* 0x000fda0003f05270 */
[----:B------:R-:W-:Y:S05]  /*06c0*/  @!P0 BRA `(.L_x_95) ;  /* 0x0000000400548947 */ /* 0x000fea0003800000 */
[----:B------:R-:W-:Y:S01]  /*06d0*/  ISETP.NE.AND P3, PT, R6, RZ, PT ;  /* 0x000000ff0600720c */ /* 0x000fe20003f65270 */
[----:B------:R-:W-:-:S12]  /*06e0*/  @!P6 BRA `(.L_x_98) ;  /* 0x000000000098e947 */ /* 0x000fd80003800000 */
[----:B------:R-:W-:Y:S01]  /*06f0*/  LOP3.LUT R12, RZ, R18, RZ, 0x33, !PT ;  /* 0x00000012ff0c7212 */ /* 0x000fe200078e33ff */
[----:B------:R-:W0:Y:S01]  /*0700*/  LDC.64 R14, c[0x0][0x390] ;  /* 0x0000e400ff0e7b82 */ /* 0x000e220000000a00 */
[----:B------:R-:W-:-:S03]  /*0710*/  IMAD.IADD R20, R7, 0x1, -R18 ;  /* 0x0000000107147824 */ /* 0x000fc600078e0a12 */
[----:B------:R-:W-:Y:S02]  /*0720*/  IMAD.IADD R21, R7, 0x1, R12 ;  /* 0x0000000107157824 */ /* 0x000fe400078e020c */
[C---:B------:R-:W-:Y:S02]  /*0730*/  VIADD R19, R20.reuse, 0xfffffffe ;  /* 0xfffffffe14137836 */ /* 0x040fe40000000000 */
[----:B------:R-:W1:Y:S01]  /*0740*/  LDC.64 R12, c[0x0][0x398] ;  /* 0x0000e600ff0c7b82 */ /* 0x000e620000000a00 */
[-C--:B------:R-:W-:Y:S01]  /*0750*/  ISETP.GE.AND P0, PT, R21, R10.reuse, PT ;  /* 0x0000000a1500720c */ /* 0x080fe20003f06270 */
[----:B------:R-:W-:Y:S01]  /*0760*/  VIADD R25, R20, 0xfffffffd ;  /* 0xfffffffd14197836 */ /* 0x000fe20000000000 */
[-C--:B------:R-:W-:Y:S02]  /*0770*/  ISETP.GE.AND P1, PT, R19, R10.reuse, PT ;  /* 0x0000000a1300720c */ /* 0x080fe40003f26270 */
[----:B------:R-:W-:Y:S01]  /*0780*/  ISETP.LT.OR P0, PT, R21, RZ, P0 ;  /* 0x000000ff1500720c */ /* 0x000fe20000701670 */
[----:B------:R-:W-:Y:S01]  /*0790*/  IMAD R21, R9, R10, R21 ;  /* 0x0000000a09157224 */ /* 0x000fe200078e0215 */
[----:B------:R-:W-:-:S02]  /*07a0*/  ISETP.LT.OR P1, PT, R19, RZ, P1 ;  /* 0x000000ff1300720c */ /* 0x000fc40000f21670 */
[----:B------:R-:W-:Y:S02]  /*07b0*/  IADD3 R19, P4, PT, R11, R18, RZ ;  /* 0x000000120b137210 */ /* 0x000fe40007f9e0ff */
[----:B------:R-:W-:-:S04]  /*07c0*/  ISETP.GE.AND P2, PT, R25, R10, PT ;  /* 0x0000000a1900720c */ /* 0x000fc80003f46270 */
[----:B------:R-:W-:Y:S01]  /*07d0*/  ISETP.LT.OR P2, PT, R25, RZ, P2 ;  /* 0x000000ff1900720c */ /* 0x000fe20001741670 */
[----:B0-----:R-:W-:Y:S02]  /*07e0*/  IMAD.WIDE R14, R21, 0x4, R14 ;  /* 0x00000004150e7825 */ /* 0x001fe400078e020e */
[----:B------:R-:W0:Y:S02]  /*07f0*/  @!P0 LDC.64 R16, c[0x0][0x398] ;  /* 0x0000e600ff108b82 */ /* 0x000e240000000a00 */
[----:B------:R-:W-:Y:S01]  /*0800*/  @!P0 IMAD.IADD R23, R11, 0x1, R18 ;  /* 0x000000010b178824 */ /* 0x000fe200078e0212 */
[----:B------:R-:W2:Y:S01]  /*0810*/  @!P1 LDG.E R21, desc[UR8][R14.64+-0x4] ;  /* 0xfffffc080e159981 */ /* 0x000ea2000c1e1900 */
[----:B-1----:R-:W-:Y:S02]  /*0820*/  LEA R12, P5, R19, R12, 0x2 ;  /* 0x0000000c130c7211 */ /* 0x002fe400078a10ff */
[----:B0-----:R-:W-:-:S04]  /*0830*/  @!P0 IMAD.WIDE R16, R23, 0x4, R16 ;  /* 0x0000000417108825 */ /* 0x001fc800078e0210 */
[----:B------:R-:W-:Y:S01]  /*0840*/  VIADD R23, R20, 0xfffffffc ;  /* 0xfffffffc14177836 */ /* 0x000fe20000000000 */
[----:B------:R-:W-:Y:S01]  /*0850*/  LEA.HI.X.SX32 R20, R11, RZ, 0x1, P4 ;  /* 0x000000ff0b147211 */ /* 0x000fe200020f0eff */
[----:B------:R-:W3:Y:S03]  /*0860*/  @!P0 LDG.E R16, desc[UR8][R16.64] ;  /* 0x0000000810108981 */ /* 0x000ee6000c1e1900 */
[----:B------:R-:W-:Y:S02]  /*0870*/  ISETP.GE.AND P4, PT, R23, R10, PT ;  /* 0x0000000a1700720c */ /* 0x000fe40003f86270 */
[----:B------:R-:W-:Y:S02]  /*0880*/  LEA.HI.X R13, R19, R13, R20, 0x2, P5 ;  /* 0x0000000d130d7211 */ /* 0x000fe400028f1414 */
[----:B------:R-:W-:Y:S01]  /*0890*/  ISETP.LT.OR P4, PT, R23, RZ, P4 ;  /* 0x000000ff1700720c */ /* 0x000fe20002781670 */
[----:B------:R-:W3:Y:S04]  /*08a0*/  @!P0 LDG.E R19, desc[UR8][R14.64] ;  /* 0x000000080e138981 */ /* 0x000ee8000c1e1900 */
[----:B------:R-:W2:Y:S04]  /*08b0*/  @!P1 LDG.E R20, desc[UR8][R12.64+0x4] ;  /* 0x000004080c149981 */ /* 0x000ea8000c1e1900 */
[----:B------:R-:W4:Y:S04]  /*08c0*/  @!P2 LDG.E R23, desc[UR8][R14.64+-0x8] ;  /* 0xfffff8080e17a981 */ /* 0x000f28000c1e1900 */
[----:B------:R-:W4:Y:S04]  /*08d0*/  @!P2 LDG.E R22, desc[UR8][R12.64+0x8] ;  /* 0x000008080c16a981 */ /* 0x000f28000c1e1900 */
[----:B------:R-:W5:Y:S04]  /*08e0*/  @!P4 LDG.E R25, desc[UR8][R14.64+-0xc] ;  /* 0xfffff4080e19c981 */ /* 0x000f68000c1e1900 */
[----:B------:R-:W5:Y:S01]  /*08f0*/  @!P4 LDG.E R24, desc[UR8][R12.64+0xc] ;  /* 0x00000c080c18c981 */ /* 0x000f62000c1e1900 */
[----:B------:R-:W-:Y:S01]  /*0900*/  IADD3 R18, PT, PT, R18, 0x4, RZ ;  /* 0x0000000412127810 */ /* 0x000fe20007ffe0ff */
[----:B---3--:R-:W-:-:S04]  /*0910*/  @!P0 FFMA R2, R19, R16, R2 ;  /* 0x0000001013028223 */ /* 0x008fc80000000002 */
[----:B--2---:R-:W-:-:S04]  /*0920*/  @!P1 FFMA R2, R21, R20, R2 ;  /* 0x0000001415029223 */ /* 0x004fc80000000002 */
[----:B----4-:R-:W-:-:S04]  /*0930*/  @!P2 FFMA R2, R23, R22, R2 ;  /* 0x000000161702a223 */ /* 0x010fc80000000002 */
[----:B-----5:R-:W-:-:S07]  /*0940*/  @!P4 FFMA R2, R25, R24, R2 ;  /* 0x000000181902c223 */ /* 0x020fce0000000002 */
.L_x_98:
[----:B------:R-:W-:Y:S05]  /*0950*/  @!P3 BRA `(.L_x_95) ;  /* 0x0000000000b0b947 */ /* 0x000fea0003800000 */
[----:B------:R-:W0:Y:S01]  /*0960*/  LDCU UR5, c[0x0][0x388] ;  /* 0x00007100ff0577ac */ /* 0x000e220008000800 */
[----:B------:R-:W-:Y:S01]  /*0970*/  ISETP.NE.AND P0, PT, R6, 0x1, PT ;  /* 0x000000010600780c */ /* 0x000fe20003f05270 */
[----:B0-----:R-:W-:-:S12]  /*0980*/  ULOP3.LUT UP0, URZ, UR5, 0x1, URZ, 0xc0, !UPT ;  /* 0x0000000105ff7892 */ /* 0x001fd8000f80c0ff */
[----:B------:R-:W-:Y:S05]  /*0990*/  @!P0 BRA `(.L_x_99) ;  /* 0x0000000000648947 */ /* 0x000fea0003800000 */
[----:B------:R-:W-:Y:S01]  /*09a0*/  LOP3.LUT R12, RZ, R18, RZ, 0x33, !PT ;  /* 0x00000012ff0c7212 */ /* 0x000fe200078e33ff */
[----:B------:R-:W0:Y:S01]  /*09b0*/  LDC.64 R14, c[0x0][0x390] ;  /* 0x0000e400ff0e7b82 */ /* 0x000e220000000a00 */
[----:B------:R-:W-:-:S03]  /*09c0*/  IADD3 R13, PT, PT, R7, -0x2, -R18 ;  /* 0xfffffffe070d7810 */ /* 0x000fc60007ffe812 */
[----:B------:R-:W-:Y:S01]  /*09d0*/  IMAD.IADD R19, R7, 0x1, R12 ;  /* 0x0000000107137824 */ /* 0x000fe200078e020c */
[----:B------:R-:W-:-:S04]  /*09e0*/  ISETP.GE.AND P0, PT, R13, R10, PT ;  /* 0x0000000a0d00720c */ /* 0x000fc80003f06270 */
[-C--:B------:R-:W-:Y:S02]  /*09f0*/  ISETP.GE.AND P1, PT, R19, R10.reuse, PT ;  /* 0x0000000a1300720c */ /* 0x080fe40003f26270 */
[----:B------:R-:W-:Y:S02]  /*0a00*/  ISETP.LT.OR P0, PT, R13, RZ, P0 ;  /* 0x000000ff0d00720c */ /* 0x000fe40000701670 */
[----:B------:R-:W-:Y:S01]  /*0a10*/  ISETP.LT.OR P1, PT, R19, RZ, P1 ;  /* 0x000000ff1300720c */ /* 0x000fe20000f21670 */
[----:B------:R-:W-:-:S10]  /*0a20*/  IMAD R19, R9, R10, R19 ;  /* 0x0000000a09137224 */ /* 0x000fd400078e0213 */
[----:B------:R-:W1:Y:S01]  /*0a30*/  @!P0 LDC.64 R12, c[0x0][0x398] ;  /* 0x0000e600ff0c8b82 */ /* 0x000e620000000a00 */
[C---:B------:R-:W-:Y:S01]  /*0a40*/  @!P0 IADD3 R20, P2, PT, R11.reuse, R18, RZ ;  /* 0x000000120b148210 */ /* 0x040fe20007f5e0ff */
[----:B------:R-:W-:Y:S02]  /*0a50*/  @!P1 IMAD.IADD R21, R11, 0x1, R18 ;  /* 0x000000010b159824 */ /* 0x000fe400078e0212 */
[----:B0-----:R-:W-:Y:S01]  /*0a60*/  IMAD.WIDE R14, R19, 0x4, R14 ;  /* 0x00000004130e7825 */ /* 0x001fe200078e020e */
[----:B------:R-:W-:-:S03]  /*0a70*/  @!P0 LEA.HI.X.SX32 R19, R11, RZ, 0x1, P2 ;  /* 0x000000ff0b138211 */ /* 0x000fc600010f0eff */
[----:B------:R-:W0:Y:S01]  /*0a80*/  @!P1 LDC.64 R16, c[0x0][0x398] ;  /* 0x0000e600ff109b82 */ /* 0x000e220000000a00 */
[----:B-1----:R-:W-:-:S04]  /*0a90*/  @!P0 LEA R12, P2, R20, R12, 0x2 ;  /* 0x0000000c140c8211 */ /* 0x002fc800078410ff */
[----:B------:R-:W-:Y:S02]  /*0aa0*/  @!P0 LEA.HI.X R13, R20, R13, R19, 0x2, P2 ;  /* 0x0000000d140d8211 */ /* 0x000fe400010f1413 */
[----:B------:R-:W2:Y:S01]  /*0ab0*/  @!P1 LDG.E R19, desc[UR8][R14.64] ;  /* 0x000000080e139981 */ /* 0x000ea2000c1e1900 */
[----:B0-----:R-:W-:-:S03]  /*0ac0*/  @!P1 IMAD.WIDE R16, R21, 0x4, R16 ;  /* 0x0000000415109825 */ /* 0x001fc600078e0210 */
[----:B------:R-:W3:Y:S04]  /*0ad0*/  @!P0 LDG.E R21, desc[UR8][R14.64+-0x4] ;  /* 0xfffffc080e158981 */ /* 0x000ee8000c1e1900 */
[----:B------:R-:W2:Y:S04]  /*0ae0*/  @!P1 LDG.E R17, desc[UR8][R16.64] ;  /* 0x0000000810119981 */ /* 0x000ea8000c1e1900 */
[----:B------:R-:W3:Y:S01]  /*0af0*/  @!P0 LDG.E R12, desc[UR8][R12.64+0x4] ;  /* 0x000004080c0c8981 */ /* 0x000ee2000c1e1900 */
[----:B------:R-:W-:Y:S02]  /*0b00*/  VIADD R18, R18, 0x2 ;  /* 0x0000000212127836 */ /* 0x000fe40000000000 */
[----:B--2---:R-:W-:-:S04]  /*0b10*/  @!P1 FFMA R2, R17, R19, R2 ;  /* 0x0000001311029223 */ /* 0x004fc80000000002 */
[----:B---3--:R-:W-:-:S07]  /*0b20*/  @!P0 FFMA R2, R21, R12, R2 ;  /* 0x0000000c15028223 */ /* 0x008fce0000000002 */
.L_x_99:
[----:B------:R-:W-:Y:S05]  /*0b30*/  BRA.U !UP0, `(.L_x_95) ;  /* 0x0000000108387547 */ /* 0x000fea000b800000 */
[----:B------:R-:W-:-:S05]  /*0b40*/  LOP3.LUT R12, RZ, R18, RZ, 0x33, !PT ;  /* 0x00000012ff0c7212 */ /* 0x000fca00078e33ff */
[----:B------:R-:W-:-:S05]  /*0b50*/  IMAD.IADD R17, R7, 0x1, R12 ;  /* 0x0000000107117824 */ /* 0x000fca00078e020c */
[----:B------:R-:W-:-:S04]  /*0b60*/  ISETP.GE.AND P0, PT, R17, R10, PT ;  /* 0x0000000a1100720c */ /* 0x000fc80003f06270 */
[----:B------:R-:W-:-:S13]  /*0b70*/  ISETP.LT.OR P0, PT, R17, RZ, P0 ;  /* 0x000000ff1100720c */ /* 0x000fda0000701670 */
[----:B------:R-:W-:Y:S05]  /*0b80*/  @P0 BRA `(.L_x_95) ;  /* 0x0000000000240947 */ /* 0x000fea0003800000 */
[----:B------:R-:W0:Y:S01]  /*0b90*/  LDC.64 R14, c[0x0][0x390] ;  /* 0x0000e400ff0e7b82 */ /* 0x000e220000000a00 */
[----:B------:R-:W-:Y:S02]  /*0ba0*/  IMAD R9, R9, R10, R17 ;  /* 0x0000000a09097224 */ /* 0x000fe400078e0211 */
[----:B------:R-:W-:-:S05]  /*0bb0*/  IMAD.IADD R11, R11, 0x1, R18 ;  /* 0x000000010b0b7824 */ /* 0x000fca00078e0212 */
[----:B------:R-:W1:Y:S01]  /*0bc0*/  LDC.64 R12, c[0x0][0x398] ;  /* 0x0000e600ff0c7b82 */ /* 0x000e620000000a00 */
[----:B0-----:R-:W-:-:S06]  /*0bd0*/  IMAD.WIDE R14, R9, 0x4, R14 ;  /* 0x00000004090e7825 */ /* 0x001fcc00078e020e */
[----:B------:R-:W2:Y:S01]  /*0be0*/  LDG.E R15, desc[UR8][R14.64] ;  /* 0x000000080e0f7981 */ /* 0x000ea2000c1e1900 */
[----:B-1----:R-:W-:-:S06]  /*0bf0*/  IMAD.WIDE R12, R11, 0x4, R12 ;  /* 0x000000040b0c7825 */ /* 0x002fcc00078e020c */
[----:B------:R-:W2:Y:S02]  /*0c00*/  LDG.E R12, desc[UR8][R12.64] ;  /* 0x000000080c0c7981 */ /* 0x000ea4000c1e1900 */
[----:B--2---:R-:W-:-:S07]  /*0c10*/  FFMA R2, R15, R12, R2 ;  /* 0x0000000c0f027223 */ /* 0x004fce0000000002 */
.L_x_95:
[----:B------:R-:W-:Y:S05]  /*0c20*/  BSYNC.RECONVERGENT B0 ;  /* 0x0000000000007941 */ /* 0x000fea0003800200 */
.L_x_94:
[----:B------:R-:W0:Y:S01]  /*0c30*/  LDCU UR5, c[0x0][0x388] ;  /* 0x00007100ff0577ac */ /* 0x000e220008000800 */
[----:B------:R-:W-:-:S04]  /*0c40*/  UIADD3 UR4, UPT, UPT, UR4, 0x1, URZ ;  /* 0x0000000104047890 */ /* 0x000fc8000fffe0ff */
[----:B0-----:R-:W-:-:S09]  /*0c50*/  UISETP.NE.AND UP0, UPT, UR4, UR5, UPT ;  /* 0x000000050400728c */ /* 0x001fd2000bf05270 */
[----:B------:R-:W-:Y:S05]  /*0c60*/  BRA.U UP0, `(.L_x_100) ;  /* 0xfffffff5005c7547 */ /* 0x000fea000b83ffff */
.L_x_93:
[----:B------:R-:W0:Y:S01]  /*0c70*/  LDC.64 R4, c[0x0][0x3a0] ;  /* 0x0000e800ff047b82 */ /* 0x000e220000000a00 */
[----:B------:R-:W1:Y:S02]  /*0c80*/  LDCU UR5, c[0x0][0x380] ;  /* 0x00007000ff0577ac */ /* 0x000e640008000800 */
[----:B-1----:R-:W-:-:S04]  /*0c90*/  IMAD R3, R0, UR5, R3 ;  /* 0x0000000500037c24 */ /* 0x002fc8000f8e0203 */
[----:B0-----:R-:W-:-:S05]  /*0ca0*/  IMAD.WIDE R4, R3, 0x4, R4 ;  /* 0x0000000403047825 */ /* 0x001fca00078e0204 */
[----:B------:R-:W-:Y:S01]  /*0cb0*/  STG.E desc[UR8][R4.64], R2 ;  /* 0x0000000204007986 */ /* 0x000fe2000c101908 */
[----:B------:R-:W-:Y:S05]  /*0cc0*/  EXIT ;  /* 0x000000000000794d */ /* 0x000fea0003800000 */
.L_x_101:
        /* <DEDUP_REMOVED lines=11> */
.L_x_206:


//--------------------- .text.matrixMulBackpropagationWeightCorrection --------------------------
	.section	.text.matrixMulBackpropagationWeightCorrection,"ax",@progbits
	.align	128
        .global         matrixMulBackpropagationWeightCorrection
        .type           matrixMulBackpropagationWeightCorrection,@function
        .size           matrixMulBackpropagationWeightCorrection,(.L_x_207 - matrixMulBackpropagationWeightCorrection)
        .other          matrixMulBackpropagationWeightCorrection,@"STO_CUDA_ENTRY STV_DEFAULT"
matrixMulBackpropagationWeightCorrection:
.text.matrixMulBackpropagationWeightCorrection:
[----:B------:R-:W-:Y:S01]  /*0000*/  LDC R1, c[0x0][0x37c] ;  /* 0x0000df00ff017b82 */ /* 0x000fe20000000800 */
[----:B------:R-:W0:Y:S07]  /*0010*/  S2R R6, SR_TID.Y ;  /* 0x0000000000067919 */ /* 0x000e2e0000002200 */
[----:B------:R-:W1:Y:S01]  /*0020*/  LDC R5, c[0x0][0x360] ;  /* 0x0000d800ff057b82 */ /* 0x000e620000000800 */
[----:B------:R-:W1:Y:S07]  /*0030*/  S2R R4, SR_TID.X ;  /* 0x0000000000047919 */ /* 0x000e6e0000002100 */
[----:B------:R-:W0:Y:S08]  /*0040*/  S2UR UR5, SR_CTAID.Y ;  /* 0x00000000000579c3 */ /* 0x000e300000002600 */
[----:B------:R-:W0:Y:S08]  /*0050*/  LDC R3, c[0x0][0x364] ;  /* 0x0000d900ff037b82 */ /* 0x000e300000000800 */
[----:B------:R-:W1:Y:S08]  /*0060*/  S2UR UR4, SR_CTAID.X ;  /* 0x00000000000479c3 */ /* 0x000e700000002500 */
[----:B------:R-:W2:Y:S08]  /*0070*/  LDC R0, c[0x0][0x384] ;  /* 0x0000e100ff007b82 */ /* 0x000eb00000000800 */
[----:B------:R-:W3:Y:S01]  /*0080*/  LDC R2, c[0x0][0x388] ;  /* 0x0000e200ff027b82 */ /* 0x000ee20000000800 */
[----:B0-----:R-:W-:-:S02]  /*0090*/  IMAD R3, R3, UR5, R6 ;  /* 0x0000000503037c24 */ /* 0x001fc4000f8e0206 */
[----:B-1----:R-:W-:-:S03]  /*00a0*/  IMAD R5, R5, UR4, R4 ;  /* 0x0000000405057c24 */ /* 0x002fc6000f8e0204 */
[----:B--2---:R-:W-:-:S04]  /*00b0*/  ISETP.GE.AND P0, PT, R3, R0, PT ;  /* 0x000000000300720c */ /* 0x004fc80003f06270 */
[----:B---3--:R-:W-:-:S13]  /*00c0*/  ISETP.GE.OR P0, PT, R5, R2, P0 ;  /* 0x000000020500720c */ /* 0x008fda0000706670 */
[----:B------:R-:W-:Y:S05]  /*00d0*/  @P0 EXIT ;  /* 0x000000000000094d */ /* 0x000fea0003800000 */
[----:B------:R-:W0:Y:S01]  /*00e0*/  LDC R4, c[0x0][0x380] ;  /* 0x0000e000ff047b82 */ /* 0x000e220000000800 */
[----:B------:R-:W1:Y:S01]  /*00f0*/  LDCU.64 UR4, c[0x0][0x358] ;  /* 0x00006b00ff0477ac */ /* 0x000e620008000a00 */
[----:B------:R-:W-:Y:S01]  /*0100*/  HFMA2 R29, -RZ, RZ, 0, 0 ;  /* 0x00000000ff1d7431 */ /* 0x000fe200000001ff */
[----:B0-----:R-:W-:-:S13]  /*0110*/  ISETP.GE.AND P0, PT, R4, 0x1, PT ;  /* 0x000000010400780c */ /* 0x001fda0003f06270 */
[----:B-1----:R-:W-:Y:S05]  /*0120*/  @!P0 BRA `(.L_x_102) ;  /* 0x0000000400d08947 */ /* 0x002fea0003800000 */
[C---:B------:R-:W-:Y:S02]  /*0130*/  ISETP.GE.U32.AND P1, PT, R4.reuse, 0x8, PT ;  /* 0x000000080400780c */ /* 0x040fe40003f26070 */
[----:B------:R-:W-:Y:S02]  /*0140*/  LOP3.LUT R6, R4, 0x7, RZ, 0xc0, !PT ;  /* 0x0000000704067812 */ /* 0x000fe400078ec0ff */
[----:B------:R-:W-:Y:S02]  /*0150*/  MOV R29, RZ ;  /* 0x000000ff001d7202 */ /* 0x000fe40000000f00 */
[----:B------:R-:W-:Y:S02]  /*0160*/  ISETP.NE.AND P0, PT, R6, RZ, PT ;  /* 0x000000ff0600720c */ /* 0x000fe40003f05270 */
[----:B------:R-:W-:-:S05]  /*0170*/  MOV R8, RZ ;  /* 0x000000ff00087202 */ /* 0x000fca0000000f00 */
[----:B------:R-:W-:Y:S06]  /*0180*/  @!P1 BRA `(.L_x_103) ;  /* 0x0000000000d09947 */ /* 0x000fec0003800000 */
[----:B------:R-:W-:Y:S02]  /*0190*/  LOP3.LUT R8, R4, 0x7ffffff8, RZ, 0xc0, !PT ;  /* 0x7ffffff804087812 */ /* 0x000fe400078ec0ff */
[----:B------:R-:W-:Y:S02]  /*01a0*/  MOV R29, RZ ;  /* 0x000000ff001d7202 */ /* 0x000fe40000000f00 */
[----:B------:R-:W-:Y:S02]  /*01b0*/  MOV R9, R3 ;  /* 0x0000000300097202 */ /* 0x000fe40000000f00 */
[----:B------:R-:W-:Y:S02]  /*01c0*/  MOV R7, R5 ;  /* 0x0000000500077202 */ /* 0x000fe40000000f00 */
[----:B------:R-:W-:-:S07]  /*01d0*/  IADD3 R10, PT, PT, -R8, RZ, RZ ;  /* 0x000000ff080a7210 */ /* 0x000fce0007ffe1ff */
.L_x_104:
[----:B------:R-:W0:Y:S08]  /*01e0*/  LDC.64 R14, c[0x0][0x390] ;  /* 0x0000e400ff0e7b82 */ /* 0x000e300000000a00 */
[----:B------:R-:W1:Y:S01]  /*01f0*/  LDC.64 R26, c[0x0][0x398] ;  /* 0x0000e600ff1a7b82 */ /* 0x000e620000000a00 */
[----:B0-----:R-:W-:-:S05]  /*0200*/  IMAD.WIDE R14, R9, 0x4, R14 ;  /* 0x00000004090e7825 */ /* 0x001fca00078e020e */
[----:B------:R0:W2:Y:S01]  /*0210*/  LDG.E R22, desc[UR4][R14.64] ;  /* 0x000000040e167981 */ /* 0x0000a2000c1e1900 */
[----:B-1----:R-:W-:-:S05]  /*0220*/  IMAD.WIDE R26, R7, 0x4, R26 ;  /* 0x00000004071a7825 */ /* 0x002fca00078e021a */
[----:B------:R-:W2:Y:S01]  /*0230*/  LDG.E R11, desc[UR4][R26.64] ;  /* 0x000000041a0b7981 */ /* 0x000ea2000c1e1900 */
[----:B0-----:R-:W-:-:S04]  /*0240*/  IMAD.WIDE R14, R0, 0x4, R14 ;  /* 0x00000004000e7825 */ /* 0x001fc800078e020e */
[----:B------:R-:W-:Y:S01]  /*0250*/  IMAD.WIDE R20, R2, 0x4, R26 ;  /* 0x0000000402147825 */ /* 0x000fe200078e021a */
[----:B------:R-:W3:Y:S03]  /*0260*/  LDG.E R28, desc[UR4][R14.64] ;  /* 0x000000040e1c7981 */ /* 0x000ee6000c1e1900 */
[----:B------:R-:W-:Y:S01]  /*0270*/  IMAD.WIDE R24, R0, 0x4, R14 ;  /* 0x0000000400187825 */ /* 0x000fe200078e020e */
[----:B------:R-:W3:Y:S03]  /*0280*/  LDG.E R27, desc[UR4][R20.64] ;  /* 0x00000004141b7981 */ /* 0x000ee6000c1e1900 */
[----:B------:R-:W-:-:S04]  /*0290*/  IMAD.WIDE R12, R2, 0x4, R20 ;  /* 0x00000004020c7825 */ /* 0x000fc800078e0214 */
[C---:B------:R-:W-:Y:S01]  /*02a0*/  IMAD.WIDE R16, R0.reuse, 0x4, R24 ;  /* 0x0000000400107825 */ /* 0x040fe200078e0218 */
[----:B------:R-:W4:Y:S04]  /*02b0*/  LDG.E R26, desc[UR4][R12.64] ;  /* 0x000000040c1a7981 */ /* 0x000f28000c1e1900 */
[----:B------:R0:W5:Y:S01]  /*02c0*/  LDG.E R23, desc[UR4][R16.64] ;  /* 0x0000000410177981 */ /* 0x000162000c1e1900 */
[----:B------:R-:W-:-:S03]  /*02d0*/  IMAD.WIDE R18, R0, 0x4, R16 ;  /* 0x0000000400127825 */ /* 0x000fc600078e0210 */
[----:B------:R-:W4:Y:S01]  /*02e0*/  LDG.E R25, desc[UR4][R24.64] ;  /* 0x0000000418197981 */ /* 0x000f22000c1e1900 */
[----:B0-----:R-:W-:-:S03]  /*02f0*/  IMAD.WIDE R16, R2, 0x4, R12 ;  /* 0x0000000402107825 */ /* 0x001fc600078e020c */
[----:B------:R0:W5:Y:S01]  /*0300*/  LDG.E R21, desc[UR4][R18.64] ;  /* 0x0000000412157981 */ /* 0x000162000c1e1900 */
[----:B------:R-:W-:-:S03]  /*0310*/  IMAD.WIDE R14, R0, 0x4, R18 ;  /* 0x00000004000e7825 */ /* 0x000fc600078e0212 */
[----:B------:R1:W5:Y:S04]  /*0320*/  LDG.E R24, desc[UR4][R16.64] ;  /* 0x0000000410187981 */ /* 0x000368000c1e1900 */
[----:B------:R1:W5:Y:S01]  /*0330*/  LDG.E R13, desc[UR4][R14.64] ;  /* 0x000000040e0d7981 */ /* 0x000362000c1e1900 */
[----:B0-----:R-:W-:-:S04]  /*0340*/  IMAD.WIDE R18, R2, 0x4, R16 ;  /* 0x0000000402127825 */ /* 0x001fc800078e0210 */
[----:B-1----:R-:W-:-:S04]  /*0350*/  IMAD.WIDE R16, R2, 0x4, R18 ;  /* 0x0000000402107825 */ /* 0x002fc800078e0212 */
[C---:B------:R-:W-:Y:S01]  /*0360*/  IMAD.WIDE R14, R0.reuse, 0x4, R14 ;  /* 0x00000004000e7825 */ /* 0x040fe200078e020e */
[----:B------:R-:W5:Y:S04]  /*0370*/  LDG.E R20, desc[UR4][R16.64] ;  /* 0x0000000410147981 */ /* 0x000f68000c1e1900 */
[----:B------:R0:W5:Y:S02]  /*0380*/  LDG.E R12, desc[UR4][R14.64] ;  /* 0x000000040e0c7981 */ /* 0x000164000c1e1900 */
[----:B0-----:R-:W-:-:S04]  /*0390*/  IMAD.WIDE R14, R0, 0x4, R14 ;  /* 0x00000004000e7825 */ /* 0x001fc800078e020e */
[----:B--2---:R-:W-:Y:S02]  /*03a0*/  FFMA R11, R22, R11, R29 ;  /* 0x0000000b160b7223 */ /* 0x004fe4000000001d */
[----:B------:R0:W2:Y:S04]  /*03b0*/  LDG.E R22, desc[UR4][R18.64] ;  /* 0x0000000412167981 */ /* 0x0000a8000c1e1900 */
[----:B------:R-:W2:Y:S01]  /*03c0*/  LDG.E R29, desc[UR4][R14.64] ;  /* 0x000000040e1d7981 */ /* 0x000ea2000c1e1900 */
[----:B0-----:R-:W-:-:S05]  /*03d0*/  IMAD.WIDE R18, R2, 0x4, R16 ;  /* 0x0000000402127825 */ /* 0x001fca00078e0210 */
[----:B------:R0:W2:Y:S02]  /*03e0*/  LDG.E R17, desc[UR4][R18.64] ;  /* 0x0000000412117981 */ /* 0x0000a4000c1e1900 */
[----:B0-----:R-:W-:-:S06]  /*03f0*/  IMAD.WIDE R18, R2, 0x4, R18 ;  /* 0x0000000402127825 */ /* 0x001fcc00078e0212 */
[----:B------:R-:W2:Y:S01]  /*0400*/  LDG.E R18, desc[UR4][R18.64] ;  /* 0x0000000412127981 */ /* 0x000ea2000c1e1900 */
[----:B---3--:R-:W-:Y:S01]  /*0410*/  FFMA R28, R28, R27, R11 ;  /* 0x0000001b1c1c7223 */ /* 0x008fe2000000000b */
[----:B------:R-:W-:-:S03]  /*0420*/  IADD3 R10, PT, PT, R10, 0x8, RZ ;  /* 0x000000080a0a7810 */ /* 0x000fc60007ffe0ff */
[----:B----4-:R-:W-:Y:S01]  /*0430*/  FFMA R26, R25, R26, R28 ;  /* 0x0000001a191a7223 */ /* 0x010fe2000000001c */
[----:B------:R-:W-:-:S03]  /*0440*/  ISETP.NE.AND P1, PT, R10, RZ, PT ;  /* 0x000000ff0a00720c */ /* 0x000fc60003f25270 */
[----:B-----5:R-:W-:Y:S01]  /*0450*/  FFMA R24, R23, R24, R26 ;  /* 0x0000001817187223 */ /* 0x020fe2000000001a */
[----:B------:R-:W-:Y:S02]  /*0460*/  LEA R9, R0, R9, 0x3 ;  /* 0x0000000900097211 */ /* 0x000fe400078e18ff */
[----:B------:R-:W-:Y:S01]  /*0470*/  LEA R7, R2, R7, 0x3 ;  /* 0x0000000702077211 */ /* 0x000fe200078e18ff */
[----:B--2---:R-:W-:-:S04]  /*0480*/  FFMA R22, R21, R22, R24 ;  /* 0x0000001615167223 */ /* 0x004fc80000000018 */
[----:B------:R-:W-:-:S04]  /*0490*/  FFMA R13, R13, R20, R22 ;  /* 0x000000140d0d7223 */ /* 0x000fc80000000016 */
[----:B------:R-:W-:-:S04]  /*04a0*/  FFMA R12, R12, R17, R13 ;  /* 0x000000110c0c7223 */ /* 0x000fc8000000000d */
[----:B------:R-:W-:Y:S01]  /*04b0*/  FFMA R29, R29, R18, R12 ;  /* 0x000000121d1d7223 */ /* 0x000fe2000000000c */
[----:B------:R-:W-:Y:S06]  /*04c0*/  @P1 BRA `(.L_x_104) ;  /* 0xfffffffc00441947 */ /* 0x000fec000383ffff */
.L_x_103:
[----:B------:R-:W-:Y:S05]  /*04d0*/  @!P0 BRA `(.L_x_102) ;  /* 0x0000000000e48947 */ /* 0x000fea0003800000 */
[----:B------:R-:W-:Y:S02]  /*04e0*/  ISETP.GE.U32.AND P0, PT, R6, 0x4, PT ;  /* 0x000000040600780c */ /* 0x000fe40003f06070 */
[----:B------:R-:W-:-:S04]  /*04f0*/  LOP3.LUT R9, R4, 0x3, RZ, 0xc0, !PT ;  /* 0x0000000304097812 */ /* 0x000fc800078ec0ff */
[----:B------:R-:W-:-:S07]  /*0500*/  ISETP.NE.AND P1, PT, R9, RZ, PT ;  /* 0x000000ff0900720c */ /* 0x000fce0003f25270 */
[----:B------:R-:W-:Y:S06]  /*0510*/  @!P0 BRA `(.L_x_105) ;  /* 0x0000000000648947 */ /* 0x000fec0003800000 */
[----:B------:R-:W0:Y:S01]  /*0520*/  LDC.64 R20, c[0x0][0x390] ;  /* 0x0000e400ff147b82 */ /* 0x000e220000000a00 */
[C---:B------:R-:W-:Y:S02]  /*0530*/  IMAD R7, R8.reuse, R0, R3 ;  /* 0x0000000008077224 */ /* 0x040fe400078e0203 */
[----:B------:R-:W-:-:S05]  /*0540*/  IMAD R11, R8, R2, R5 ;  /* 0x00000002080b7224 */ /* 0x000fca00078e0205 */
[----:B------:R-:W1:Y:S01]  /*0550*/  LDC.64 R22, c[0x0][0x398] ;  /* 0x0000e600ff167b82 */ /* 0x000e620000000a00 */
[----:B0-----:R-:W-:-:S04]  /*0560*/  IMAD.WIDE R20, R7, 0x4, R20 ;  /* 0x0000000407147825 */ /* 0x001fc800078e0214 */
[----:B-1----:R-:W-:-:S04]  /*0570*/  IMAD.WIDE R22, R11, 0x4, R22 ;  /* 0x000000040b167825 */ /* 0x002fc800078e0216 */
[----:B------:R-:W-:Y:S02]  /*0580*/  IMAD.WIDE R10, R0, 0x4, R20 ;  /* 0x00000004000a7825 */ /* 0x000fe400078e0214 */
[----:B------:R-:W2:Y:S02]  /*0590*/  LDG.E R20, desc[UR4][R20.64] ;  /* 0x0000000414147981 */ /* 0x000ea4000c1e1900 */
[----:B------:R-:W-:Y:S02]  /*05a0*/  IMAD.WIDE R12, R2, 0x4, R22 ;  /* 0x00000004020c7825 */ /* 0x000fe400078e0216 */
[----:B------:R-:W2:Y:S02]  /*05b0*/  LDG.E R22, desc[UR4][R22.64] ;  /* 0x0000000416167981 */ /* 0x000ea4000c1e1900 */
[----:B------:R-:W-:Y:S02]  /*05c0*/  IMAD.WIDE R14, R0, 0x4, R10 ;  /* 0x00000004000e7825 */ /* 0x000fe400078e020a */
[----:B------:R-:W3:Y:S02]  /*05d0*/  LDG.E R11, desc[UR4][R10.64] ;  /* 0x000000040a0b7981 */ /* 0x000ee4000c1e1900 */
[----:B------:R-:W-:-:S02]  /*05e0*/  IMAD.WIDE R6, R2, 0x4, R12 ;  /* 0x0000000402067825 */ /* 0x000fc400078e020c */
[----:B------:R-:W3:Y:S02]  /*05f0*/  LDG.E R12, desc[UR4][R12.64] ;  /* 0x000000040c0c7981 */ /* 0x000ee4000c1e1900 */
[----:B------:R-:W-:Y:S02]  /*0600*/  IMAD.WIDE R16, R0, 0x4, R14 ;  /* 0x0000000400107825 */ /* 0x000fe400078e020e */
[----:B------:R-:W4:Y:S02]  /*0610*/  LDG.E R25, desc[UR4][R14.64] ;  /* 0x000000040e197981 */ /* 0x000f24000c1e1900 */
[----:B------:R-:W-:Y:S02]  /*0620*/  IMAD.WIDE R18, R2, 0x4, R6 ;  /* 0x0000000402127825 */ /* 0x000fe400078e0206 */
[----:B------:R-:W4:Y:S04]  /*0630*/  LDG.E R6, desc[UR4][R6.64] ;  /* 0x0000000406067981 */ /* 0x000f28000c1e1900 */
[----:B------:R-:W5:Y:S04]  /*0640*/  LDG.E R17, desc[UR4][R16.64] ;  /* 0x0000000410117981 */ /* 0x000f68000c1e1900 */
[----:B------:R-:W5:Y:S01]  /*0650*/  LDG.E R18, desc[UR4][R18.64] ;  /* 0x0000000412127981 */ /* 0x000f62000c1e1900 */
[----:B------:R-:W-:Y:S01]  /*0660*/  IADD3 R8, PT, PT, R8, 0x4, RZ ;  /* 0x0000000408087810 */ /* 0x000fe20007ffe0ff */
[----:B--2---:R-:W-:-:S04]  /*0670*/  FFMA R20, R20, R22, R29 ;  /* 0x0000001614147223 */ /* 0x004fc8000000001d */
[----:B---3--:R-:W-:-:S04]  /*0680*/  FFMA R20, R11, R12, R20 ;  /* 0x0000000c0b147223 */ /* 0x008fc80000000014 */
[----:B----4-:R-:W-:-:S04]  /*0690*/  FFMA R20, R25, R6, R20 ;  /* 0x0000000619147223 */ /* 0x010fc80000000014 */
[----:B-----5:R-:W-:-:S07]  /*06a0*/  FFMA R29, R17, R18, R20 ;  /* 0x00000012111d7223 */ /* 0x020fce0000000014 */
.L_x_105:
[----:B------:R-:W-:Y:S05]  /*06b0*/  @!P1 BRA `(.L_x_102) ;  /* 0x00000000006c9947 */ /* 0x000fea0003800000 */
[----:B------:R-:W0:Y:S01]  /*06c0*/  LDC.64 R14, c[0x0][0x390] ;  /* 0x0000e400ff0e7b82 */ /* 0x000e220000000a00 */
[----:B------:R-:W-:Y:S02]  /*06d0*/  ISETP.NE.AND P0, PT, R9, 0x1, PT ;  /* 0x000000010900780c */ /* 0x000fe40003f05270 */
[----:B------:R-:W-:-:S04]  /*06e0*/  LOP3.LUT R4, R4, 0x1, RZ, 0xc0, !PT ;  /* 0x0000000104047812 */ /* 0x000fc800078ec0ff */
[----:B------:R-:W-:Y:S01]  /*06f0*/  ISETP.NE.U32.AND P1, PT, R4, 0x1, PT ;  /* 0x000000010400780c */ /* 0x000fe20003f25070 */
[----:B------:R-:W1:Y:S06]  /*0700*/  LDC.64 R12, c[0x0][0x398] ;  /* 0x0000e600ff0c7b82 */ /* 0x000e6c0000000a00 */
[C---:B------:R-:W-:Y:S02]  /*0710*/  @P0 IMAD R17, R8.reuse, R0, R3 ;  /* 0x0000000008110224 */ /* 0x040fe400078e0203 */
[----:B------:R-:W2:Y:S01]  /*0720*/  LDC.64 R6, c[0x0][0x390] ;  /* 0x0000e400ff067b82 */ /* 0x000ea20000000a00 */
[C---:B------:R-:W-:Y:S01]  /*0730*/  @P0 IMAD R9, R8.reuse, R2, R5 ;  /* 0x0000000208090224 */ /* 0x040fe200078e0205 */
[----:B------:R-:W-:-:S06]  /*0740*/  @P0 IADD3 R8, PT, PT, R8, 0x2, RZ ;  /* 0x0000000208080810 */ /* 0x000fcc0007ffe0ff */
[----:B------:R-:W3:Y:S01]  /*0750*/  LDC.64 R10, c[0x0][0x398] ;  /* 0x0000e600ff0a7b82 */ /* 0x000ee20000000a00 */
[----:B0-----:R-:W-:-:S04]  /*0760*/  @P0 IMAD.WIDE R16, R17, 0x4, R14 ;  /* 0x0000000411100825 */ /* 0x001fc800078e020e */
[----:B-1----:R-:W-:Y:S01]  /*0770*/  @P0 IMAD.WIDE R12, R9, 0x4, R12 ;  /* 0x00000004090c0825 */ /* 0x002fe200078e020c */
[----:B------:R-:W4:Y:S03]  /*0780*/  @P0 LDG.E R4, desc[UR4][R16.64] ;  /* 0x0000000410040981 */ /* 0x000f26000c1e1900 */
[C---:B------:R-:W-:Y:S02]  /*0790*/  @!P1 IMAD R19, R8.reuse, R0, R3 ;  /* 0x0000000008139224 */ /* 0x040fe400078e0203 */
[----:B------:R-:W-:Y:S02]  /*07a0*/  @!P1 IMAD R21, R8, R2, R5 ;  /* 0x0000000208159224 */ /* 0x000fe400078e0205 */
[----:B------:R-:W-:-:S04]  /*07b0*/  @P0 IMAD.WIDE R14, R0, 0x4, R16 ;  /* 0x00000004000e0825 */ /* 0x000fc800078e0210 */
[----:B------:R-:W-:Y:S02]  /*07c0*/  @P0 IMAD.WIDE R8, R2, 0x4, R12 ;  /* 0x0000000402080825 */ /* 0x000fe400078e020c */
[----:B------:R-:W4:Y:S02]  /*07d0*/  @P0 LDG.E R12, desc[UR4][R12.64] ;  /* 0x000000040c0c0981 */ /* 0x000f24000c1e1900 */
[----:B--2---:R-:W-:Y:S02]  /*07e0*/  @!P1 IMAD.WIDE R6, R19, 0x4, R6 ;  /* 0x0000000413069825 */ /* 0x004fe400078e0206 */
[----:B------:R-:W2:Y:S02]  /*07f0*/  @P0 LDG.E R15, desc[UR4][R14.64] ;  /* 0x000000040e0f0981 */ /* 0x000ea4000c1e1900 */
[----:B---3--:R-:W-:Y:S02]  /*0800*/  @!P1 IMAD.WIDE R10, R21, 0x4, R10 ;  /* 0x00000004150a9825 */ /* 0x008fe400078e020a */
[----:B------:R-:W2:Y:S04]  /*0810*/  @P0 LDG.E R8, desc[UR4][R8.64] ;  /* 0x0000000408080981 */ /* 0x000ea8000c1e1900 */
[----:B------:R-:W3:Y:S04]  /*0820*/  @!P1 LDG.E R6, desc[UR4][R6.64] ;  /* 0x0000000406069981 */ /* 0x000ee8000c1e1900 */
[----:B------:R-:W3:Y:S01]  /*0830*/  @!P1 LDG.E R10, desc[UR4][R10.64] ;  /* 0x000000040a0a9981 */ /* 0x000ee2000c1e1900 */
[----:B----4-:R-:W-:-:S04]  /*0840*/  @P0 FFMA R4, R4, R12, R29 ;  /* 0x0000000c04040223 */ /* 0x010fc8000000001d */
[----:B--2---:R-:W-:-:S04]  /*0850*/  @P0 FFMA R29, R15, R8, R4 ;  /* 0x000000080f1d0223 */ /* 0x004fc80000000004 */
[----:B---3--:R-:W-:-:S07]  /*0860*/  @!P1 FFMA R29, R6, R10, R29 ;  /* 0x0000000a061d9223 */ /* 0x008fce000000001d */
.L_x_102:
[----:B------:R-:W0:Y:S01]  /*0870*/  LDC.64 R6, c[0x0][0x3a0] ;  /* 0x0000e800ff067b82 */ /* 0x000e220000000a00 */
[----:B------:R-:W-:-:S04]  /*0880*/  IMAD R3, R3, R2, R5 ;  /* 0x0000000203037224 */ /* 0x000fc800078e0205 */
[----:B0-----:R-:W-:-:S05]  /*0890*/  IMAD.WIDE R2, R3, 0x4, R6 ;  /* 0x0000000403027825 */ /* 0x001fca00078e0206 */
[----:B------:R-:W-:Y:S01]  /*08a0*/  STG.E desc[UR4][R2.64], R29 ;  /* 0x0000001d02007986 */ /* 0x000fe2000c101904 */
[----:B------:R-:W-:Y:S05]  /*08b0*/  EXIT ;  /* 0x000000000000794d */ /* 0x000fea0003800000 */
.L_x_106:
        /* <DEDUP_REMOVED lines=12> */
.L_x_207:


//--------------------- .text.matrixMulBackpropagationErrorTraversal --------------------------
	.section	.text.matrixMulBackpropagationErrorTraversal,"ax",@progbits
	.align	128
        .global         matrixMulBackpropagationErrorTraversal
        .type           matrixMulBackpropagationErrorTraversal,@function
        .size           matrixMulBackpropagationErrorTraversal,(.L_x_208 - matrixMulBackpropagationErrorTraversal)
        .other          matrixMulBackpropagationErrorTraversal,@"STO_CUDA_ENTRY STV_DEFAULT"
matrixMulBackpropagationErrorTraversal:
.text.matrixMulBackpropagationErrorTraversal:
[----:B------:R-:W-:Y:S01]  /*0000*/  LDC R1, c[0x0][0x37c] ;  /* 0x0000df00ff017b82 */ /* 0x000fe20000000800 */
[----:B------:R-:W0:Y:S07]  /*0010*/  S2R R3, SR_TID.Y ;  /* 0x0000000000037919 */ /* 0x000e2e0000002200 */
[----:B------:R-:W1:Y:S01]  /*0020*/  LDC R15, c[0x0][0x360] ;  /* 0x0000d800ff0f7b82 */ /* 0x000e620000000800 */
[----:B------:R-:W2:Y:S01]  /*0030*/  LDCU UR16, c[0x0][0x384] ;  /* 0x00007080ff1077ac */ /* 0x000ea20008000800 */
[----:B------:R-:W1:Y:S01]  /*0040*/  S2R R2, SR_TID.X ;  /* 0x0000000000027919 */ /* 0x000e620000002100 */
[----:B------:R-:W3:Y:S05]  /*0050*/  LDCU UR17, c[0x0][0x388] ;  /* 0x00007100ff1177ac */ /* 0x000eea0008000800 */
[----:B------:R-:W0:Y:S08]  /*0060*/  S2UR UR5, SR_CTAID.Y ;  /* 0x00000000000579c3 */ /* 0x000e300000002600 */
[----:B------:R-:W0:Y:S08]  /*0070*/  LDC R0, c[0x0][0x364] ;  /* 0x0000d900ff007b82 */ /* 0x000e300000000800 */
[----:B------:R-:W1:Y:S01]  /*0080*/  S2UR UR4, SR_CTAID.X ;  /* 0x00000000000479c3 */ /* 0x000e620000002500 */
[----:B0-----:R-:W-:-:S05]  /*0090*/  IMAD R0, R0, UR5, R3 ;  /* 0x0000000500007c24 */ /* 0x001fca000f8e0203 */
[----:B--2---:R-:W-:Y:S01]  /*00a0*/  ISETP.GE.AND P0, PT, R0, UR16, PT ;  /* 0x0000001000007c0c */ /* 0x004fe2000bf06270 */
[----:B-1----:R-:W-:-:S05]  /*00b0*/  IMAD R15, R15, UR4, R2 ;  /* 0x000000040f0f7c24 */ /* 0x002fca000f8e0202 */
[----:B---3--:R-:W-:-:S13]  /*00c0*/  ISETP.GE.OR P0, PT, R15, UR17, P0 ;  /* 0x000000110f007c0c */ /* 0x008fda0008706670 */
[----:B------:R-:W-:Y:S05]  /*00d0*/  @P0 EXIT ;  /* 0x000000000000094d */ /* 0x000fea0003800000 */
[----:B------:R-:W0:Y:S01]  /*00e0*/  LDCU UR18, c[0x0][0x380] ;  /* 0x00007000ff1277ac */ /* 0x000e220008000800 */
[----:B------:R-:W-:Y:S01]  /*00f0*/  HFMA2 R18, -RZ, RZ, 0, 0 ;  /* 0x00000000ff127431 */ /* 0x000fe200000001ff */
[----:B------:R-:W1:Y:S01]  /*0100*/  LDCU.64 UR14, c[0x0][0x358] ;  /* 0x00006b00ff0e77ac */ /* 0x000e620008000a00 */
[----:B0-----:R-:W-:-:S09]  /*0110*/  UISETP.GE.AND UP0, UPT, UR18, 0x1, UPT ;  /* 0x000000011200788c */ /* 0x001fd2000bf06270 */
[----:B-1----:R-:W-:Y:S05]  /*0120*/  BRA.U !UP0, `(.L_x_107) ;  /* 0x0000000908247547 */ /* 0x002fea000b800000 */
[----:B------:R-:W-:Y:S01]  /*0130*/  UISETP.GE.U32.AND UP0, UPT, UR18, 0x8, UPT ;  /* 0x000000081200788c */ /* 0x000fe2000bf06070 */
[----:B------:R-:W-:Y:S01]  /*0140*/  IMAD R16, R0, UR16, RZ ;  /* 0x0000001000107c24 */ /* 0x000fe2000f8e02ff */
[----:B------:R-:W-:Y:S01]  /*0150*/  MOV R18, RZ ;  /* 0x000000ff00127202 */ /* 0x000fe20000000f00 */
[----:B------:R-:W-:-:S06]  /*0160*/  UMOV UR4, URZ ;  /* 0x000000ff00047c82 */ /* 0x000fcc0008000000 */
[----:B------:R-:W-:Y:S05]  /*0170*/  BRA.U !UP0, `(.L_x_108) ;  /* 0x0000000108f87547 */ /* 0x000fea000b800000 */
[----:B------:R-:W0:Y:S01]  /*0180*/  LDCU.64 UR20, c[0x0][0x398] ;  /* 0x00007300ff1477ac */ /* 0x000e220008000a00 */
[----:B------:R-:W-:Y:S02]  /*0190*/  MOV R18, RZ ;  /* 0x000000ff00127202 */ /* 0x000fe40000000f00 */
[----:B------:R-:W-:Y:S01]  /*01a0*/  MOV R14, R16 ;  /* 0x00000010000e7202 */ /* 0x000fe20000000f00 */
[----:B------:R-:W-:Y:S01]  /*01b0*/  ULOP3.LUT UR4, UR18, 0x7ffffff8, URZ, 0xc0, !UPT ;  /* 0x7ffffff812047892 */ /* 0x000fe2000f8ec0ff */
[----:B------:R-:W-:-:S03]  /*01c0*/  MOV R17, R15 ;  /* 0x0000000f00117202 */ /* 0x000fc60000000f00 */
[----:B------:R-:W-:Y:S02]  /*01d0*/  UIADD3 UR4, UPT, UPT, -UR4, URZ, URZ ;  /* 0x000000ff04047290 */ /* 0x000fe4000fffe1ff */
[----:B0-----:R-:W-:Y:S02]  /*01e0*/  UIMAD.WIDE.U32 UR6, UR18, 0xc, UR20 ;  /* 0x0000000c120678a5 */ /* 0x001fe4000f8e0014 */
[----:B------:R-:W-:Y:S02]  /*01f0*/  UIMAD.WIDE.U32 UR8, UR18, 0x14, UR20 ;  /* 0x00000014120878a5 */ /* 0x000fe4000f8e0014 */
[----:B------:R-:W-:Y:S02]  /*0200*/  UIMAD.WIDE.U32 UR10, UR18, 0x18, UR20 ;  /* 0x00000018120a78a5 */ /* 0x000fe4000f8e0014 */
[----:B------:R-:W-:-:S12]  /*0210*/  UIMAD.WIDE.U32 UR12, UR18, 0x1c, UR20 ;  /* 0x0000001c120c78a5 */ /* 0x000fd8000f8e0014 */
.L_x_109:
[----:B------:R-:W0:Y:S01]  /*0220*/  LDC.64 R2, c[0x0][0x390] ;  /* 0x0000e400ff027b82 */ /* 0x000e220000000a00 */
[----:B------:R-:W-:Y:S01]  /*0230*/  HFMA2 R6, -RZ, RZ, 0, 2.384185791015625e-07 ;  /* 0x00000004ff067431 */ /* 0x000fe200000001ff */
[----:B------:R-:W-:Y:S02]  /*0240*/  UIMAD.WIDE.U32 UR24, UR18, 0x4, UR20 ;  /* 0x00000004121878a5 */ /* 0x000fe4000f8e0014 */
[----:B------:R-:W-:-:S04]  /*0250*/  UIMAD.WIDE.U32 UR22, UR18, 0x8, UR20 ;  /* 0x00000008121678a5 */ /* 0x000fc8000f8e0014 */
[----:B------:R-:W-:Y:S02]  /*0260*/  MOV R8, UR24 ;  /* 0x0000001800087c02 */ /* 0x000fe40008000f00 */
[----:B------:R-:W-:Y:S01]  /*0270*/  MOV R9, UR25 ;  /* 0x0000001900097c02 */ /* 0x000fe20008000f00 */
[C---:B------:R-:W-:Y:S01]  /*0280*/  IMAD.WIDE R6, R17.reuse, R6, UR20 ;  /* 0x0000001411067e25 */ /* 0x040fe2000f8e0206 */
[----:B------:R-:W-:Y:S02]  /*0290*/  MOV R10, UR22 ;  /* 0x00000016000a7c02 */ /* 0x000fe40008000f00 */
[----:B------:R-:W-:Y:S01]  /*02a0*/  MOV R11, UR23 ;  /* 0x00000017000b7c02 */ /* 0x000fe20008000f00 */
[C---:B------:R-:W-:Y:S01]  /*02b0*/  IMAD.WIDE R8, R17.reuse, 0x4, R8 ;  /* 0x0000000411087825 */ /* 0x040fe200078e0208 */
[----:B------:R1:W2:Y:S01]  /*02c0*/  LDG.E R19, desc[UR14][R6.64] ;  /* 0x0000000e06137981 */ /* 0x0002a2000c1e1900 */
[----:B------:R-:W-:Y:S02]  /*02d0*/  MOV R4, 0x4 ;  /* 0x0000000400047802 */ /* 0x000fe40000000f00 */
[----:B0-----:R-:W-:Y:S01]  /*02e0*/  IMAD.WIDE R2, R14, 0x4, R2 ;  /* 0x000000040e027825 */ /* 0x001fe200078e0202 */
[----:B------:R0:W3:Y:S04]  /*02f0*/  LDG.E R20, desc[UR14][R8.64] ;  /* 0x0000000e08147981 */ /* 0x0000e8000c1e1900 */
[----:B------:R-:W2:Y:S01]  /*0300*/  LDG.E R21, desc[UR14][R2.64] ;  /* 0x0000000e02157981 */ /* 0x000ea2000c1e1900 */
[----:B------:R-:W-:-:S04]  /*0310*/  IMAD.WIDE R10, R17, 0x4, R10 ;  /* 0x00000004110a7825 */ /* 0x000fc800078e020a */
[----:B------:R-:W-:Y:S01]  /*0320*/  HFMA2 R12, -RZ, RZ, 0, 2.384185791015625e-07 ;  /* 0x00000004ff0c7431 */ /* 0x000fe200000001ff */
[----:B------:R-:W-:Y:S01]  /*0330*/  MOV R13, UR18 ;  /* 0x00000012000d7c02 */ /* 0x000fe20008000f00 */
[----:B------:R-:W3:Y:S01]  /*0340*/  LDG.E R25, desc[UR14][R2.64+0x4] ;  /* 0x0000040e02197981 */ /* 0x000ee2000c1e1900 */
[----:B------:R-:W-:-:S03]  /*0350*/  IMAD.WIDE R4, R17, R4, UR6 ;  /* 0x0000000611047e25 */ /* 0x000fc6000f8e0204 */
[----:B------:R4:W5:Y:S01]  /*0360*/  LDG.E R23, desc[UR14][R10.64] ;  /* 0x0000000e0a177981 */ /* 0x000962000c1e1900 */
[----:B-1----:R-:W-:-:S03]  /*0370*/  IMAD.WIDE.U32 R6, R13, 0x10, R6 ;  /* 0x000000100d067825 */ /* 0x002fc600078e0006 */
[----:B------:R-:W5:Y:S01]  /*0380*/  LDG.E R22, desc[UR14][R2.64+0x8] ;  /* 0x0000080e02167981 */ /* 0x000f62000c1e1900 */
[----:B------:R-:W-:Y:S01]  /*0390*/  MOV R28, 0x4 ;  /* 0x00000004001c7802 */ /* 0x000fe20000000f00 */
[C---:B0-----:R-:W-:Y:S02]  /*03a0*/  IMAD.WIDE R8, R17.reuse, R12, UR8 ;  /* 0x0000000811087e25 */ /* 0x041fe4000f8e020c */
[----:B------:R-:W5:Y:S04]  /*03b0*/  LDG.E R5, desc[UR14][R4.64] ;  /* 0x0000000e04057981 */ /* 0x000f68000c1e1900 */
[----:B------:R-:W5:Y:S01]  /*03c0*/  LDG.E R24, desc[UR14][R2.64+0xc] ;  /* 0x00000c0e02187981 */ /* 0x000f62000c1e1900 */
[----:B----4-:R-:W-:-:S03]  /*03d0*/  IMAD.WIDE R10, R17, R28, UR10 ;  /* 0x0000000a110a7e25 */ /* 0x010fc6000f8e021c */
[----:B------:R0:W4:Y:S04]  /*03e0*/  LDG.E R7, desc[UR14][R6.64] ;  /* 0x0000000e06077981 */ /* 0x000128000c1e1900 */
[----:B------:R-:W4:Y:S01]  /*03f0*/  LDG.E R26, desc[UR14][R2.64+0x10] ;  /* 0x0000100e021a7981 */ /* 0x000f22000c1e1900 */
[----:B------:R-:W-:-:S03]  /*0400*/  IMAD.WIDE R12, R17, R12, UR12 ;  /* 0x0000000c110c7e25 */ /* 0x000fc6000f8e020c */
[----:B------:R-:W4:Y:S04]  /*0410*/  LDG.E R8, desc[UR14][R8.64] ;  /* 0x0000000e08087981 */ /* 0x000f28000c1e1900 */
[----:B------:R-:W4:Y:S04]  /*0420*/  LDG.E R27, desc[UR14][R2.64+0x14] ;  /* 0x0000140e021b7981 */ /* 0x000f28000c1e1900 */
[----:B------:R-:W4:Y:S04]  /*0430*/  LDG.E R10, desc[UR14][R10.64] ;  /* 0x0000000e0a0a7981 */ /* 0x000f28000c1e1900 */
[----:B------:R-:W4:Y:S04]  /*0440*/  LDG.E R29, desc[UR14][R2.64+0x18] ;  /* 0x0000180e021d7981 */ /* 0x000f28000c1e1900 */
[----:B------:R-:W4:Y:S04]  /*0450*/  LDG.E R12, desc[UR14][R12.64] ;  /* 0x0000000e0c0c7981 */ /* 0x000f28000c1e1900 */
[----:B------:R-:W4:Y:S01]  /*0460*/  LDG.E R4, desc[UR14][R2.64+0x1c] ;  /* 0x00001c0e02047981 */ /* 0x000f22000c1e1900 */
[----:B------:R-:W-:-:S04]  /*0470*/  UIADD3 UR4, UPT, UPT, UR4, 0x8, URZ ;  /* 0x0000000804047890 */ /* 0x000fc8000fffe0ff */
[----:B------:R-:W-:Y:S01]  /*0480*/  UISETP.NE.AND UP0, UPT, UR4, URZ, UPT ;  /* 0x000000ff0400728c */ /* 0x000fe2000bf05270 */
[----:B0-----:R-:W-:Y:S02]  /*0490*/  MOV R6, UR18 ;  /* 0x0000001200067c02 */ /* 0x001fe40008000f00 */
[----:B------:R-:W-:Y:S02]  /*04a0*/  IADD3 R14, PT, PT, R14, 0x8, RZ ;  /* 0x000000080e0e7810 */ /* 0x000fe40007ffe0ff */
[----:B------:R-:W-:Y:S01]  /*04b0*/  LEA R17, R6, R17, 0x3 ;  /* 0x0000001106117211 */ /* 0x000fe200078e18ff */
[----:B--2---:R-:W-:-:S04]  /*04c0*/  FFMA R18, R21, R19, R18 ;  /* 0x0000001315127223 */ /* 0x004fc80000000012 */
[----:B---3--:R-:W-:-:S04]  /*04d0*/  FFMA R25, R25, R20, R18 ;  /* 0x0000001419197223 */ /* 0x008fc80000000012 */
[----:B-----5:R-:W-:-:S04]  /*04e0*/  FFMA R23, R22, R23, R25 ;  /* 0x0000001716177223 */ /* 0x020fc80000000019 */
[----:B------:R-:W-:-:S04]  /*04f0*/  FFMA R5, R24, R5, R23 ;  /* 0x0000000518057223 */ /* 0x000fc80000000017 */
[----:B----4-:R-:W-:-:S04]  /*0500*/  FFMA R26, R26, R7, R5 ;  /* 0x000000071a1a7223 */ /* 0x010fc80000000005 */
[----:B------:R-:W-:-:S04]  /*0510*/  FFMA R8, R27, R8, R26 ;  /* 0x000000081b087223 */ /* 0x000fc8000000001a */
[----:B------:R-:W-:-:S04]  /*0520*/  FFMA R29, R29, R10, R8 ;  /* 0x0000000a1d1d7223 */ /* 0x000fc80000000008 */
[----:B------:R-:W-:Y:S01]  /*0530*/  FFMA R18, R4, R12, R29 ;  /* 0x0000000c04127223 */ /* 0x000fe2000000001d */
[----:B------:R-:W-:Y:S06]  /*0540*/  BRA.U UP0, `(.L_x_109) ;  /* 0xfffffffd00347547 */ /* 0x000fec000b83ffff */
[----:B------:R-:W-:-:S12]  /*0550*/  ULOP3.LUT UR4, UR18, 0x7ffffff8, URZ, 0xc0, !UPT ;  /* 0x7ffffff812047892 */ /* 0x000fd8000f8ec0ff */
.L_x_108:
[----:B------:R-:W-:-:S04]  /*0560*/  ULOP3.LUT UR6, UR18, 0x7, URZ, 0xc0, !UPT ;  /* 0x0000000712067892 */ /* 0x000fc8000f8ec0ff */
[----:B------:R-:W-:-:S09]  /*0570*/  UISETP.NE.AND UP0, UPT, UR6, URZ, UPT ;  /* 0x000000ff0600728c */ /* 0x000fd2000bf05270 */
[----:B------:R-:W-:Y:S05]  /*0580*/  BRA.U !UP0, `(.L_x_107) ;  /* 0x00000005080c7547 */ /* 0x000fea000b800000 */
[----:B------:R-:W-:Y:S02]  /*0590*/  UISETP.GE.U32.AND UP0, UPT, UR6, 0x4, UPT ;  /* 0x000000040600788c */ /* 0x000fe4000bf06070 */
[----:B------:R-:W-:-:S04]  /*05a0*/  ULOP3.LUT UR5, UR18, 0x3, URZ, 0xc0, !UPT ;  /* 0x0000000312057892 */ /* 0x000fc8000f8ec0ff */
[----:B------:R-:W-:-:S03]  /*05b0*/  UISETP.NE.AND UP1, UPT, UR5, URZ, UPT ;  /* 0x000000ff0500728c */ /* 0x000fc6000bf25270 */
[----:B------:R-:W-:Y:S08]  /*05c0*/  BRA.U !UP0, `(.L_x_110) ;  /* 0x0000000108647547 */ /* 0x000ff0000b800000 */
[----:B------:R-:W0:Y:S01]  /*05d0*/  LDC.64 R4, c[0x0][0x398] ;  /* 0x0000e600ff047b82 */ /* 0x000e220000000a00 */
[----:B------:R-:W-:Y:S02]  /*05e0*/  MOV R6, UR4 ;  /* 0x0000000400067c02 */ /* 0x000fe40008000f00 */
[----:B------:R-:W-:-:S03]  /*05f0*/  IADD3 R7, PT, PT, R16, UR4, RZ ;  /* 0x0000000410077c10 */ /* 0x000fc6000fffe0ff */
[----:B------:R-:W-:Y:S02]  /*0600*/  IMAD R9, R6, UR18, R15 ;  /* 0x0000001206097c24 */ /* 0x000fe4000f8e020f */
[----:B------:R-:W1:Y:S01]  /*0610*/  LDC.64 R2, c[0x0][0x390] ;  /* 0x0000e400ff027b82 */ /* 0x000e620000000a00 */
[----:B------:R-:W-:Y:S01]  /*0620*/  MOV R11, UR18 ;  /* 0x00000012000b7c02 */ /* 0x000fe20008000f00 */
[----:B0-----:R-:W-:Y:S01]  /*0630*/  IMAD.WIDE R4, R9, 0x4, R4 ;  /* 0x0000000409047825 */ /* 0x001fe200078e0204 */
[----:B------:R-:W-:-:S03]  /*0640*/  MOV R9, UR18 ;  /* 0x0000001200097c02 */ /* 0x000fc60008000f00 */
[----:B-1----:R-:W-:-:S04]  /*0650*/  IMAD.WIDE R2, R7, 0x4, R2 ;  /* 0x0000000407027825 */ /* 0x002fc800078e0202 */
[C---:B------:R-:W-:Y:S01]  /*0660*/  IMAD.WIDE.U32 R6, R9.reuse, 0x4, R4 ;  /* 0x0000000409067825 */ /* 0x040fe200078e0004 */
[----:B------:R-:W2:Y:S04]  /*0670*/  LDG.E R13, desc[UR14][R2.64] ;  /* 0x0000000e020d7981 */ /* 0x000ea8000c1e1900 */
[----:B------:R-:W2:Y:S01]  /*0680*/  LDG.E R4, desc[UR14][R4.64] ;  /* 0x0000000e04047981 */ /* 0x000ea2000c1e1900 */
[----:B------:R-:W-:-:S03]  /*0690*/  IMAD.WIDE.U32 R8, R9, 0x4, R6 ;  /* 0x0000000409087825 */ /* 0x000fc600078e0006 */
[----:B------:R-:W3:Y:S04]  /*06a0*/  LDG.E R6, desc[UR14][R6.64] ;  /* 0x0000000e06067981 */ /* 0x000ee8000c1e1900 */
[----:B------:R-:W3:Y:S01]  /*06b0*/  LDG.E R17, desc[UR14][R2.64+0x4] ;  /* 0x0000040e02117981 */ /* 0x000ee2000c1e1900 */
[----:B------:R-:W-:-:S03]  /*06c0*/  IMAD.WIDE.U32 R10, R11, 0x4, R8 ;  /* 0x000000040b0a7825 */ /* 0x000fc600078e0008 */
[----:B------:R-:W4:Y:S04]  /*06d0*/  LDG.E R12, desc[UR14][R8.64] ;  /* 0x0000000e080c7981 */ /* 0x000f28000c1e1900 */
[----:B------:R-:W4:Y:S04]  /*06e0*/  LDG.E R19, desc[UR14][R2.64+0x8] ;  /* 0x0000080e02137981 */ /* 0x000f28000c1e1900 */
[----:B------:R-:W5:Y:S04]  /*06f0*/  LDG.E R21, desc[UR14][R2.64+0xc] ;  /* 0x00000c0e02157981 */ /* 0x000f68000c1e1900 */
[----:B------:R-:W5:Y:S01]  /*0700*/  LDG.E R10, desc[UR14][R10.64] ;  /* 0x0000000e0a0a7981 */ /* 0x000f62000c1e1900 */
[----:B------:R-:W-:Y:S01]  /*0710*/  UIADD3 UR4, UPT, UPT, UR4, 0x4, URZ ;  /* 0x0000000404047890 */ /* 0x000fe2000fffe0ff */
[----:B--2---:R-:W-:-:S04]  /*0720*/  FFMA R4, R13, R4, R18 ;  /* 0x000000040d047223 */ /* 0x004fc80000000012 */
[----:B---3--:R-:W-:-:S04]  /*0730*/  FFMA R4, R17, R6, R4 ;  /* 0x0000000611047223 */ /* 0x008fc80000000004 */
[----:B----4-:R-:W-:-:S04]  /*0740*/  FFMA R4, R19, R12, R4 ;  /* 0x0000000c13047223 */ /* 0x010fc80000000004 */
[----:B-----5:R-:W-:-:S07]  /*0750*/  FFMA R18, R21, R10, R4 ;  /* 0x0000000a15127223 */ /* 0x020fce0000000004 */
.L_x_110:
[----:B------:R-:W-:Y:S05]  /*0760*/  BRA.U !UP1, `(.L_x_107) ;  /* 0x0000000109947547 */ /* 0x000fea000b800000 */
[----:B------:R-:W-:Y:S01]  /*0770*/  UISETP.NE.AND UP0, UPT, UR5, 0x1, UPT ;  /* 0x000000010500788c */ /* 0x000fe2000bf05270 */
[----:B------:R-:W-:Y:S01]  /*0780*/  MOV R2, UR4 ;  /* 0x0000000400027c02 */ /* 0x000fe20008000f00 */
[----:B------:R-:W-:Y:S02]  /*0790*/  ULOP3.LUT UR5, UR18, 0x1, URZ, 0xc0, !UPT ;  /* 0x0000000112057892 */ /* 0x000fe4000f8ec0ff */
[----:B------:R-:W-:Y:S02]  /*07a0*/  MOV R7, UR18 ;  /* 0x0000001200077c02 */ /* 0x000fe40008000f00 */
[----:B------:R-:W-:Y:S01]  /*07b0*/  UISETP.NE.U32.AND UP1, UPT, UR5, 0x1, UPT ;  /* 0x000000010500788c */ /* 0x000fe2000bf25070 */
[----:B------:R-:W-:-:S04]  /*07c0*/  PLOP3.LUT P0, PT, PT, PT, UP0, 0x80, 0x8 ;  /* 0x000000000008781c */ /* 0x000fc80003f0f008 */
[----:B------:R-:W0:Y:S01]  /*07d0*/  @UP0 LDCU.128 UR8, c[0x0][0x390] ;  /* 0x00007200ff0807ac */ /* 0x000e220008000c00 */
[----:B------:R-:W-:-:S05]  /*07e0*/  PLOP3.LUT P1, PT, PT, PT, UP1, 0x80, 0x8 ;  /* 0x000000000008781c */ /* 0x000fca0003f2f018 */
[----:B------:R-:W1:Y:S03]  /*07f0*/  @!UP1 LDCU.128 UR20, c[0x0][0x390] ;  /* 0x00007200ff1497ac */ /* 0x000e660008000c00 */
[----:B------:R-:W-:Y:S01]  /*0800*/  @P0 IMAD R3, R2, UR18, R15 ;  /* 0x0000001202030c24 */ /* 0x000fe2000f8e020f */
[----:B0-----:R-:W-:Y:S02]  /*0810*/  MOV R10, UR10 ;  /* 0x0000000a000a7c02 */ /* 0x001fe40008000f00 */
[----:B------:R-:W-:Y:S02]  /*0820*/  MOV R11, UR11 ;  /* 0x0000000b000b7c02 */ /* 0x000fe40008000f00 */
[----:B------:R-:W-:Y:S02]  /*0830*/  MOV R4, UR8 ;  /* 0x0000000800047c02 */ /* 0x000fe40008000f00 */
[----:B------:R-:W-:Y:S01]  /*0840*/  MOV R5, UR9 ;  /* 0x0000000900057c02 */ /* 0x000fe20008000f00 */
[----:B------:R-:W-:Y:S01]  /*0850*/  @P0 IMAD.WIDE R10, R3, 0x4, R10 ;  /* 0x00000004030a0825 */ /* 0x000fe200078e020a */
[----:B------:R-:W-:Y:S01]  /*0860*/  @P0 IADD3 R3, PT, PT, R16, UR4, RZ ;  /* 0x0000000410030c10 */ /* 0x000fe2000fffe0ff */
[----:B------:R-:W-:Y:S01]  /*0870*/  @UP0 UIADD3 UR4, UPT, UPT, UR4, 0x2, URZ ;  /* 0x0000000204040890 */ /* 0x000fe2000fffe0ff */
[----:B-1----:R-:W-:-:S02]  /*0880*/  MOV R6, UR20 ;  /* 0x0000001400067c02 */ /* 0x002fc40008000f00 */
[----:B------:R-:W-:Y:S01]  /*0890*/  MOV R8, UR22 ;  /* 0x0000001600087c02 */ /* 0x000fe20008000f00 */
[----:B------:R-:W-:Y:S01]  /*08a0*/  @P0 IMAD.WIDE R4, R3, 0x4, R4 ;  /* 0x0000000403040825 */ /* 0x000fe200078e0204 */
[----:B------:R-:W-:Y:S01]  /*08b0*/  MOV R9, UR23 ;  /* 0x0000001700097c02 */ /* 0x000fe20008000f00 */
[----:B------:R-:W2:Y:S01]  /*08c0*/  @P0 LDG.E R12, desc[UR14][R10.64] ;  /* 0x0000000e0a0c0981 */ /* 0x000ea2000c1e1900 */
[----:B------:R-:W-:Y:S01]  /*08d0*/  MOV R14, UR4 ;  /* 0x00000004000e7c02 */ /* 0x000fe20008000f00 */
[----:B------:R-:W-:Y:S01]  /*08e0*/  @P0 IMAD.WIDE.U32 R2, R7, 0x4, R10 ;  /* 0x0000000407020825 */ /* 0x000fe200078e000a */
[----:B------:R-:W-:Y:S01]  /*08f0*/  MOV R7, UR21 ;  /* 0x0000001500077c02 */ /* 0x000fe20008000f00 */
[----:B------:R-:W2:Y:S01]  /*0900*/  @P0 LDG.E R19, desc[UR14][R4.64] ;  /* 0x0000000e04130981 */ /* 0x000ea2000c1e1900 */
[----:B------:R-:W-:Y:S01]  /*0910*/  @!P1 IADD3 R13, PT, PT, R16, UR4, RZ ;  /* 0x00000004100d9c10 */ /* 0x000fe2000fffe0ff */
[----:B------:R-:W-:Y:S02]  /*0920*/  @!P1 IMAD R17, R14, UR18, R15 ;  /* 0x000000120e119c24 */ /* 0x000fe4000f8e020f */
[----:B------:R-:W3:Y:S02]  /*0930*/  @P0 LDG.E R21, desc[UR14][R4.64+0x4] ;  /* 0x0000040e04150981 */ /* 0x000ee4000c1e1900 */
[----:B------:R-:W-:-:S02]  /*0940*/  @!P1 IMAD.WIDE R6, R13, 0x4, R6 ;  /* 0x000000040d069825 */ /* 0x000fc400078e0206 */
[----:B------:R-:W3:Y:S02]  /*0950*/  @P0 LDG.E R2, desc[UR14][R2.64] ;  /* 0x0000000e02020981 */ /* 0x000ee4000c1e1900 */
[----:B------:R-:W-:Y:S02]  /*0960*/  @!P1 IMAD.WIDE R8, R17, 0x4, R8 ;  /* 0x0000000411089825 */ /* 0x000fe400078e0208 */
[----:B------:R-:W4:Y:S04]  /*0970*/  @!P1 LDG.E R7, desc[UR14][R6.64] ;  /* 0x0000000e06079981 */ /* 0x000f28000c1e1900 */
[----:B------:R-:W4:Y:S01]  /*0980*/  @!P1 LDG.E R8, desc[UR14][R8.64] ;  /* 0x0000000e08089981 */ /* 0x000f22000c1e1900 */
[----:B--2---:R-:W-:-:S04]  /*0990*/  @P0 FFMA R12, R19, R12, R18 ;  /* 0x0000000c130c0223 */ /* 0x004fc80000000012 */
[----:B---3--:R-:W-:-:S04]  /*09a0*/  @P0 FFMA R18, R21, R2, R12 ;  /* 0x0000000215120223 */ /* 0x008fc8000000000c */
[----:B----4-:R-:W-:-:S07]  /*09b0*/  @!P1 FFMA R18, R7, R8, R18 ;  /* 0x0000000807129223 */ /* 0x010fce0000000012 */
.L_x_107:
[----:B------:R-:W0:Y:S01]  /*09c0*/  LDC.64 R2, c[0x0][0x3a0] ;  /* 0x0000e800ff027b82 */ /* 0x000e220000000a00 */
[----:B------:R-:W-:-:S04]  /*09d0*/  IMAD R15, R0, UR17, R15 ;  /* 0x00000011000f7c24 */ /* 0x000fc8000f8e020f */
[----:B0-----:R-:W-:-:S05]  /*09e0*/  IMAD.WIDE R2, R15, 0x4, R2 ;  /* 0x000000040f027825 */ /* 0x001fca00078e0202 */
[----:B------:R-:W-:Y:S01]  /*09f0*/  STG.E desc[UR14][R2.64], R18 ;  /* 0x0000001202007986 */ /* 0x000fe2000c10190e */
[----:B------:R-:W-:Y:S05]  /*0a00*/  EXIT ;  /* 0x000000000000794d */ /* 0x000fea0003800000 */
.L_x_111:
        /* <DEDUP_REMOVED lines=15> */
.L_x_208:


//--------------------- .text.softmaxDer          --------------------------
	.section	.text.softmaxDer,"ax",@progbits
	.align	128
        .global         softmaxDer
        .type           softmaxDer,@function
        .size           softmaxDer,(.L_x_190 - softmaxDer)
        .other          softmaxDer,@"STO_CUDA_ENTRY STV_DEFAULT"
softmaxDer:
.text.softmaxDer:
        /* <DEDUP_REMOVED lines=13> */
[----:B------:R-:W-:Y:S01]  /*00d0*/  UISETP.GE.AND UP0, UPT, UR6, 0x1, UPT ;  /* 0x000000010600788c */ /* 0x000fe2000bf06270 */
[----:B------:R-:W-:Y:S02]  /*00e0*/  HFMA2 R9, -RZ, RZ, 0, 0 ;  /* 0x00000000ff097431 */ /* 0x000fe400000001ff */
[----:B------:R-:W-:Y:S01]  /*00f0*/  IMAD R5, R5, UR6, RZ ;  /* 0x0000000605057c24 */ /* 0x000fe2000f8e02ff */
[----:B------:R-:W0:Y:S05]  /*0100*/  LDCU.64 UR8, c[0x0][0x358] ;  /* 0x00006b00ff0877ac */ /* 0x000e2a0008000a00 */
[----:B------:R-:W-:Y:S05]  /*0110*/  BRA.U !UP0, `(.L_x_112) ;  /* 0x0000000d08507547 */ /* 0x000fea000b800000 */
[----:B------:R-:W-:Y:S01]  /*0120*/  UISETP.GE.U32.AND UP1, UPT, UR6, 0x8, UPT ;  /* 0x000000080600788c */ /* 0x000fe2000bf26070 */
[----:B------:R-:W-:Y:S01]  /*0130*/  MOV R9, RZ ;  /* 0x000000ff00097202 */ /* 0x000fe20000000f00 */
[----:B------:R-:W-:Y:S01]  /*0140*/  ULOP3.LUT UR5, UR6, 0x7, URZ, 0xc0, !UPT ;  /* 0x0000000706057892 */ /* 0x000fe2000f8ec0ff */
[----:B------:R-:W-:-:S03]  /*0150*/  UMOV UR4, URZ ;  /* 0x000000ff00047c82 */ /* 0x000fc60008000000 */
[----:B------:R-:W-:-:S03]  /*0160*/  UISETP.NE.AND UP0, UPT, UR5, URZ, UPT ;  /* 0x000000ff0500728c */ /* 0x000fc6000bf05270 */
[----:B------:R-:W-:Y:S08]  /*0170*/  BRA.U !UP1, `(.L_x_113) ;  /* 0x00000005097c7547 */ /* 0x000ff0000b800000 */
[----:B------:R-:W1:Y:S01]  /*0180*/  LDC.64 R2, c[0x0][0x390] ;  /* 0x0000e400ff027b82 */ /* 0x000e620000000a00 */
[----:B------:R-:W-:Y:S01]  /*0190*/  ULOP3.LUT UR4, UR6, 0x7ffffff8, URZ, 0xc0, !UPT ;  /* 0x7ffffff806047892 */ /* 0x000fe2000f8ec0ff */
[----:B------:R-:W-:Y:S01]  /*01a0*/  MOV R9, RZ ;  /* 0x000000ff00097202 */ /* 0x000fe20000000f00 */
[----:B------:R-:W2:Y:S02]  /*01b0*/  LDCU UR10, c[0x0][0x388] ;  /* 0x00007100ff0a77ac */ /* 0x000ea40008000800 */
[----:B------:R-:W-:Y:S01]  /*01c0*/  UIADD3 UR7, UPT, UPT, -UR4, URZ, URZ ;  /* 0x000000ff04077290 */ /* 0x000fe2000fffe1ff */
[----:B-1----:R-:W-:-:S03]  /*01d0*/  IMAD.WIDE.U32 R2, R5, 0x4, R2 ;  /* 0x0000000405027825 */ /* 0x002fc600078e0002 */
[----:B------:R-:W-:-:S04]  /*01e0*/  IADD3 R2, P0, PT, R2, 0x10, RZ ;  /* 0x0000001002027810 */ /* 0x000fc80007f1e0ff */
[----:B--2---:R-:W-:-:S09]  /*01f0*/  IADD3.X R3, PT, PT, RZ, R3, RZ, P0, !PT ;  /* 0x00000003ff037210 */ /* 0x004fd200007fe4ff */
.L_x_114:
[----:B0-----:R-:W2:Y:S04]  /*0200*/  LDG.E R4, desc[UR8][R2.64+-0x10] ;  /* 0xfffff00802047981 */ /* 0x001ea8000c1e1900 */
[----:B------:R-:W3:Y:S04]  /*0210*/  LDG.E R22, desc[UR8][R2.64+-0xc] ;  /* 0xfffff40802167981 */ /* 0x000ee8000c1e1900 */
[----:B------:R-:W4:Y:S04]  /*0220*/  LDG.E R18, desc[UR8][R2.64+-0x8] ;  /* 0xfffff80802127981 */ /* 0x000f28000c1e1900 */
[----:B------:R-:W5:Y:S04]  /*0230*/  LDG.E R20, desc[UR8][R2.64+-0x4] ;  /* 0xfffffc0802147981 */ /* 0x000f68000c1e1900 */
[----:B------:R-:W5:Y:S04]  /*0240*/  LDG.E R11, desc[UR8][R2.64] ;  /* 0x00000008020b7981 */ /* 0x000f68000c1e1900 */
[----:B------:R-:W5:Y:S04]  /*0250*/  LDG.E R16, desc[UR8][R2.64+0x4] ;  /* 0x0000040802107981 */ /* 0x000f68000c1e1900 */
[----:B------:R-:W5:Y:S04]  /*0260*/  LDG.E R15, desc[UR8][R2.64+0x8] ;  /* 0x00000808020f7981 */ /* 0x000f68000c1e1900 */
[----:B------:R0:W5:Y:S01]  /*0270*/  LDG.E R14, desc[UR8][R2.64+0xc] ;  /* 0x00000c08020e7981 */ /* 0x000162000c1e1900 */
[----:B------:R-:W-:Y:S01]  /*0280*/  HFMA2 R7, -RZ, RZ, 0.96630859375, -0.0022525787353515625 ;  /* 0x3bbb989dff077431 */ /* 0x000fe200000001ff */
[----:B------:R-:W-:Y:S01]  /*0290*/  MOV R10, 0x437c0000 ;  /* 0x437c0000000a7802 */ /* 0x000fe20000000f00 */
[----:B------:R-:W-:-:S04]  /*02a0*/  UIADD3 UR7, UPT, UPT, UR7, 0x8, URZ ;  /* 0x0000000807077890 */ /* 0x000fc8000fffe0ff */
[----:B------:R-:W-:Y:S01]  /*02b0*/  UISETP.NE.AND UP1, UPT, UR7, URZ, UPT ;  /* 0x000000ff0700728c */ /* 0x000fe2000bf25270 */
[----:B0-----:R-:W-:-:S04]  /*02c0*/  IADD3 R2, P0, PT, R2, 0x20, RZ ;  /* 0x0000002002027810 */ /* 0x001fc80007f1e0ff */
[----:B------:R-:W-:Y:S01]  /*02d0*/  IADD3.X R3, PT, PT, RZ, R3, RZ, P0, !PT ;  /* 0x00000003ff037210 */ /* 0x000fe200007fe4ff */
[----:B--2---:R-:W-:Y:S01]  /*02e0*/  FMUL R6, R4, UR10 ;  /* 0x0000000a04067c20 */ /* 0x004fe20008400000 */
[----:B---3--:R-:W-:-:S03]  /*02f0*/  FMUL R22, R22, UR10 ;  /* 0x0000000a16167c20 */ /* 0x008fc60008400000 */
[-C--:B------:R-:W-:Y:S01]  /*0300*/  FFMA.SAT R13, R6, R7.reuse, 0.5 ;  /* 0x3f000000060d7423 */ /* 0x080fe20000002007 */
[----:B------:R-:W-:-:S03]  /*0310*/  FFMA.SAT R17, R22, R7, 0.5 ;  /* 0x3f00000016117423 */ /* 0x000fc60000002007 */
[-C--:B------:R-:W-:Y:S01]  /*0320*/  FFMA.RM R8, R13, R10.reuse, 12582913 ;  /* 0x4b4000010d087423 */ /* 0x080fe2000000400a */
[----:B----4-:R-:W-:Y:S01]  /*0330*/  FMUL R18, R18, UR10 ;  /* 0x0000000a12127c20 */ /* 0x010fe20008400000 */
[-C--:B------:R-:W-:Y:S02]  /*0340*/  FFMA.RM R4, R17, R10.reuse, 12582913 ;  /* 0x4b40000111047423 */ /* 0x080fe4000000400a */
[----:B------:R-:W-:Y:S01]  /*0350*/  FADD R13, R8, -12583039 ;  /* 0xcb40007f080d7421 */ /* 0x000fe20000000000 */
[----:B-----5:R-:W-:Y:S01]  /*0360*/  FMUL R20, R20, UR10 ;  /* 0x0000000a14147c20 */ /* 0x020fe20008400000 */
[-C--:B------:R-:W-:Y:S01]  /*0370*/  FFMA.SAT R19, R18, R7.reuse, 0.5 ;  /* 0x3f00000012137423 */ /* 0x080fe20000002007 */
[----:B------:R-:W-:Y:S01]  /*0380*/  FADD R17, R4, -12583039 ;  /* 0xcb40007f04117421 */ /* 0x000fe20000000000 */
[----:B------:R-:W-:Y:S01]  /*0390*/  FFMA R13, R6, 1.4426950216293334961, -R13 ;  /* 0x3fb8aa3b060d7823 */ /* 0x000fe2000000080d */
[-C--:B------:R-:W-:Y:S01]  /*03a0*/  FFMA.SAT R21, R20, R7.reuse, 0.5 ;  /* 0x3f00000014157423 */ /* 0x080fe20000002007 */
[----:B------:R-:W-:Y:S01]  /*03b0*/  SHF.L.U32 R8, R8, 0x17, RZ ;  /* 0x0000001708087819 */ /* 0x000fe200000006ff */
[----:B------:R-:W-:Y:S01]  /*03c0*/  FFMA R17, R22, 1.4426950216293334961, -R17 ;  /* 0x3fb8aa3b16117823 */ /* 0x000fe20000000811 */
[----:B------:R-:W-:Y:S01]  /*03d0*/  FFMA R12, R6, 1.925963033500011079e-08, R13 ;  /* 0x32a57060060c7823 */ /* 0x000fe2000000000d */
[-C--:B------:R-:W-:Y:S01]  /*03e0*/  FFMA.RM R6, R19, R10.reuse, 12582913 ;  /* 0x4b40000113067423 */ /* 0x080fe2000000400a */
[----:B------:R-:W-:Y:S01]  /*03f0*/  FMUL R24, R16, UR10 ;  /* 0x0000000a10187c20 */ /* 0x000fe20008400000 */
[----:B------:R-:W-:Y:S01]  /*0400*/  FFMA R13, R22, 1.925963033500011079e-08, R17 ;  /* 0x32a57060160d7823 */ /* 0x000fe20000000011 */
[----:B------:R-:W-:Y:S01]  /*0410*/  FMUL R22, R11, UR10 ;  /* 0x0000000a0b167c20 */ /* 0x000fe20008400000 */
[-C--:B------:R-:W-:Y:S01]  /*0420*/  FFMA.RM R11, R21, R10.reuse, 12582913 ;  /* 0x4b400001150b7423 */ /* 0x080fe2000000400a */
[----:B------:R-:W-:Y:S01]  /*0430*/  FADD R19, R6, -12583039 ;  /* 0xcb40007f06137421 */ /* 0x000fe20000000000 */
[----:B------:R-:W-:Y:S01]  /*0440*/  FMUL R26, R15, UR10 ;  /* 0x0000000a0f1a7c20 */ /* 0x000fe20008400000 */
[-C--:B------:R-:W-:Y:S01]  /*0450*/  FFMA.SAT R23, R22, R7.reuse, 0.5 ;  /* 0x3f00000016177423 */ /* 0x080fe20000002007 */
[----:B------:R-:W-:Y:S01]  /*0460*/  FADD R21, R11, -12583039 ;  /* 0xcb40007f0b157421 */ /* 0x000fe20000000000 */
[----:B------:R-:W-:Y:S01]  /*0470*/  FFMA R19, R18, 1.4426950216293334961, -R19 ;  /* 0x3fb8aa3b12137823 */ /* 0x000fe20000000813 */
[----:B------:R-:W0:Y:S01]  /*0480*/  MUFU.EX2 R12, R12 ;  /* 0x0000000c000c7308 */ /* 0x000e220000000800 */
[-C--:B------:R-:W-:Y:S01]  /*0490*/  FFMA.RM R16, R23, R10.reuse, 12582913 ;  /* 0x4b40000117107423 */ /* 0x080fe2000000400a */
[----:B------:R-:W-:Y:S01]  /*04a0*/  FFMA R21, R20, 1.4426950216293334961, -R21 ;  /* 0x3fb8aa3b14157823 */ /* 0x000fe20000000815 */
[-C--:B------:R-:W-:Y:S01]  /*04b0*/  FFMA.SAT R23, R24, R7.reuse, 0.5 ;  /* 0x3f00000018177423 */ /* 0x080fe20000002007 */
[----:B------:R-:W-:Y:S01]  /*04c0*/  FFMA R17, R18, 1.925963033500011079e-08, R19 ;  /* 0x32a5706012117823 */ /* 0x000fe20000000013 */
[----:B------:R-:W-:Y:S01]  /*04d0*/  FADD R19, R16, -12583039 ;  /* 0xcb40007f10137421 */ /* 0x000fe20000000000 */
[----:B------:R-:W-:Y:S01]  /*04e0*/  FFMA R18, R20, 1.925963033500011079e-08, R21 ;  /* 0x32a5706014127823 */ /* 0x000fe20000000015 */
[-C--:B------:R-:W-:Y:S01]  /*04f0*/  FFMA.RM R15, R23, R10.reuse, 12582913 ;  /* 0x4b400001170f7423 */ /* 0x080fe2000000400a */
[-C--:B------:R-:W-:Y:S01]  /*0500*/  FFMA.SAT R23, R26, R7.reuse, 0.5 ;  /* 0x3f0000001a177423 */ /* 0x080fe20000002007 */
[----:B------:R-:W-:Y:S01]  /*0510*/  FMUL R20, R14, UR10 ;  /* 0x0000000a0e147c20 */ /* 0x000fe20008400000 */
[----:B------:R-:W1:Y:S01]  /*0520*/  MUFU.EX2 R13, R13 ;  /* 0x0000000d000d7308 */ /* 0x000e620000000800 */
[----:B------:R-:W-:Y:S01]  /*0530*/  FFMA R19, R22, 1.4426950216293334961, -R19 ;  /* 0x3fb8aa3b16137823 */ /* 0x000fe20000000813 */
[----:B------:R-:W-:Y:S01]  /*0540*/  FADD R21, R15, -12583039 ;  /* 0xcb40007f0f157421 */ /* 0x000fe20000000000 */
[-C--:B------:R-:W-:Y:S01]  /*0550*/  FFMA.RM R14, R23, R10.reuse, 12582913 ;  /* 0x4b400001170e7423 */ /* 0x080fe2000000400a */
[----:B------:R-:W-:Y:S01]  /*0560*/  FFMA.SAT R25, R20, R7, 0.5 ;  /* 0x3f00000014197423 */ /* 0x000fe20000002007 */
[----:B------:R-:W-:Y:S01]  /*0570*/  FFMA R19, R22, 1.925963033500011079e-08, R19 ;  /* 0x32a5706016137823 */ /* 0x000fe20000000013 */
[----:B------:R-:W-:Y:S01]  /*0580*/  FFMA R21, R24, 1.4426950216293334961, -R21 ;  /* 0x3fb8aa3b18157823 */ /* 0x000fe20000000815 */
[----:B------:R-:W-:Y:S01]  /*0590*/  FADD R23, R14, -12583039 ;  /* 0xcb40007f0e177421 */ /* 0x000fe20000000000 */
[----:B------:R-:W2:Y:S01]  /*05a0*/  MUFU.EX2 R17, R17 ;  /* 0x0000001100117308 */ /* 0x000ea20000000800 */
[----:B------:R-:W-:Y:S01]  /*05b0*/  FFMA.RM R10, R25, R10, 12582913 ;  /* 0x4b400001190a7423 */ /* 0x000fe2000000400a */
[----:B------:R-:W-:Y:S01]  /*05c0*/  FFMA R7, R24, 1.925963033500011079e-08, R21 ;  /* 0x32a5706018077823 */ /* 0x000fe20000000015 */
[----:B------:R-:W-:Y:S01]  /*05d0*/  FFMA R23, R26, 1.4426950216293334961, -R23 ;  /* 0x3fb8aa3b1a177823 */ /* 0x000fe20000000817 */
[----:B------:R-:W-:Y:S01]  /*05e0*/  SHF.L.U32 R21, R4, 0x17, RZ ;  /* 0x0000001704157819 */ /* 0x000fe200000006ff */
[----:B------:R-:W-:Y:S01]  /*05f0*/  FADD R25, R10, -12583039 ;  /* 0xcb40007f0a197421 */ /* 0x000fe20000000000 */
[----:B0-----:R-:W-:Y:S01]  /*0600*/  FFMA R8, R8, R12, R9 ;  /* 0x0000000c08087223 */ /* 0x001fe20000000009 */
[----:B------:R-:W-:Y:S01]  /*0610*/  FFMA R23, R26, 1.925963033500011079e-08, R23 ;  /* 0x32a570601a177823 */ /* 0x000fe20000000017 */
[----:B------:R-:W0:Y:S01]  /*0620*/  MUFU.EX2 R18, R18 ;  /* 0x0000001200127308 */ /* 0x000e220000000800 */
[----:B------:R-:W-:Y:S01]  /*0630*/  FFMA R25, R20, 1.4426950216293334961, -R25 ;  /* 0x3fb8aa3b14197823 */ /* 0x000fe20000000819 */
[----:B------:R-:W-:Y:S01]  /*0640*/  SHF.L.U32 R9, R6, 0x17, RZ ;  /* 0x0000001706097819 */ /* 0x000fe200000006ff */
[----:B-1----:R-:W-:Y:S01]  /*0650*/  FFMA R8, R21, R13, R8 ;  /* 0x0000000d15087223 */ /* 0x002fe20000000008 */
[----:B------:R-:W-:Y:S01]  /*0660*/  SHF.L.U32 R4, R11, 0x17, RZ ;  /* 0x000000170b047819 */ /* 0x000fe200000006ff */
[----:B------:R-:W-:Y:S01]  /*0670*/  FFMA R25, R20, 1.925963033500011079e-08, R25 ;  /* 0x32a5706014197823 */ /* 0x000fe20000000019 */
[----:B------:R-:W-:-:S02]  /*0680*/  SHF.L.U32 R11, R16, 0x17, RZ ;  /* 0x00000017100b7819 */ /* 0x000fc400000006ff */
[----:B------:R-:W1:Y:S01]  /*0690*/  MUFU.EX2 R19, R19 ;  /* 0x0000001300137308 */ /* 0x000e620000000800 */
[----:B--2---:R-:W-:Y:S01]  /*06a0*/  FFMA R9, R9, R17, R8 ;  /* 0x0000001109097223 */ /* 0x004fe20000000008 */
[----:B------:R-:W-:Y:S02]  /*06b0*/  SHF.L.U32 R15, R15, 0x17, RZ ;  /* 0x000000170f0f7819 */ /* 0x000fe400000006ff */
[----:B------:R-:W-:-:S04]  /*06c0*/  SHF.L.U32 R10, R10, 0x17, RZ ;  /* 0x000000170a0a7819 */ /* 0x000fc800000006ff */
[----:B------:R-:W2:Y:S01]  /*06d0*/  MUFU.EX2 R7, R7 ;  /* 0x0000000700077308 */ /* 0x000ea20000000800 */
[----:B0-----:R-:W-:Y:S01]  /*06e0*/  FFMA R4, R4, R18, R9 ;  /* 0x0000001204047223 */ /* 0x001fe20000000009 */
[----:B------:R-:W-:-:S06]  /*06f0*/  SHF.L.U32 R9, R14, 0x17, RZ ;  /* 0x000000170e097819 */ /* 0x000fcc00000006ff */
[----:B------:R-:W0:Y:S01]  /*0700*/  MUFU.EX2 R23, R23 ;  /* 0x0000001700177308 */ /* 0x000e220000000800 */
[----:B-1----:R-:W-:-:S07]  /*0710*/  FFMA R4, R11, R19, R4 ;  /* 0x000000130b047223 */ /* 0x002fce0000000004 */
[----:B------:R-:W1:Y:S01]  /*0720*/  MUFU.EX2 R25, R25 ;  /* 0x0000001900197308 */ /* 0x000e620000000800 */
[----:B--2---:R-:W-:-:S04]  /*0730*/  FFMA R4, R15, R7, R4 ;  /* 0x000000070f047223 */ /* 0x004fc80000000004 */
[----:B0-----:R-:W-:-:S04]  /*0740*/  FFMA R9, R9, R23, R4 ;  /* 0x0000001709097223 */ /* 0x001fc80000000004 */
[----:B-1----:R-:W-:Y:S01]  /*0750*/  FFMA R9, R10, R25, R9 ;  /* 0x000000190a097223 */ /* 0x002fe20000000009 */
[----:B------:R-:W-:Y:S06]  /*0760*/  BRA.U UP1, `(.L_x_114) ;  /* 0xfffffff901a47547 */ /* 0x000fec000b83ffff */
.L_x_113:
[----:B------:R-:W-:Y:S05]  /*0770*/  BRA.U !UP0, `(.L_x_112) ;  /* 0x0000000508b87547 */ /* 0x000fea000b800000 */
[----:B------:R-:W-:Y:S02]  /*0780*/  UISETP.GE.U32.AND UP0, UPT, UR5, 0x4, UPT ;  /* 0x000000040500788c */ /* 0x000fe4000bf06070 */
[----:B------:R-:W-:-:S04]  /*0790*/  ULOP3.LUT UR7, UR6, 0x3, URZ, 0xc0, !UPT ;  /* 0x0000000306077892 */ /* 0x000fc8000f8ec0ff */
[----:B------:R-:W-:-:S03]  /*07a0*/  UISETP.NE.AND UP1, UPT, UR7, URZ, UPT ;  /* 0x000000ff0700728c */ /* 0x000fc6000bf25270 */
[----:B------:R-:W-:Y:S08]  /*07b0*/  BRA.U !UP0, `(.L_x_115) ;  /* 0x0000000108d07547 */ /* 0x000ff0000b800000 */
[----:B------:R-:W1:Y:S01]  /*07c0*/  LDC.64 R6, c[0x0][0x390] ;  /* 0x0000e400ff067b82 */ /* 0x000e620000000a00 */
[----:B------:R-:W2:Y:S01]  /*07d0*/  LDCU.64 UR10, c[0x0][0x390] ;  /* 0x00007200ff0a77ac */ /* 0x000ea20008000a00 */
[C---:B------:R-:W-:Y:S02]  /*07e0*/  IADD3 R3, PT, PT, R5.reuse, UR4, RZ ;  /* 0x0000000405037c10 */ /* 0x040fe4000fffe0ff */
[----:B------:R-:W-:Y:S01]  /*07f0*/  IADD3 R2, P0, PT, R5, UR4, RZ ;  /* 0x0000000405027c10 */ /* 0x000fe2000ff1e0ff */
[----:B------:R-:W3:Y:S02]  /*0800*/  LDCU UR5, c[0x0][0x388] ;  /* 0x00007100ff0577ac */ /* 0x000ee40008000800 */
[----:B-1----:R-:W-:Y:S01]  /*0810*/  IMAD.WIDE.U32 R6, R3, 0x4, R6 ;  /* 0x0000000403067825 */ /* 0x002fe200078e0006 */
[----:B------:R-:W-:Y:S02]  /*0820*/  IADD3.X R3, PT, PT, RZ, RZ, RZ, P0, !PT ;  /* 0x000000ffff037210 */ /* 0x000fe400007fe4ff */
[----:B--2---:R-:W-:-:S03]  /*0830*/  LEA R10, P0, R2, UR10, 0x2 ;  /* 0x0000000a020a7c11 */ /* 0x004fc6000f8010ff */
[----:B0-----:R-:W3:Y:S01]  /*0840*/  LDG.E R6, desc[UR8][R6.64] ;  /* 0x0000000806067981 */ /* 0x001ee2000c1e1900 */
[----:B------:R-:W-:-:S05]  /*0850*/  LEA.HI.X R11, R2, UR11, R3, 0x2, P0 ;  /* 0x0000000b020b7c11 */ /* 0x000fca00080f1403 */
[----:B------:R-:W2:Y:S04]  /*0860*/  LDG.E R3, desc[UR8][R10.64+0x4] ;  /* 0x000004080a037981 */ /* 0x000ea8000c1e1900 */
[----:B------:R-:W4:Y:S04]  /*0870*/  LDG.E R12, desc[UR8][R10.64+0x8] ;  /* 0x000008080a0c7981 */ /* 0x000f28000c1e1900 */
[----:B------:R-:W5:Y:S01]  /*0880*/  LDG.E R13, desc[UR8][R10.64+0xc] ;  /* 0x00000c080a0d7981 */ /* 0x000f62000c1e1900 */
[----:B------:R-:W-:Y:S01]  /*0890*/  HFMA2 R15, -RZ, RZ, 0.96630859375, -0.0022525787353515625 ;  /* 0x3bbb989dff0f7431 */ /* 0x000fe200000001ff */
[----:B------:R-:W-:Y:S01]  /*08a0*/  MOV R17, 0x437c0000 ;  /* 0x437c000000117802 */ /* 0x000fe20000000f00 */
[----:B------:R-:W-:Y:S01]  /*08b0*/  UIADD3 UR4, UPT, UPT, UR4, 0x4, URZ ;  /* 0x0000000404047890 */ /* 0x000fe2000fffe0ff */
[----:B---3--:R-:W-:-:S04]  /*08c0*/  FMUL R4, R6, UR5 ;  /* 0x0000000506047c20 */ /* 0x008fc80008400000 */
[----:B------:R-:W-:Y:S01]  /*08d0*/  FFMA.SAT R2, R4, R15, 0.5 ;  /* 0x3f00000004027423 */ /* 0x000fe2000000200f */
[----:B--2---:R-:W-:-:S03]  /*08e0*/  FMUL R6, R3, UR5 ;  /* 0x0000000503067c20 */ /* 0x004fc60008400000 */
[----:B------:R-:W-:Y:S01]  /*08f0*/  FFMA.RM R2, R2, R17, 12582913 ;  /* 0x4b40000102027423 */ /* 0x000fe20000004011 */
[----:B------:R-:W-:Y:S01]  /*0900*/  FFMA.SAT R8, R6, R15, 0.5 ;  /* 0x3f00000006087423 */ /* 0x000fe2000000200f */
[----:B----4-:R-:W-:Y:S02]  /*0910*/  FMUL R12, R12, UR5 ;  /* 0x000000050c0c7c20 */ /* 0x010fe40008400000 */
[C---:B------:R-:W-:Y:S01]  /*0920*/  FADD R3, R2.reuse, -12583039 ;  /* 0xcb40007f02037421 */ /* 0x040fe20000000000 */
[----:B------:R-:W-:Y:S01]  /*0930*/  SHF.L.U32 R2, R2, 0x17, RZ ;  /* 0x0000001702027819 */ /* 0x000fe200000006ff */
[----:B-----5:R-:W-:Y:S02]  /*0940*/  FMUL R10, R13, UR5 ;  /* 0x000000050d0a7c20 */ /* 0x020fe40008400000 */
[----:B------:R-:W-:Y:S01]  /*0950*/  FFMA R7, R4, 1.4426950216293334961, -R3 ;  /* 0x3fb8aa3b04077823 */ /* 0x000fe20000000803 */
[----:B------:R-:W-:Y:S01]  /*0960*/  FFMA.RM R3, R8, R17, 12582913 ;  /* 0x4b40000108037423 */ /* 0x000fe20000004011 */
[----:B------:R-:W-:-:S02]  /*0970*/  FFMA.SAT R8, R12, R15, 0.5 ;  /* 0x3f0000000c087423 */ /* 0x000fc4000000200f */
[----:B------:R-:W-:Y:S01]  /*0980*/  FFMA R7, R4, 1.925963033500011079e-08, R7 ;  /* 0x32a5706004077823 */ /* 0x000fe20000000007 */
[C---:B------:R-:W-:Y:S01]  /*0990*/  FADD R11, R3.reuse, -12583039 ;  /* 0xcb40007f030b7421 */ /* 0x040fe20000000000 */
[----:B------:R-:W-:Y:S01]  /*09a0*/  FFMA.RM R4, R8, R17, 12582913 ;  /* 0x4b40000108047423 */ /* 0x000fe20000004011 */
[----:B------:R-:W-:Y:S01]  /*09b0*/  FFMA.SAT R8, R10, R15, 0.5 ;  /* 0x3f0000000a087423 */ /* 0x000fe2000000200f */
[----:B------:R-:W-:Y:S01]  /*09c0*/  SHF.L.U32 R3, R3, 0x17, RZ ;  /* 0x0000001703037819 */ /* 0x000fe200000006ff */
[----:B------:R-:W-:Y:S01]  /*09d0*/  FFMA R11, R6, 1.4426950216293334961, -R11 ;  /* 0x3fb8aa3b060b7823 */ /* 0x000fe2000000080b */
[----:B------:R-:W-:Y:S01]  /*09e0*/  FADD R13, R4, -12583039 ;  /* 0xcb40007f040d7421 */ /* 0x000fe20000000000 */
[----:B------:R-:W-:Y:S01]  /*09f0*/  FFMA.RM R8, R8, R17, 12582913 ;  /* 0x4b40000108087423 */ /* 0x000fe20000004011 */
[----:B------:R-:W0:Y:S01]  /*0a00*/  MUFU.EX2 R7, R7 ;  /* 0x0000000700077308 */ /* 0x000e220000000800 */
[----:B------:R-:W-:Y:S01]  /*0a10*/  FFMA R11, R6, 1.925963033500011079e-08, R11 ;  /* 0x32a57060060b7823 */ /* 0x000fe2000000000b */
[----:B------:R-:W-:Y:S01]  /*0a20*/  FFMA R13, R12, 1.4426950216293334961, -R13 ;  /* 0x3fb8aa3b0c0d7823 */ /* 0x000fe2000000080d */
[----:B------:R-:W-:-:S03]  /*0a30*/  FADD R15, R8, -12583039 ;  /* 0xcb40007f080f7421 */ /* 0x000fc60000000000 */
[----:B------:R-:W-:Y:S01]  /*0a40*/  FFMA R13, R12, 1.925963033500011079e-08, R13 ;  /* 0x32a570600c0d7823 */ /* 0x000fe2000000000d */
[C---:B------:R-:W-:Y:S01]  /*0a50*/  FFMA R15, R10.reuse, 1.4426950216293334961, -R15 ;  /* 0x3fb8aa3b0a0f7823 */ /* 0x040fe2000000080f */
[----:B------:R-:W1:Y:S03]  /*0a60*/  MUFU.EX2 R11, R11 ;  /* 0x0000000b000b7308 */ /* 0x000e660000000800 */
[----:B------:R-:W-:-:S05]  /*0a70*/  FFMA R15, R10, 1.925963033500011079e-08, R15 ;  /* 0x32a570600a0f7823 */ /* 0x000fca000000000f */
[----:B------:R-:W2:Y:S01]  /*0a80*/  MUFU.EX2 R13, R13 ;  /* 0x0000000d000d7308 */ /* 0x000ea20000000800 */
[----:B0-----:R-:W-:Y:S01]  /*0a90*/  FFMA R2, R2, R7, R9 ;  /* 0x0000000702027223 */ /* 0x001fe20000000009 */
[----:B------:R-:W-:Y:S02]  /*0aa0*/  SHF.L.U32 R7, R4, 0x17, RZ ;  /* 0x0000001704077819 */ /* 0x000fe400000006ff */
[----:B------:R-:W-:-:S04]  /*0ab0*/  SHF.L.U32 R9, R8, 0x17, RZ ;  /* 0x0000001708097819 */ /* 0x000fc800000006ff */
[----:B------:R-:W0:Y:S01]  /*0ac0*/  MUFU.EX2 R15, R15 ;  /* 0x0000000f000f7308 */ /* 0x000e220000000800 */
[----:B-1----:R-:W-:-:S04]  /*0ad0*/  FFMA R2, R3, R11, R2 ;  /* 0x0000000b03027223 */ /* 0x002fc80000000002 */
[----:B--2---:R-:W-:-:S04]  /*0ae0*/  FFMA R2, R7, R13, R2 ;  /* 0x0000000d07027223 */ /* 0x004fc80000000002 */
[----:B0-----:R-:W-:-:S07]  /*0af0*/  FFMA R9, R9, R15, R2 ;  /* 0x0000000f09097223 */ /* 0x001fce0000000002 */
.L_x_115:
[----:B------:R-:W-:Y:S05]  /*0b00*/  BRA.U !UP1, `(.L_x_112) ;  /* 0x0000000109d47547 */ /* 0x000fea000b800000 */
[----:B------:R-:W-:Y:S02]  /*0b10*/  UISETP.NE.AND UP0, UPT, UR7, 0x1, UPT ;  /* 0x000000010700788c */ /* 0x000fe4000bf05270 */
[----:B------:R-:W-:-:S04]  /*0b20*/  ULOP3.LUT UR5, UR6, 0x1, URZ, 0xc0, !UPT ;  /* 0x0000000106057892 */ /* 0x000fc8000f8ec0ff */
[----:B------:R-:W-:-:S03]  /*0b30*/  UISETP.NE.U32.AND UP1, UPT, UR5, 0x1, UPT ;  /* 0x000000010500788c */ /* 0x000fc6000bf25070 */
        /* <DEDUP_REMOVED lines=11> */
[----:B------:R-:W2:Y:S01]  /*0bf0*/  LDG.E R6, desc[UR8][R6.64+0x4] ;  /* 0x0000040806067981 */ /* 0x000ea2000c1e1900 */
[----:B------:R-:W-:Y:S01]  /*0c00*/  HFMA2 R11, -RZ, RZ, 0.96630859375, -0.0022525787353515625 ;  /* 0x3bbb989dff0b7431 */ /* 0x000fe200000001ff */
[----:B------:R-:W-:Y:S01]  /*0c10*/  MOV R13, 0x437c0000 ;  /* 0x437c0000000d7802 */ /* 0x000fe20000000f00 */
[----:B------:R-:W-:Y:S01]  /*0c20*/  UIADD3 UR4, UPT, UPT, UR4, 0x2, URZ ;  /* 0x0000000204047890 */ /* 0x000fe2000fffe0ff */
[----:B---3--:R-:W-:-:S04]  /*0c30*/  FMUL R4, R2, UR5 ;  /* 0x0000000502047c20 */ /* 0x008fc80008400000 */
[----:B------:R-:W-:Y:S01]  /*0c40*/  FFMA.SAT R8, R4, R11, 0.5 ;  /* 0x3f00000004087423 */ /* 0x000fe2000000200b */
[----:B--2---:R-:W-:-:S03]  /*0c50*/  FMUL R10, R6, UR5 ;  /* 0x00000005060a7c20 */ /* 0x004fc60008400000 */
[----:B------:R-:W-:Y:S01]  /*0c60*/  FFMA.RM R8, R8, R13, 12582913 ;  /* 0x4b40000108087423 */ /* 0x000fe2000000400d */
[----:B------:R-:W-:-:S03]  /*0c70*/  FFMA.SAT R2, R10, R11, 0.5 ;  /* 0x3f0000000a027423 */ /* 0x000fc6000000200b */
[C---:B------:R-:W-:Y:S01]  /*0c80*/  FADD R15, R8.reuse, -12583039 ;  /* 0xcb40007f080f7421 */ /* 0x040fe20000000000 */
[----:B------:R-:W-:Y:S01]  /*0c90*/  SHF.L.U32 R8, R8, 0x17, RZ ;  /* 0x0000001708087819 */ /* 0x000fe200000006ff */
[----:B------:R-:W-:Y:S02]  /*0ca0*/  FFMA.RM R2, R2, R13, 12582913 ;  /* 0x4b40000102027423 */ /* 0x000fe4000000400d */
[----:B------:R-:W-:Y:S02]  /*0cb0*/  FFMA R15, R4, 1.4426950216293334961, -R15 ;  /* 0x3fb8aa3b040f7823 */ /* 0x000fe4000000080f */
[C---:B------:R-:W-:Y:S01]  /*0cc0*/  FADD R3, R2.reuse, -12583039 ;  /* 0xcb40007f02037421 */ /* 0x040fe20000000000 */
[----:B------:R-:W-:Y:S01]  /*0cd0*/  SHF.L.U32 R7, R2, 0x17, RZ ;  /* 0x0000001702077819 */ /* 0x000fe200000006ff */
[----:B------:R-:W-:Y:S02]  /*0ce0*/  FFMA R15, R4, 1.925963033500011079e-08, R15 ;  /* 0x32a57060040f7823 */ /* 0x000fe4000000000f */
[----:B------:R-:W-:-:S04]  /*0cf0*/  FFMA R3, R10, 1.4426950216293334961, -R3 ;  /* 0x3fb8aa3b0a037823 */ /* 0x000fc80000000803 */
[----:B------:R-:W-:Y:S01]  /*0d00*/  FFMA R3, R10, 1.925963033500011079e-08, R3 ;  /* 0x32a570600a037823 */ /* 0x000fe20000000003 */
[----:B------:R-:W0:Y:S08]  /*0d10*/  MUFU.EX2 R15, R15 ;  /* 0x0000000f000f7308 */ /* 0x000e300000000800 */
[----:B------:R-:W1:Y:S01]  /*0d20*/  MUFU.EX2 R3, R3 ;  /* 0x0000000300037308 */ /* 0x000e620000000800 */
[----:B0-----:R-:W-:-:S04]  /*0d30*/  FFMA R8, R8, R15, R9 ;  /* 0x0000000f08087223 */ /* 0x001fc80000000009 */
[----:B-1----:R-:W-:-:S07]  /*0d40*/  FFMA R9, R7, R3, R8 ;  /* 0x0000000307097223 */ /* 0x002fce0000000008 */
.L_x_116:
[----:B------:R-:W-:Y:S05]  /*0d50*/  BRA.U UP1, `(.L_x_112) ;  /* 0x0000000101407547 */ /* 0x000fea000b800000 */
[----:B------:R-:W1:Y:S01]  /*0d60*/  LDC.64 R2, c[0x0][0x390] ;  /* 0x0000e400ff027b82 */ /* 0x000e620000000a00 */
[----:B------:R-:W-:Y:S01]  /*0d70*/  IADD3 R7, PT, PT, R5, UR4, RZ ;  /* 0x0000000405077c10 */ /* 0x000fe2000fffe0ff */
[----:B------:R-:W2:Y:S04]  /*0d80*/  LDCU UR4, c[0x0][0x388] ;  /* 0x00007100ff0477ac */ /* 0x000ea80008000800 */
[----:B-1----:R-:W-:-:S06]  /*0d90*/  IMAD.WIDE.U32 R2, R7, 0x4, R2 ;  /* 0x0000000407027825 */ /* 0x002fcc00078e0002 */
[----:B0-----:R-:W2:Y:S01]  /*0da0*/  LDG.E R2, desc[UR8][R2.64] ;  /* 0x0000000802027981 */ /* 0x001ea2000c1e1900 */
[----:B------:R-:W-:Y:S01]  /*0db0*/  HFMA2 R7, -RZ, RZ, 0.96630859375, -0.0022525787353515625 ;  /* 0x3bbb989dff077431 */ /* 0x000fe200000001ff */
[----:B------:R-:W-:Y:S01]  /*0dc0*/  MOV R11, 0x437c0000 ;  /* 0x437c0000000b7802 */ /* 0x000fe20000000f00 */
[----:B--2---:R-:W-:-:S04]  /*0dd0*/  FMUL R4, R2, UR4 ;  /* 0x0000000402047c20 */ /* 0x004fc80008400000 */
[----:B------:R-:W-:-:S04]  /*0de0*/  FFMA.SAT R6, R4, R7, 0.5 ;  /* 0x3f00000004067423 */ /* 0x000fc80000002007 */
[----:B------:R-:W-:-:S04]  /*0df0*/  FFMA.RM R6, R6, R11, 12582913 ;  /* 0x4b40000106067423 */ /* 0x000fc8000000400b */
[C---:B------:R-:W-:Y:S01]  /*0e00*/  FADD R7, R6.reuse, -12583039 ;  /* 0xcb40007f06077421 */ /* 0x040fe20000000000 */
[----:B------:R-:W-:-:S03]  /*0e10*/  SHF.L.U32 R6, R6, 0x17, RZ ;  /* 0x0000001706067819 */ /* 0x000fc600000006ff */
[----:B------:R-:W-:-:S04]  /*0e20*/  FFMA R7, R4, 1.4426950216293334961, -R7 ;  /* 0x3fb8aa3b04077823 */ /* 0x000fc80000000807 */
[----:B------:R-:W-:-:S06]  /*0e30*/  FFMA R7, R4, 1.925963033500011079e-08, R7 ;  /* 0x32a5706004077823 */ /* 0x000fcc0000000007 */
[----:B------:R-:W0:Y:S02]  /*0e40*/  MUFU.EX2 R7, R7 ;  /* 0x0000000700077308 */ /* 0x000e240000000800 */
[----:B0-----:R-:W-:-:S07]  /*0e50*/  FFMA R9, R6, R7, R9 ;  /* 0x0000000706097223 */ /* 0x001fce0000000009 */
.L_x_112:
[----:B------:R-:W1:Y:S01]  /*0e60*/  LDC.64 R2, c[0x0][0x390] ;  /* 0x0000e400ff027b82 */ /* 0x000e620000000a00 */
[----:B------:R-:W-:Y:S01]  /*0e70*/  IADD3 R5, PT, PT, R0, R5, RZ ;  /* 0x0000000500057210 */ /* 0x000fe20007ffe0ff */
[----:B------:R-:W2:Y:S04]  /*0e80*/  LDCU UR4, c[0x0][0x388] ;  /* 0x00007100ff0477ac */ /* 0x000ea80008000800 */
[----:B-1----:R-:W-:-:S06]  /*0e90*/  IMAD.WIDE R2, R5, 0x4, R2 ;  /* 0x0000000405027825 */ /* 0x002fcc00078e0202 */
[----:B0-----:R-:W2:Y:S01]  /*0ea0*/  LDG.E R2, desc[UR8][R2.64] ;  /* 0x0000000802027981 */ /* 0x001ea2000c1e1900 */
[----:B------:R-:W-:Y:S01]  /*0eb0*/  MOV R7, 0x3bbb989d ;  /* 0x3bbb989d00077802 */ /* 0x000fe20000000f00 */
[----:B------:R-:W-:Y:S01]  /*0ec0*/  BSSY.RECONVERGENT B0, `(.L_x_117) ;  /* 0x000001a000007945 */ /* 0x000fe20003800200 */
[----:B------:R-:W-:Y:S01]  /*0ed0*/  MOV R11, 0x437c0000 ;  /* 0x437c0000000b7802 */ /* 0x000fe20000000f00 */
[----:B--2---:R-:W-:-:S04]  /*0ee0*/  FMUL R0, R2, UR4 ;  /* 0x0000000402007c20 */ /* 0x004fc80008400000 */
[----:B------:R-:W-:-:S04]  /*0ef0*/  FFMA.SAT R4, R0, R7, 0.5 ;  /* 0x3f00000000047423 */ /* 0x000fc80000002007 */
[----:B------:R-:W-:Y:S01]  /*0f00*/  FFMA.RM R4, R4, R11, 12582913 ;  /* 0x4b40000104047423 */ /* 0x000fe2000000400b */
[----:B------:R-:W-:-:S03]  /*0f10*/  FMUL R11, R9, R9 ;  /* 0x00000009090b7220 */ /* 0x000fc60000400000 */
[C---:B------:R-:W-:Y:S01]  /*0f20*/  FADD R7, R4.reuse, -12583039 ;  /* 0xcb40007f04077421 */ /* 0x040fe20000000000 */
[----:B------:R-:W-:Y:S01]  /*0f30*/  SHF.L.U32 R4, R4, 0x17, RZ ;  /* 0x0000001704047819 */ /* 0x000fe200000006ff */
[----:B------:R-:W0:Y:S02]  /*0f40*/  MUFU.RCP R2, R11 ;  /* 0x0000000b00027308 */ /* 0x000e240000001000 */
[----:B------:R-:W-:-:S04]  /*0f50*/  FFMA R7, R0, 1.4426950216293334961, -R7 ;  /* 0x3fb8aa3b00077823 */ /* 0x000fc80000000807 */
[----:B------:R-:W-:-:S06]  /*0f60*/  FFMA R7, R0, 1.925963033500011079e-08, R7 ;  /* 0x32a5706000077823 */ /* 0x000fcc0000000007 */
[----:B------:R-:W1:Y:S01]  /*0f70*/  MUFU.EX2 R7, R7 ;  /* 0x0000000700077308 */ /* 0x000e620000000800 */
[----:B0-----:R-:W-:-:S04]  /*0f80*/  FFMA R3, -R11, R2, 1 ;  /* 0x3f8000000b037423 */ /* 0x001fc80000000102 */
[----:B------:R-:W-:Y:S01]  /*0f90*/  FFMA R3, R2, R3, R2 ;  /* 0x0000000302037223 */ /* 0x000fe20000000002 */
[----:B-1----:R-:W-:-:S04]  /*0fa0*/  FMUL R4, R4, R7 ;  /* 0x0000000704047220 */ /* 0x002fc80000400000 */
[C---:B------:R-:W-:Y:S01]  /*0fb0*/  FADD R9, -R4.reuse, R9 ;  /* 0x0000000904097221 */ /* 0x040fe20000000100 */
[----:B------:R-:W-:-:S04]  /*0fc0*/  FMUL R0, R4, UR4 ;  /* 0x0000000404007c20 */ /* 0x000fc80008400000 */
[----:B------:R-:W-:-:S04]  /*0fd0*/  FMUL R0, R0, R9 ;  /* 0x0000000900007220 */ /* 0x000fc80000400000 */
[----:B------:R-:W0:Y:S01]  /*0fe0*/  FCHK P0, R0, R11 ;  /* 0x0000000b00007302 */ /* 0x000e220000000000 */
[----:B------:R-:W-:-:S04]  /*0ff0*/  FFMA R2, R0, R3, RZ ;  /* 0x0000000300027223 */ /* 0x000fc800000000ff */
[----:B------:R-:W-:-:S04]  /*1000*/  FFMA R4, -R11, R2, R0 ;  /* 0x000000020b047223 */ /* 0x000fc80000000100 */
[----:B------:R-:W-:Y:S01]  /*1010*/  FFMA R7, R3, R4, R2 ;  /* 0x0000000403077223 */ /* 0x000fe20000000002 */
[----:B0-----:R-:W-:Y:S06]  /*1020*/  @!P0 BRA `(.L_x_118) ;  /* 0x00000000000c8947 */ /* 0x001fec0003800000 */
[----:B------:R-:W-:-:S07]  /*1030*/  MOV R2, 0x1050 ;  /* 0x0000105000027802 */ /* 0x000fce0000000f00 */
[----:B------:R-:W-:Y:S05]  /*1040*/  CALL.REL.NOINC `($__internal_2_$__cuda_sm3x_div_rn_noftz_f32_slowpath) ;  /* 0x0000000000187944 */ /* 0x000fea0003c00000 */
[----:B------:R-:W-:-:S07]  /*1050*/  MOV R7, R0 ;  /* 0x0000000000077202 */ /* 0x000fce0000000f00 */
.L_x_118:
[----:B------:R-:W-:Y:S05]  /*1060*/  BSYNC.RECONVERGENT B0 ;  /* 0x0000000000007941 */ /* 0x000fea0003800200 */
.L_x_117:
[----:B------:R-:W0:Y:S02]  /*1070*/  LDC.64 R2, c[0x0][0x398] ;  /* 0x0000e600ff027b82 */ /* 0x000e240000000a00 */
[----:B0-----:R-:W-:-:S05]  /*1080*/  IMAD.WIDE R2, R5, 0x4, R2 ;  /* 0x0000000405027825 */ /* 0x001fca00078e0202 */
[----:B------:R-:W-:Y:S01]  /*1090*/  STG.E desc[UR8][R2.64], R7 ;  /* 0x0000000702007986 */ /* 0x000fe2000c101908 */
[----:B------:R-:W-:Y:S05]  /*10a0*/  EXIT ;  /* 0x000000000000794d */ /* 0x000fea0003800000 */
        .weak           $__internal_2_$__cuda_sm3x_div_rn_noftz_f32_slowpath
        .type           $__internal_2_$__cuda_sm3x_div_rn_noftz_f32_slowpath,@function
        .size           $__internal_2_$__cuda_sm3x_div_rn_noftz_f32_slowpath,(.L_x_190 - $__internal_2_$__cuda_sm3x_div_rn_noftz_f32_slowpath)
$__internal_2_$__cuda_sm3x_div_rn_noftz_f32_slowpath:
[----:B------:R-:W-:Y:S01]  /*10b0*/  SHF.R.U32.HI R4, RZ, 0x17, R11 ;  /* 0x00000017ff047819 */ /* 0x000fe2000001160b */
[----:B------:R-:W-:Y:S01]  /*10c0*/  BSSY.RECONVERGENT B1, `(.L_x_119) ;  /* 0x0000065000017945 */ /* 0x000fe20003800200 */
[----:B------:R-:W-:Y:S02]  /*10d0*/  SHF.R.U32.HI R3, RZ, 0x17, R0 ;  /* 0x00000017ff037819 */ /* 0x000fe40000011600 */
[----:B------:R-:W-:Y:S02]  /*10e0*/  LOP3.LUT R12, R4, 0xff, RZ, 0xc0, !PT ;  /* 0x000000ff040c7812 */ /* 0x000fe400078ec0ff */
[----:B------:R-:W-:Y:S02]  /*10f0*/  LOP3.LUT R10, R3, 0xff, RZ, 0xc0, !PT ;  /* 0x000000ff030a7812 */ /* 0x000fe400078ec0ff */
[----:B------:R-:W-:Y:S02]  /*1100*/  IADD3 R9, PT, PT, R12, -0x1, RZ ;  /* 0xffffffff0c097810 */ /* 0x000fe40007ffe0ff */
[----:B------:R-:W-:-:S02]  /*1110*/  IADD3 R8, PT, PT, R10, -0x1, RZ ;  /* 0xffffffff0a087810 */ /* 0x000fc40007ffe0ff */
[----:B------:R-:W-:Y:S02]  /*1120*/  ISETP.GT.U32.AND P0, PT, R9, 0xfd, PT ;  /* 0x000000fd0900780c */ /* 0x000fe40003f04070 */
[----:B------:R-:W-:Y:S02]  /*1130*/  MOV R4, R0 ;  /* 0x0000000000047202 */ /* 0x000fe40000000f00 */
[----:B------:R-:W-:Y:S02]  /*1140*/  ISETP.GT.U32.OR P0, PT, R8, 0xfd, P0 ;  /* 0x000000fd0800780c */ /* 0x000fe40000704470 */
[----:B------:R-:W-:-:S11]  /*1150*/  MOV R7, R11 ;  /* 0x0000000b00077202 */ /* 0x000fd60000000f00 */
[----:B------:R-:W-:Y:S01]  /*1160*/  @!P0 MOV R6, RZ ;  /* 0x000000ff00068202 */ /* 0x000fe20000000f00 */
[----:B------:R-:W-:Y:S06]  /*1170*/  @!P0 BRA `(.L_x_120) ;  /* 0x0000000000608947 */ /* 0x000fec0003800000 */
[----:B------:R-:W-:Y:S02]  /*1180*/  FSETP.GTU.FTZ.AND P0, PT, |R0|, +INF , PT ;  /* 0x7f8000000000780b */ /* 0x000fe40003f1c200 */
[----:B------:R-:W-:Y:S02]  /*1190*/  FSETP.GTU.FTZ.AND P1, PT, |R11|, +INF , PT ;  /* 0x7f8000000b00780b */ /* 0x000fe40003f3c200 */
[----:B------:R-:W-:Y:S02]  /*11a0*/  MOV R3, R11 ;  /* 0x0000000b00037202 */ /* 0x000fe40000000f00 */
        /* <DEDUP_REMOVED lines=17> */
[----:B------:R-:W-:Y:S01]  /*12c0*/  @!P0 FFMA R4, R0, 1.84467440737095516160e+19, RZ ;  /* 0x5f80000000048823 */ /* 0x000fe200000000ff */
[----:B------:R-:W-:Y:S01]  /*12d0*/  @!P0 MOV R6, 0xffffffc0 ;  /* 0xffffffc000068802 */ /* 0x000fe20000000f00 */
[----:B------:R-:W-:-:S03]  /*12e0*/  @!P1 FFMA R7, R3, 1.84467440737095516160e+19, RZ ;  /* 0x5f80000003079823 */ /* 0x000fc600000000ff */
[----:B------:R-:W-:-:S07]  /*12f0*/  @!P1 IADD3 R6, PT, PT, R6, 0x40, RZ ;  /* 0x0000004006069810 */ /* 0x000fce0007ffe0ff */
.L_x_120:
[----:B------:R-:W-:Y:S01]  /*1300*/  LEA R0, R12, 0xc0800000, 0x17 ;  /* 0xc08000000c007811 */ /* 0x000fe200078eb8ff */
[----:B------:R-:W-:Y:S01]  /*1310*/  BSSY.RECONVERGENT B2, `(.L_x_125) ;  /* 0x0000036000027945 */ /* 0x000fe20003800200 */
[----:B------:R-:W-:Y:S02]  /*1320*/  IADD3 R3, PT, PT, R10, -0x7f, RZ ;  /* 0xffffff810a037810 */ /* 0x000fe40007ffe0ff */
[----:B------:R-:W-:-:S03]  /*1330*/  IADD3 R7, PT, PT, -R0, R7, RZ ;  /* 0x0000000700077210 */ /* 0x000fc60007ffe1ff */
[----:B------:R-:W-:Y:S01]  /*1340*/  IMAD R0, R3, -0x800000, R4 ;  /* 0xff80000003007824 */ /* 0x000fe200078e0204 */
[----:B------:R0:W1:Y:S01]  /*1350*/  MUFU.RCP R8, R7 ;  /* 0x0000000700087308 */ /* 0x0000620000001000 */
[----:B------:R-:W-:Y:S01]  /*1360*/  FADD.FTZ R9, -R7, -RZ ;  /* 0x800000ff07097221 */ /* 0x000fe20000010100 */
[----:B0-----:R-:W-:-:S04]  /*1370*/  IADD3 R7, PT, PT, R3, 0x7f, -R12 ;  /* 0x0000007f03077810 */ /* 0x001fc80007ffe80c */
[----:B------:R-:W-:Y:S01]  /*1380*/  IADD3 R7, PT, PT, R7, R6, RZ ;  /* 0x0000000607077210 */ /* 0x000fe20007ffe0ff */
        /* <DEDUP_REMOVED lines=9> */
[----:B------:R-:W-:-:S04]  /*1420*/  IADD3 R8, PT, PT, R3, R7, RZ ;  /* 0x0000000703087210 */ /* 0x000fc80007ffe0ff */
[----:B------:R-:W-:-:S04]  /*1430*/  IADD3 R3, PT, PT, R8, -0x1, RZ ;  /* 0xffffffff08037810 */ /* 0x000fc80007ffe0ff */
        /* <DEDUP_REMOVED lines=11> */
[C---:B------:R-:W-:Y:S02]  /*14f0*/  ISETP.NE.AND P2, PT, R8.reuse, RZ, PT ;  /* 0x000000ff0800720c */ /* 0x040fe40003f45270 */
[----:B------:R-:W-:Y:S01]  /*1500*/  LOP3.LUT R6, R3, 0x7fffff, RZ, 0xc0, !PT ;  /* 0x007fffff03067812 */ /* 0x000fe200078ec0ff */
[CCC-:B------:R-:W-:Y:S01]  /*1510*/  FFMA.RP R3, R13.reuse, R9.reuse, R4.reuse ;  /* 0x000000090d037223 */ /* 0x1c0fe20000008004 */
[----:B------:R-:W-:Y:S01]  /*1520*/  FFMA.RM R4, R13, R9, R4 ;  /* 0x000000090d047223 */ /* 0x000fe20000004004 */
[----:B------:R-:W-:Y:S02]  /*1530*/  ISETP.NE.AND P1, PT, R8, RZ, PT ;  /* 0x000000ff0800720c */ /* 0x000fe40003f25270 */
[----:B------:R-:W-:-:S02]  /*1540*/  LOP3.LUT R6, R6, 0x800000, RZ, 0xfc, !PT ;  /* 0x0080000006067812 */ /* 0x000fc400078efcff */
[----:B------:R-:W-:Y:S02]  /*1550*/  IADD3 R8, PT, PT, -R8, RZ, RZ ;  /* 0x000000ff08087210 */ /* 0x000fe40007ffe1ff */
[----:B------:R-:W-:Y:S02]  /*1560*/  SHF.L.U32 R7, R6, R7, RZ ;  /* 0x0000000706077219 */ /* 0x000fe400000006ff */
[----:B------:R-:W-:Y:S02]  /*1570*/  FSETP.NEU.FTZ.AND P0, PT, R3, R4, PT ;  /* 0x000000040300720b */ /* 0x000fe40003f1d000 */
[----:B------:R-:W-:Y:S02]  /*1580*/  SEL R3, R8, RZ, P2 ;  /* 0x000000ff08037207 */ /* 0x000fe40001000000 */
[----:B------:R-:W-:Y:S02]  /*1590*/  ISETP.NE.AND P1, PT, R7, RZ, P1 ;  /* 0x000000ff0700720c */ /* 0x000fe40000f25270 */
[----:B------:R-:W-:-:S02]  /*15a0*/  SHF.R.U32.HI R3, RZ, R3, R6 ;  /* 0x00000003ff037219 */ /* 0x000fc40000011606 */
[----:B------:R-:W-:Y:S02]  /*15b0*/  PLOP3.LUT P0, PT, P0, P1, PT, 0xf8, 0x8f ;  /* 0x00000000008f781c */ /* 0x000fe40000703f70 */
[----:B------:R-:W-:Y:S02]  /*15c0*/  SHF.R.U32.HI R7, RZ, 0x1, R3 ;  /* 0x00000001ff077819 */ /* 0x000fe40000011603 */
[----:B------:R-:W-:-:S04]  /*15d0*/  SEL R4, RZ, 0x1, !P0 ;  /* 0x00000001ff047807 */ /* 0x000fc80004000000 */
[----:B------:R-:W-:-:S04]  /*15e0*/  LOP3.LUT R4, R4, 0x1, R7, 0xf8, !PT ;  /* 0x0000000104047812 */ /* 0x000fc800078ef807 */
[----:B------:R-:W-:-:S04]  /*15f0*/  LOP3.LUT R4, R4, R3, RZ, 0xc0, !PT ;  /* 0x0000000304047212 */ /* 0x000fc800078ec0ff */
[----:B------:R-:W-:-:S04]  /*1600*/  IADD3 R7, PT, PT, R7, R4, RZ ;  /* 0x0000000407077210 */ /* 0x000fc80007ffe0ff */
[----:B------:R-:W-:Y:S01]  /*1610*/  LOP3.LUT R0, R7, R0, RZ, 0xfc, !PT ;  /* 0x0000000007007212 */ /* 0x000fe200078efcff */
[----:B------:R-:W-:Y:S06]  /*1620*/  BRA `(.L_x_128) ;  /* 0x0000000000107947 */ /* 0x000fec0003800000 */
.L_x_127:
[----:B------:R-:W-:-:S04]  /*1630*/  LOP3.LUT R0, R0, 0x80000000, RZ, 0xc0, !PT ;  /* 0x8000000000007812 */ /* 0x000fc800078ec0ff */
[----:B------:R-:W-:Y:S01]  /*1640*/  LOP3.LUT R0, R0, 0x7f800000, RZ, 0xfc, !PT ;  /* 0x7f80000000007812 */ /* 0x000fe200078efcff */
[----:B------:R-:W-:Y:S06]  /*1650*/  BRA `(.L_x_128) ;  /* 0x0000000000047947 */ /* 0x000fec0003800000 */
.L_x_126:
[----:B------:R-:W-:-:S07]  /*1660*/  LEA R0, R7, R0, 0x17 ;  /* 0x0000000007007211 */ /* 0x000fce00078eb8ff */
.L_x_128:
[----:B------:R-:W-:Y:S05]  /*1670*/  BSYNC.RECONVERGENT B2 ;  /* 0x0000000000027941 */ /* 0x000fea0003800200 */
.L_x_125:
[----:B------:R-:W-:Y:S05]  /*1680*/  BRA `(.L_x_129) ;  /* 0x0000000000207947 */ /* 0x000fea0003800000 */
.L_x_124:
[----:B------:R-:W-:-:S04]  /*1690*/  LOP3.LUT R0, R7, 0x80000000, R4, 0x48, !PT ;  /* 0x8000000007007812 */ /* 0x000fc800078e4804 */
[----:B------:R-:W-:Y:S01]  /*16a0*/  LOP3.LUT R0, R0, 0x7f800000, RZ, 0xfc, !PT ;  /* 0x7f80000000007812 */ /* 0x000fe200078efcff */
[----:B------:R-:W-:Y:S06]  /*16b0*/  BRA `(.L_x_129) ;  /* 0x0000000000147947 */ /* 0x000fec0003800000 */
.L_x_123:
[----:B------:R-:W-:Y:S01]  /*16c0*/  LOP3.LUT R0, R7, 0x80000000, R4, 0x48, !PT ;  /* 0x8000000007007812 */ /* 0x000fe200078e4804 */
[----:B------:R-:W-:Y:S06]  /*16d0*/  BRA `(.L_x_129) ;  /* 0x00000000000c7947 */ /* 0x000fec0003800000 */
.L_x_122:
[----:B------:R-:W0:Y:S01]  /*16e0*/  MUFU.RSQ R0, -QNAN ;  /* 0xffc0000000007908 */ /* 0x000e220000001400 */
[----:B------:R-:W-:Y:S05]  /*16f0*/  BRA `(.L_x_129) ;  /* 0x0000000000047947 */ /* 0x000fea0003800000 */
.L_x_121:
[----:B------:R-:W-:-:S07]  /*1700*/  FADD.FTZ R0, R0, R3 ;  /* 0x0000000300007221 */ /* 0x000fce0000010000 */
.L_x_129:
[----:B------:R-:W-:Y:S05]  /*1710*/  BSYNC.RECONVERGENT B1 ;  /* 0x0000000000017941 */ /* 0x000fea0003800200 */
.L_x_119:
[----:B------:R-:W-:-:S04]  /*1720*/  HFMA2 R3, -RZ, RZ, 0, 0 ;  /* 0x00000000ff037431 */ /* 0x000fc800000001ff */
[----:B0-----:R-:W-:Y:S05]  /*1730*/  RET.REL.NODEC R2 `(softmaxDer) ;  /* 0xffffffe802307950 */ /* 0x001fea0003c3ffff */
.L_x_130:
        /* <DEDUP_REMOVED lines=12> */
.L_x_190:


//--------------------- .text.softmax             --------------------------
	.section	.text.softmax,"ax",@progbits
	.align	128
        .global         softmax
        .type           softmax,@function
        .size           softmax,(.L_x_191 - softmax)
        .other          softmax,@"STO_CUDA_ENTRY STV_DEFAULT"
softmax:
.text.softmax:
        /* <DEDUP_REMOVED lines=32> */
.L_x_133:
        /* <DEDUP_REMOVED lines=14> */
[----:B--2---:R-:W-:-:S04]  /*02e0*/  FMUL R19, R4, UR10 ;  /* 0x0000000a04137c20 */ /* 0x004fc80008400000 */
[----:B------:R-:W-:Y:S01]  /*02f0*/  FFMA.SAT R9, R19, R8, 0.5 ;  /* 0x3f00000013097423 */ /* 0x000fe20000002008 */
[----:B---3--:R-:W-:-:S03]  /*0300*/  FMUL R13, R13, UR10 ;  /* 0x0000000a0d0d7c20 */ /* 0x008fc60008400000 */
[----:B------:R-:W-:Y:S01]  /*0310*/  FFMA.RM R9, R9, R10, 12582913 ;  /* 0x4b40000109097423 */ /* 0x000fe2000000400a */
[----:B------:R-:W-:Y:S01]  /*0320*/  FFMA.SAT R21, R13, R8, 0.5 ;  /* 0x3f0000000d157423 */ /* 0x000fe20000002008 */
[----:B----4-:R-:W-:Y:S02]  /*0330*/  FMUL R17, R17, UR10 ;  /* 0x0000000a11117c20 */ /* 0x010fe40008400000 */
[----:B------:R-:W-:Y:S01]  /*0340*/  FADD R6, R9, -12583039 ;  /* 0xcb40007f09067421 */ /* 0x000fe20000000000 */
[----:B------:R-:W-:Y:S01]  /*0350*/  FFMA.RM R4, R21, R10, 12582913 ;  /* 0x4b40000115047423 */ /* 0x000fe2000000400a */
[----:B------:R-:W-:Y:S02]  /*0360*/  FFMA.SAT R21, R17, R8, 0.5 ;  /* 0x3f00000011157423 */ /* 0x000fe40000002008 */
[----:B------:R-:W-:Y:S01]  /*0370*/  FFMA R6, R19, 1.4426950216293334961, -R6 ;  /* 0x3fb8aa3b13067823 */ /* 0x000fe20000000806 */
[----:B------:R-:W-:-:S03]  /*0380*/  FADD R18, R4, -12583039 ;  /* 0xcb40007f04127421 */ /* 0x000fc60000000000 */
[----:B------:R-:W-:Y:S01]  /*0390*/  FFMA R12, R19, 1.925963033500011079e-08, R6 ;  /* 0x32a57060130c7823 */ /* 0x000fe20000000006 */
[----:B-----5:R-:W-:Y:S01]  /*03a0*/  FMUL R19, R20, UR10 ;  /* 0x0000000a14137c20 */ /* 0x020fe20008400000 */
[----:B------:R-:W-:Y:S01]  /*03b0*/  FFMA.RM R6, R21, R10, 12582913 ;  /* 0x4b40000115067423 */ /* 0x000fe2000000400a */
[----:B------:R-:W-:Y:S01]  /*03c0*/  FMUL R21, R11, UR10 ;  /* 0x0000000a0b157c20 */ /* 0x000fe20008400000 */
[----:B------:R-:W-:Y:S01]  /*03d0*/  FFMA R18, R13, 1.4426950216293334961, -R18 ;  /* 0x3fb8aa3b0d127823 */ /* 0x000fe20000000812 */
[-C--:B------:R-:W-:Y:S01]  /*03e0*/  FFMA.SAT R23, R19, R8.reuse, 0.5 ;  /* 0x3f00000013177423 */ /* 0x080fe20000002008 */
[----:B------:R-:W-:Y:S01]  /*03f0*/  FADD R20, R6, -12583039 ;  /* 0xcb40007f06147421 */ /* 0x000fe20000000000 */
[----:B------:R-:W-:Y:S01]  /*0400*/  FFMA.SAT R25, R21, R8, 0.5 ;  /* 0x3f00000015197423 */ /* 0x000fe20000002008 */
[----:B------:R-:W-:Y:S01]  /*0410*/  FFMA R13, R13, 1.925963033500011079e-08, R18 ;  /* 0x32a570600d0d7823 */ /* 0x000fe20000000012 */
[-C--:B------:R-:W-:Y:S01]  /*0420*/  FFMA.RM R11, R23, R10.reuse, 12582913 ;  /* 0x4b400001170b7423 */ /* 0x080fe2000000400a */
[----:B------:R-:W-:Y:S01]  /*0430*/  FFMA R20, R17, 1.4426950216293334961, -R20 ;  /* 0x3fb8aa3b11147823 */ /* 0x000fe20000000814 */
[----:B------:R-:W-:Y:S01]  /*0440*/  FMUL R23, R16, UR10 ;  /* 0x0000000a10177c20 */ /* 0x000fe20008400000 */
[----:B------:R-:W-:Y:S01]  /*0450*/  FFMA.RM R16, R25, R10, 12582913 ;  /* 0x4b40000119107423 */ /* 0x000fe2000000400a */
[----:B------:R-:W-:Y:S01]  /*0460*/  FADD R18, R11, -12583039 ;  /* 0xcb40007f0b127421 */ /* 0x000fe20000000000 */
[----:B------:R-:W-:Y:S01]  /*0470*/  FFMA R17, R17, 1.925963033500011079e-08, R20 ;  /* 0x32a5706011117823 */ /* 0x000fe20000000014 */
[----:B------:R-:W-:Y:S01]  /*0480*/  FFMA.SAT R27, R23, R8, 0.5 ;  /* 0x3f000000171b7423 */ /* 0x000fe20000002008 */
[----:B------:R-:W-:Y:S01]  /*0490*/  FADD R20, R16, -12583039 ;  /* 0xcb40007f10147421 */ /* 0x000fe20000000000 */
[----:B------:R-:W-:Y:S01]  /*04a0*/  FFMA R18, R19, 1.4426950216293334961, -R18 ;  /* 0x3fb8aa3b13127823 */ /* 0x000fe20000000812 */
[----:B------:R-:W-:Y:S01]  /*04b0*/  FMUL R25, R15, UR10 ;  /* 0x0000000a0f197c20 */ /* 0x000fe20008400000 */
[----:B------:R-:W0:Y:S01]  /*04c0*/  MUFU.EX2 R12, R12 ;  /* 0x0000000c000c7308 */ /* 0x000e220000000800 */
[----:B------:R-:W-:Y:S01]  /*04d0*/  FFMA R20, R21, 1.4426950216293334961, -R20 ;  /* 0x3fb8aa3b15147823 */ /* 0x000fe20000000814 */
[----:B------:R-:W-:Y:S01]  /*04e0*/  FFMA R18, R19, 1.925963033500011079e-08, R18 ;  /* 0x32a5706013127823 */ /* 0x000fe20000000012 */
[----:B------:R-:W-:Y:S01]  /*04f0*/  FFMA.RM R15, R27, R10, 12582913 ;  /* 0x4b4000011b0f7423 */ /* 0x000fe2000000400a */
[----:B------:R-:W-:Y:S01]  /*0500*/  FFMA.SAT R27, R25, R8, 0.5 ;  /* 0x3f000000191b7423 */ /* 0x000fe20000002008 */
[----:B------:R-:W-:Y:S01]  /*0510*/  FFMA R19, R21, 1.925963033500011079e-08, R20 ;  /* 0x32a5706015137823 */ /* 0x000fe20000000014 */
[----:B------:R-:W-:Y:S01]  /*0520*/  FMUL R21, R14, UR10 ;  /* 0x0000000a0e157c20 */ /* 0x000fe20008400000 */
[----:B------:R-:W-:Y:S01]  /*0530*/  FADD R22, R15, -12583039 ;  /* 0xcb40007f0f167421 */ /* 0x000fe20000000000 */
[----:B------:R-:W1:Y:S01]  /*0540*/  MUFU.EX2 R13, R13 ;  /* 0x0000000d000d7308 */ /* 0x000e620000000800 */
[----:B------:R-:W-:Y:S01]  /*0550*/  FFMA.RM R14, R27, R10, 12582913 ;  /* 0x4b4000011b0e7423 */ /* 0x000fe2000000400a */
[----:B------:R-:W-:Y:S01]  /*0560*/  FFMA.SAT R27, R21, R8, 0.5 ;  /* 0x3f000000151b7423 */ /* 0x000fe20000002008 */
[----:B------:R-:W-:Y:S01]  /*0570*/  FFMA R22, R23, 1.4426950216293334961, -R22 ;  /* 0x3fb8aa3b17167823 */ /* 0x000fe20000000816 */
[----:B------:R-:W-:Y:S01]  /*0580*/  SHF.L.U32 R20, R9, 0x17, RZ ;  /* 0x0000001709147819 */ /* 0x000fe200000006ff */
[----:B------:R-:W-:Y:S01]  /*0590*/  FADD R24, R14, -12583039 ;  /* 0xcb40007f0e187421 */ /* 0x000fe20000000000 */
[----:B------:R-:W-:Y:S01]  /*05a0*/  FFMA.RM R10, R27, R10, 12582913 ;  /* 0x4b4000011b0a7423 */ /* 0x000fe2000000400a */
[----:B------:R-:W-:Y:S01]  /*05b0*/  SHF.L.U32 R9, R4, 0x17, RZ ;  /* 0x0000001704097819 */ /* 0x000fe200000006ff */
[----:B------:R-:W2:Y:S01]  /*05c0*/  MUFU.EX2 R17, R17 ;  /* 0x0000001100117308 */ /* 0x000ea20000000800 */
[----:B------:R-:W-:Y:S01]  /*05d0*/  FFMA R8, R23, 1.925963033500011079e-08, R22 ;  /* 0x32a5706017087823 */ /* 0x000fe20000000016 */
[C---:B------:R-:W-:Y:S01]  /*05e0*/  FFMA R24, R25.reuse, 1.4426950216293334961, -R24 ;  /* 0x3fb8aa3b19187823 */ /* 0x040fe20000000818 */
[----:B------:R-:W-:Y:S01]  /*05f0*/  FADD R4, R10, -12583039 ;  /* 0xcb40007f0a047421 */ /* 0x000fe20000000000 */
[----:B0-----:R-:W-:Y:S01]  /*0600*/  FFMA R12, R20, R12, R5 ;  /* 0x0000000c140c7223 */ /* 0x001fe20000000005 */
[----:B------:R-:W-:Y:S01]  /*0610*/  SHF.L.U32 R5, R6, 0x17, RZ ;  /* 0x0000001706057819 */ /* 0x000fe200000006ff */
[----:B------:R-:W-:Y:S01]  /*0620*/  FFMA R24, R25, 1.925963033500011079e-08, R24 ;  /* 0x32a5706019187823 */ /* 0x000fe20000000018 */
[----:B------:R-:W-:Y:S01]  /*0630*/  FFMA R6, R21, 1.4426950216293334961, -R4 ;  /* 0x3fb8aa3b15067823 */ /* 0x000fe20000000804 */
[----:B------:R-:W0:Y:S01]  /*0640*/  MUFU.EX2 R18, R18 ;  /* 0x0000001200127308 */ /* 0x000e220000000800 */
[----:B-1----:R-:W-:Y:S01]  /*0650*/  FFMA R12, R9, R13, R12 ;  /* 0x0000000d090c7223 */ /* 0x002fe2000000000c */
[----:B------:R-:W-:Y:S01]  /*0660*/  SHF.L.U32 R4, R11, 0x17, RZ ;  /* 0x000000170b047819 */ /* 0x000fe200000006ff */
[----:B------:R-:W-:Y:S01]  /*0670*/  FFMA R21, R21, 1.925963033500011079e-08, R6 ;  /* 0x32a5706015157823 */ /* 0x000fe20000000006 */
[----:B------:R-:W-:-:S02]  /*0680*/  SHF.L.U32 R9, R16, 0x17, RZ ;  /* 0x0000001710097819 */ /* 0x000fc400000006ff */
[----:B------:R-:W-:Y:S02]  /*0690*/  SHF.L.U32 R6, R15, 0x17, RZ ;  /* 0x000000170f067819 */ /* 0x000fe400000006ff */
[----:B------:R-:W1:Y:S01]  /*06a0*/  MUFU.EX2 R19, R19 ;  /* 0x0000001300137308 */ /* 0x000e620000000800 */
[----:B--2---:R-:W-:Y:S01]  /*06b0*/  FFMA R5, R5, R17, R12 ;  /* 0x0000001105057223 */ /* 0x004fe2000000000c */
[----:B------:R-:W-:-:S06]  /*06c0*/  SHF.L.U32 R10, R10, 0x17, RZ ;  /* 0x000000170a0a7819 */ /* 0x000fcc00000006ff */
        /* <DEDUP_REMOVED lines=10> */
.L_x_132:
        /* <DEDUP_REMOVED lines=44> */
[C---:B------:R-:W-:Y:S01]  /*0a30*/  FADD R15, R8.reuse, -12583039 ;  /* 0xcb40007f080f7421 */ /* 0x040fe20000000000 */
[----:B------:R-:W-:-:S02]  /*0a40*/  SHF.L.U32 R8, R8, 0x17, RZ ;  /* 0x0000001708087819 */ /* 0x000fc400000006ff */
[----:B------:R-:W-:Y:S01]  /*0a50*/  FFMA R13, R12, 1.925963033500011079e-08, R13 ;  /* 0x32a570600c0d7823 */ /* 0x000fe2000000000d */
[C---:B------:R-:W-:Y:S01]  /*0a60*/  FFMA R15, R10.reuse, 1.4426950216293334961, -R15 ;  /* 0x3fb8aa3b0a0f7823 */ /* 0x040fe2000000080f */
[----:B------:R-:W1:Y:S03]  /*0a70*/  MUFU.EX2 R11, R11 ;  /* 0x0000000b000b7308 */ /* 0x000e660000000800 */
[----:B------:R-:W-:-:S05]  /*0a80*/  FFMA R15, R10, 1.925963033500011079e-08, R15 ;  /* 0x32a570600a0f7823 */ /* 0x000fca000000000f */
[----:B------:R-:W2:Y:S01]  /*0a90*/  MUFU.EX2 R13, R13 ;  /* 0x0000000d000d7308 */ /* 0x000ea20000000800 */
[----:B0-----:R-:W-:Y:S01]  /*0aa0*/  FFMA R2, R2, R9, R5 ;  /* 0x0000000902027223 */ /* 0x001fe20000000005 */
[----:B------:R-:W-:-:S06]  /*0ab0*/  SHF.L.U32 R5, R4, 0x17, RZ ;  /* 0x0000001704057819 */ /* 0x000fcc00000006ff */
[----:B------:R-:W0:Y:S01]  /*0ac0*/  MUFU.EX2 R15, R15 ;  /* 0x0000000f000f7308 */ /* 0x000e220000000800 */
[----:B-1----:R-:W-:-:S04]  /*0ad0*/  FFMA R2, R3, R11, R2 ;  /* 0x0000000b03027223 */ /* 0x002fc80000000002 */
[----:B--2---:R-:W-:-:S04]  /*0ae0*/  FFMA R5, R5, R13, R2 ;  /* 0x0000000d05057223 */ /* 0x004fc80000000002 */
[----:B0-----:R-:W-:-:S07]  /*0af0*/  FFMA R5, R8, R15, R5 ;  /* 0x0000000f08057223 */ /* 0x001fce0000000005 */
.L_x_134:
        /* <DEDUP_REMOVED lines=37> */
.L_x_135:
        /* <DEDUP_REMOVED lines=17> */
.L_x_131:
[----:B------:R-:W1:Y:S01]  /*0e60*/  LDC.64 R2, c[0x0][0x390] ;  /* 0x0000e400ff027b82 */ /* 0x000e620000000a00 */
[----:B------:R-:W-:Y:S01]  /*0e70*/  IADD3 R7, PT, PT, R0, R7, RZ ;  /* 0x0000000700077210 */ /* 0x000fe20007ffe0ff */
[----:B------:R-:W2:Y:S04]  /*0e80*/  LDCU UR4, c[0x0][0x388] ;  /* 0x00007100ff0477ac */ /* 0x000ea80008000800 */
[----:B-1----:R-:W-:-:S06]  /*0e90*/  IMAD.WIDE R2, R7, 0x4, R2 ;  /* 0x0000000407027825 */ /* 0x002fcc00078e0202 */
[----:B0-----:R0:W2:Y:S01]  /*0ea0*/  LDG.E R2, desc[UR8][R2.64] ;  /* 0x0000000802027981 */ /* 0x0010a2000c1e1900 */
[----:B------:R-:W-:Y:S01]  /*0eb0*/  MOV R9, 0x3bbb989d ;  /* 0x3bbb989d00097802 */ /* 0x000fe20000000f00 */
[----:B------:R-:W0:Y:S01]  /*0ec0*/  MUFU.RCP R6, R5 ;  /* 0x0000000500067308 */ /* 0x000e220000001000 */
[----:B------:R-:W-:Y:S01]  /*0ed0*/  MOV R11, 0x437c0000 ;  /* 0x437c0000000b7802 */ /* 0x000fe20000000f00 */
[----:B------:R-:W-:Y:S01]  /*0ee0*/  BSSY.RECONVERGENT B0, `(.L_x_136) ;  /* 0x0000015000007945 */ /* 0x000fe20003800200 */
[----:B0-----:R-:W-:-:S04]  /*0ef0*/  FFMA R3, R6, -R5, 1 ;  /* 0x3f80000006037423 */ /* 0x001fc80000000805 */
[----:B------:R-:W-:Y:S01]  /*0f00*/  FFMA R3, R6, R3, R6 ;  /* 0x0000000306037223 */ /* 0x000fe20000000006 */
[----:B--2---:R-:W-:-:S04]  /*0f10*/  FMUL R0, R2, UR4 ;  /* 0x0000000402007c20 */ /* 0x004fc80008400000 */
[----:B------:R-:W-:-:S04]  /*0f20*/  FFMA.SAT R4, R0, R9, 0.5 ;  /* 0x3f00000000047423 */ /* 0x000fc80000002009 */
[----:B------:R-:W-:-:S04]  /*0f30*/  FFMA.RM R4, R4, R11, 12582913 ;  /* 0x4b40000104047423 */ /* 0x000fc8000000400b */
[----:B------:R-:W-:-:S04]  /*0f40*/  FADD R9, R4, -12583039 ;  /* 0xcb40007f04097421 */ /* 0x000fc80000000000 */
[----:B------:R-:W-:-:S04]  /*0f50*/  FFMA R9, R0, 1.4426950216293334961, -R9 ;  /* 0x3fb8aa3b00097823 */ /* 0x000fc80000000809 */
[----:B------:R-:W-:Y:S01]  /*0f60*/  FFMA R9, R0, 1.925963033500011079e-08, R9 ;  /* 0x32a5706000097823 */ /* 0x000fe20000000009 */
[----:B------:R-:W-:-:S05]  /*0f70*/  SHF.L.U32 R0, R4, 0x17, RZ ;  /* 0x0000001704007819 */ /* 0x000fca00000006ff */
[----:B------:R-:W0:Y:S02]  /*0f80*/  MUFU.EX2 R9, R9 ;  /* 0x0000000900097308 */ /* 0x000e240000000800 */
[----:B0-----:R-:W-:-:S06]  /*0f90*/  FMUL R0, R0, R9 ;  /* 0x0000000900007220 */ /* 0x001fcc0000400000 */
[----:B------:R-:W0:Y:S01]  /*0fa0*/  FCHK P0, R0, R5 ;  /* 0x0000000500007302 */ /* 0x000e220000000000 */
[----:B------:R-:W-:-:S04]  /*0fb0*/  FFMA R2, R0, R3, RZ ;  /* 0x0000000300027223 */ /* 0x000fc800000000ff */
[----:B------:R-:W-:-:S04]  /*0fc0*/  FFMA R4, R2, -R5, R0 ;  /* 0x8000000502047223 */ /* 0x000fc80000000000 */
[----:B------:R-:W-:Y:S01]  /*0fd0*/  FFMA R11, R3, R4, R2 ;  /* 0x00000004030b7223 */ /* 0x000fe20000000002 */
[----:B0-----:R-:W-:Y:S06]  /*0fe0*/  @!P0 BRA `(.L_x_137) ;  /* 0x0000000000108947 */ /* 0x001fec0003800000 */
[----:B------:R-:W-:Y:S02]  /*0ff0*/  MOV R3, R5 ;  /* 0x0000000500037202 */ /* 0x000fe40000000f00 */
[----:B------:R-:W-:-:S07]  /*1000*/  MOV R2, 0x1020 ;  /* 0x0000102000027802 */ /* 0x000fce0000000f00 */
[----:B------:R-:W-:Y:S05]  /*1010*/  CALL.REL.NOINC `($__internal_3_$__cuda_sm3x_div_rn_noftz_f32_slowpath) ;  /* 0x0000000000187944 */ /* 0x000fea0003c00000 */
[----:B------:R-:W-:-:S07]  /*1020*/  MOV R11, R0 ;  /* 0x00000000000b7202 */ /* 0x000fce0000000f00 */
.L_x_137:
[----:B------:R-:W-:Y:S05]  /*1030*/  BSYNC.RECONVERGENT B0 ;  /* 0x0000000000007941 */ /* 0x000fea0003800200 */
.L_x_136:
[----:B------:R-:W0:Y:S02]  /*1040*/  LDC.64 R2, c[0x0][0x398] ;  /* 0x0000e600ff027b82 */ /* 0x000e240000000a00 */
[----:B0-----:R-:W-:-:S05]  /*1050*/  IMAD.WIDE R2, R7, 0x4, R2 ;  /* 0x0000000407027825 */ /* 0x001fca00078e0202 */
[----:B------:R-:W-:Y:S01]  /*1060*/  STG.E desc[UR8][R2.64], R11 ;  /* 0x0000000b02007986 */ /* 0x000fe2000c101908 */
[----:B------:R-:W-:Y:S05]  /*1070*/  EXIT ;  /* 0x000000000000794d */ /* 0x000fea0003800000 */
        .weak           $__internal_3_$__cuda_sm3x_div_rn_noftz_f32_slowpath
        .type           $__internal_3_$__cuda_sm3x_div_rn_noftz_f32_slowpath,@function
        .size           $__internal_3_$__cuda_sm3x_div_rn_noftz_f32_slowpath,(.L_x_191 - $__internal_3_$__cuda_sm3x_div_rn_noftz_f32_slowpath)
$__internal_3_$__cuda_sm3x_div_rn_noftz_f32_slowpath:
        /* <DEDUP_REMOVED lines=9> */
[----:B------:R-:W-:-:S13]  /*1110*/  ISETP.GT.U32.OR P0, PT, R8, 0xfd, P0 ;  /* 0x000000fd0800780c */ /* 0x000fda0000704470 */
[----:B------:R-:W-:Y:S01]  /*1120*/  @!P0 MOV R6, RZ ;  /* 0x000000ff00068202 */ /* 0x000fe20000000f00 */
[----:B------:R-:W-:Y:S06]  /*1130*/  @!P0 BRA `(.L_x_139) ;  /* 0x00000000005c8947 */ /* 0x000fec0003800000 */
[----:B------:R-:W-:Y:S02]  /*1140*/  FSETP.GTU.FTZ.AND P1, PT, |R3|, +INF , PT ;  /* 0x7f8000000300780b */ /* 0x000fe40003f3c200 */
        /* <DEDUP_REMOVED lines=22> */
.L_x_139:
[----:B------:R-:W-:Y:S01]  /*12b0*/  LEA R0, R13, 0xc0800000, 0x17 ;  /* 0xc08000000d007811 */ /* 0x000fe200078eb8ff */
[----:B------:R-:W-:Y:S01]  /*12c0*/  BSSY.RECONVERGENT B2, `(.L_x_144) ;  /* 0x0000036000027945 */ /* 0x000fe20003800200 */
[----:B------:R-:W-:Y:S02]  /*12d0*/  IADD3 R4, PT, PT, R4, -0x7f, RZ ;  /* 0xffffff8104047810 */ /* 0x000fe40007ffe0ff */
[----:B------:R-:W-:-:S03]  /*12e0*/  IADD3 R3, PT, PT, -R0, R3, RZ ;  /* 0x0000000300037210 */ /* 0x000fc60007ffe1ff */
[----:B------:R-:W-:Y:S01]  /*12f0*/  IMAD R0, R4, -0x800000, R5 ;  /* 0xff80000004007824 */ /* 0x000fe200078e0205 */
[----:B------:R-:W0:Y:S01]  /*1300*/  MUFU.RCP R8, R3 ;  /* 0x0000000300087308 */ /* 0x000e220000001000 */
[----:B------:R-:W-:-:S04]  /*1310*/  FADD.FTZ R9, -R3, -RZ ;  /* 0x800000ff03097221 */ /* 0x000fc80000010100 */
[----:B0-----:R-:W-:-:S04]  /*1320*/  FFMA R11, R8, R9, 1 ;  /* 0x3f800000080b7423 */ /* 0x001fc80000000009 */
[----:B------:R-:W-:-:S04]  /*1330*/  FFMA R10, R8, R11, R8 ;  /* 0x0000000b080a7223 */ /* 0x000fc80000000008 */
[----:B------:R-:W-:-:S04]  /*1340*/  FFMA R5, R0, R10, RZ ;  /* 0x0000000a00057223 */ /* 0x000fc800000000ff */
[----:B------:R-:W-:-:S04]  /*1350*/  FFMA R8, R9, R5, R0 ;  /* 0x0000000509087223 */ /* 0x000fc80000000000 */
[----:B------:R-:W-:Y:S01]  /*1360*/  FFMA R11, R10, R8, R5 ;  /* 0x000000080a0b7223 */ /* 0x000fe20000000005 */
[----:B------:R-:W-:-:S03]  /*1370*/  IADD3 R5, PT, PT, R4, 0x7f, -R13 ;  /* 0x0000007f04057810 */ /* 0x000fc60007ffe80d */
[----:B------:R-:W-:Y:S01]  /*1380*/  FFMA R8, R9, R11, R0 ;  /* 0x0000000b09087223 */ /* 0x000fe20000000000 */
[----:B------:R-:W-:-:S03]  /*1390*/  IADD3 R5, PT, PT, R5, R6, RZ ;  /* 0x0000000605057210 */ /* 0x000fc60007ffe0ff */
        /* <DEDUP_REMOVED lines=20> */
[----:B------:R-:W-:Y:S02]  /*14e0*/  ISETP.NE.AND P1, PT, R9, RZ, PT ;  /* 0x000000ff0900720c */ /* 0x000fe40003f25270 */
[----:B------:R-:W-:Y:S02]  /*14f0*/  LOP3.LUT R5, R5, 0x800000, RZ, 0xfc, !PT ;  /* 0x0080000005057812 */ /* 0x000fe400078efcff */
[----:B------:R-:W-:-:S02]  /*1500*/  IADD3 R8, PT, PT, -R9, RZ, RZ ;  /* 0x000000ff09087210 */ /* 0x000fc40007ffe1ff */
[----:B------:R-:W-:Y:S02]  /*1510*/  SHF.L.U32 R6, R5, R6, RZ ;  /* 0x0000000605067219 */ /* 0x000fe400000006ff */
[----:B------:R-:W-:Y:S02]  /*1520*/  FSETP.NEU.FTZ.AND P0, PT, R3, R4, PT ;  /* 0x000000040300720b */ /* 0x000fe40003f1d000 */
[----:B------:R-:W-:Y:S02]  /*1530*/  SEL R4, R8, RZ, P2 ;  /* 0x000000ff08047207 */ /* 0x000fe40001000000 */
[----:B------:R-:W-:Y:S02]  /*1540*/  ISETP.NE.AND P1, PT, R6, RZ, P1 ;  /* 0x000000ff0600720c */ /* 0x000fe40000f25270 */
[----:B------:R-:W-:Y:S02]  /*1550*/  SHF.R.U32.HI R4, RZ, R4, R5 ;  /* 0x00000004ff047219 */ /* 0x000fe40000011605 */
[----:B------:R-:W-:-:S02]  /*1560*/  PLOP3.LUT P0, PT, P0, P1, PT, 0xf8, 0x8f ;  /* 0x00000000008f781c */ /* 0x000fc40000703f70 */
[----:B------:R-:W-:Y:S02]  /*1570*/  SHF.R.U32.HI R6, RZ, 0x1, R4 ;  /* 0x00000001ff067819 */ /* 0x000fe40000011604 */
[----:B------:R-:W-:-:S04]  /*1580*/  SEL R3, RZ, 0x1, !P0 ;  /* 0x00000001ff037807 */ /* 0x000fc80004000000 */
[----:B------:R-:W-:-:S04]  /*1590*/  LOP3.LUT R3, R3, 0x1, R6, 0xf8, !PT ;  /* 0x0000000103037812 */ /* 0x000fc800078ef806 */
[----:B------:R-:W-:-:S04]  /*15a0*/  LOP3.LUT R3, R3, R4, RZ, 0xc0, !PT ;  /* 0x0000000403037212 */ /* 0x000fc800078ec0ff */
[----:B------:R-:W-:-:S04]  /*15b0*/  IADD3 R3, PT, PT, R6, R3, RZ ;  /* 0x0000000306037210 */ /* 0x000fc80007ffe0ff */
[----:B------:R-:W-:Y:S01]  /*15c0*/  LOP3.LUT R0, R3, R0, RZ, 0xfc, !PT ;  /* 0x0000000003007212 */ /* 0x000fe200078efcff */
[----:B------:R-:W-:Y:S06]  /*15d0*/  BRA `(.L_x_147) ;  /* 0x0000000000107947 */ /* 0x000fec0003800000 */
.L_x_146:
[----:B------:R-:W-:-:S04]  /*15e0*/  LOP3.LUT R0, R0, 0x80000000, RZ, 0xc0, !PT ;  /* 0x8000000000007812 */ /* 0x000fc800078ec0ff */
[----:B------:R-:W-:Y:S01]  /*15f0*/  LOP3.LUT R0, R0, 0x7f800000, RZ, 0xfc, !PT ;  /* 0x7f80000000007812 */ /* 0x000fe200078efcff */
[----:B------:R-:W-:Y:S06]  /*1600*/  BRA `(.L_x_147) ;  /* 0x0000000000047947 */ /* 0x000fec0003800000 */
.L_x_145:
[----:B------:R-:W-:-:S07]  /*1610*/  LEA R0, R5, R0, 0x17 ;  /* 0x0000000005007211 */ /* 0x000fce00078eb8ff */
.L_x_147:
[----:B------:R-:W-:Y:S05]  /*1620*/  BSYNC.RECONVERGENT B2 ;  /* 0x0000000000027941 */ /* 0x000fea0003800200 */
.L_x_144:
[----:B------:R-:W-:Y:S05]  /*1630*/  BRA `(.L_x_148) ;  /* 0x0000000000207947 */ /* 0x000fea0003800000 */
.L_x_143:
[----:B------:R-:W-:-:S04]  /*1640*/  LOP3.LUT R0, R3, 0x80000000, R5, 0x48, !PT ;  /* 0x8000000003007812 */ /* 0x000fc800078e4805 */
[----:B------:R-:W-:Y:S01]  /*1650*/  LOP3.LUT R0, R0, 0x7f800000, RZ, 0xfc, !PT ;  /* 0x7f80000000007812 */ /* 0x000fe200078efcff */
[----:B------:R-:W-:Y:S06]  /*1660*/  BRA `(.L_x_148) ;  /* 0x0000000000147947 */ /* 0x000fec0003800000 */
.L_x_142:
[----:B------:R-:W-:Y:S01]  /*1670*/  LOP3.LUT R0, R3, 0x80000000, R5, 0x48, !PT ;  /* 0x8000000003007812 */ /* 0x000fe200078e4805 */
[----:B------:R-:W-:Y:S06]  /*1680*/  BRA `(.L_x_148) ;  /* 0x00000000000c7947 */ /* 0x000fec0003800000 */
.L_x_141:
[----:B------:R-:W0:Y:S01]  /*1690*/  MUFU.RSQ R0, -QNAN ;  /* 0xffc0000000007908 */ /* 0x000e220000001400 */
[----:B------:R-:W-:Y:S05]  /*16a0*/  BRA `(.L_x_148) ;  /* 0x0000000000047947 */ /* 0x000fea0003800000 */
.L_x_140:
[----:B------:R-:W-:-:S07]  /*16b0*/  FADD.FTZ R0, R0, R3 ;  /* 0x0000000300007221 */ /* 0x000fce0000010000 */
.L_x_148:
[----:B------:R-:W-:Y:S05]  /*16c0*/  BSYNC.RECONVERGENT B1 ;  /* 0x0000000000017941 */ /* 0x000fea0003800200 */
.L_x_138:
[----:B------:R-:W-:-:S04]  /*16d0*/  HFMA2 R3, -RZ, RZ, 0, 0 ;  /* 0x00000000ff037431 */ /* 0x000fc800000001ff */
[----:B0-----:R-:W-:Y:S05]  /*16e0*/  RET.REL.NODEC R2 `(softmax) ;  /* 0xffffffe802447950 */ /* 0x001fea0003c3ffff */
.L_x_149:
        /* <DEDUP_REMOVED lines=9> */
.L_x_191:


//--------------------- .text.tangentDer          --------------------------
	.section	.text.tangentDer,"ax",@progbits
	.align	128
        .global         tangentDer
        .type           tangentDer,@function
        .size           tangentDer,(.L_x_192 - tangentDer)
        .other          tangentDer,@"STO_CUDA_ENTRY STV_DEFAULT"
tangentDer:
.text.tangentDer:
        /* <DEDUP_REMOVED lines=13> */
[----:B------:R-:W0:Y:S01]  /*00d0*/  LDC.64 R2, c[0x0][0x390] ;  /* 0x0000e400ff027b82 */ /* 0x000e220000000a00 */
[----:B------:R-:W1:Y:S01]  /*00e0*/  LDCU.64 UR4, c[0x0][0x358] ;  /* 0x00006b00ff0477ac */ /* 0x000e620008000a00 */
[----:B------:R-:W-:Y:S01]  /*00f0*/  IMAD R0, R5, UR6, R0 ;  /* 0x0000000605007c24 */ /* 0x000fe2000f8e0200 */
[----:B------:R-:W2:Y:S03]  /*0100*/  LDCU UR6, c[0x0][0x388] ;  /* 0x00007100ff0677ac */ /* 0x000ea60008000800 */
[----:B0-----:R-:W-:-:S06]  /*0110*/  IMAD.WIDE R2, R0, 0x4, R2 ;  /* 0x0000000400027825 */ /* 0x001fcc00078e0202 */
[----:B-1----:R-:W2:Y:S01]  /*0120*/  LDG.E R2, desc[UR4][R2.64] ;  /* 0x0000000402027981 */ /* 0x002ea2000c1e1900 */
[----:B------:R-:W-:Y:S01]  /*0130*/  IMAD.MOV.U32 R5, RZ, RZ, 0x3bbb989d ;  /* 0x3bbb989dff057424 */ /* 0x000fe200078e00ff */
[----:B------:R-:W-:Y:S01]  /*0140*/  BSSY.RECONVERGENT B0, `(.L_x_150) ;  /* 0x0000022000007945 */ /* 0x000fe20003800200 */
[----:B------:R-:W-:Y:S02]  /*0150*/  IMAD.MOV.U32 R6, RZ, RZ, 0x437c0000 ;  /* 0x437c0000ff067424 */ /* 0x000fe400078e00ff */
[----:B--2---:R-:W-:-:S04]  /*0160*/  FMUL R4, R2, -UR6 ;  /* 0x8000000602047c20 */ /* 0x004fc80008400000 */
[----:B------:R-:W-:-:S04]  /*0170*/  FFMA.SAT R5, R4, R5, 0.5 ;  /* 0x3f00000004057423 */ /* 0x000fc80000002005 */
[----:B------:R-:W-:Y:S01]  /*0180*/  FFMA.RM R5, R5, R6, 12582913 ;  /* 0x4b40000105057423 */ /* 0x000fe20000004006 */
[----:B------:R-:W-:-:S03]  /*0190*/  IMAD.MOV.U32 R6, RZ, RZ, 0x1 ;  /* 0x00000001ff067424 */ /* 0x000fc600078e00ff */
[C---:B------:R-:W-:Y:S01]  /*01a0*/  FADD R7, R5.reuse, -12583039 ;  /* 0xcb40007f05077421 */ /* 0x040fe20000000000 */
[----:B------:R-:W-:-:S03]  /*01b0*/  IMAD.SHL.U32 R5, R5, 0x800000, RZ ;  /* 0x0080000005057824 */ /* 0x000fc600078e00ff */
[----:B------:R-:W-:-:S04]  /*01c0*/  FFMA R7, R4, 1.4426950216293334961, -R7 ;  /* 0x3fb8aa3b04077823 */ /* 0x000fc80000000807 */
[----:B------:R-:W-:-:S06]  /*01d0*/  FFMA R12, R4, 1.925963033500011079e-08, R7 ;  /* 0x32a57060040c7823 */ /* 0x000fcc0000000007 */
[----:B------:R-:W0:Y:S02]  /*01e0*/  MUFU.EX2 R12, R12 ;  /* 0x0000000c000c7308 */ /* 0x000e240000000800 */
[----:B0-----:R-:W-:-:S04]  /*01f0*/  FMUL R13, R5, R12 ;  /* 0x0000000c050d7220 */ /* 0x001fc80000400000 */
[----:B------:R-:W-:-:S04]  /*0200*/  FADD R2, R13, 1 ;  /* 0x3f8000000d027421 */ /* 0x000fc80000000000 */
[----:B------:R-:W-:Y:S02]  /*0210*/  FMUL R4, R2, R2 ;  /* 0x0000000202047220 */ /* 0x000fe40000400000 */
[----:B------:R-:W-:Y:S08]  /*0220*/  F2F.F64.F32 R2, UR6 ;  /* 0x0000000600027d10 */ /* 0x000ff00008201800 */
[----:B------:R-:W0:Y:S08]  /*0230*/  F2F.F64.F32 R4, R4 ;  /* 0x0000000400047310 */ /* 0x000e300000201800 */
[----:B0-----:R-:W0:Y:S02]  /*0240*/  MUFU.RCP64H R7, R5 ;  /* 0x0000000500077308 */ /* 0x001e240000001800 */
[----:B0-----:R-:W-:-:S08]  /*0250*/  DFMA R8, -R4, R6, 1 ;  /* 0x3ff000000408742b */ /* 0x001fd00000000106 */
[----:B------:R-:W-:Y:S02]  /*0260*/  DFMA R10, R8, R8, R8 ;  /* 0x00000008080a722b */ /* 0x000fe40000000008 */
[----:B------:R-:W0:Y:S06]  /*0270*/  F2F.F64.F32 R8, R13 ;  /* 0x0000000d00087310 */ /* 0x000e2c0000201800 */
[----:B------:R-:W-:Y:S02]  /*0280*/  DFMA R10, R6, R10, R6 ;  /* 0x0000000a060a722b */ /* 0x000fe40000000006 */
[----:B------:R-:W-:-:S06]  /*0290*/  DADD R6, R2, R2 ;  /* 0x0000000002067229 */ /* 0x000fcc0000000002 */
[----:B------:R-:W-:Y:S02]  /*02a0*/  DFMA R2, -R4, R10, 1 ;  /* 0x3ff000000402742b */ /* 0x000fe4000000010a */
[----:B0-----:R-:W-:-:S06]  /*02b0*/  DMUL R6, R6, R8 ;  /* 0x0000000806067228 */ /* 0x001fcc0000000000 */
[----:B------:R-:W-:-:S04]  /*02c0*/  DFMA R2, R10, R2, R10 ;  /* 0x000000020a02722b */ /* 0x000fc8000000000a */
[----:B------:R-:W-:-:S04]  /*02d0*/  FSETP.GEU.AND P1, PT, |R7|, 6.5827683646048100446e-37, PT ;  /* 0x036000000700780b */ /* 0x000fc80003f2e200 */
[----:B------:R-:W-:-:S08]  /*02e0*/  DMUL R8, R6, R2 ;  /* 0x0000000206087228 */ /* 0x000fd00000000000 */
[----:B------:R-:W-:-:S08]  /*02f0*/  DFMA R10, -R4, R8, R6 ;  /* 0x00000008040a722b */ /* 0x000fd00000000106 */
[----:B------:R-:W-:-:S10]  /*0300*/  DFMA R2, R2, R10, R8 ;  /* 0x0000000a0202722b */ /* 0x000fd40000000008 */
[----:B------:R-:W-:-:S05]  /*0310*/  FFMA R8, RZ, R5, R3 ;  /* 0x00000005ff087223 */ /* 0x000fca0000000003 */
[----:B------:R-:W-:-:S13]  /*0320*/  FSETP.GT.AND P0, PT, |R8|, 1.469367938527859385e-39, PT ;  /* 0x001000000800780b */ /* 0x000fda0003f04200 */
[----:B------:R-:W-:Y:S05]  /*0330*/  @P0 BRA P1, `(.L_x_151) ;  /* 0x0000000000080947 */ /* 0x000fea0000800000 */
[----:B------:R-:W-:-:S07]  /*0340*/  MOV R10, 0x360 ;  /* 0x00000360000a7802 */ /* 0x000fce0000000f00 */
[----:B------:R-:W-:Y:S05]  /*0350*/  CALL.REL.NOINC `($__internal_4_$__cuda_sm20_div_rn_f64_full) ;  /* 0x0000000000187944 */ /* 0x000fea0003c00000 */
.L_x_151:
[----:B------:R-:W-:Y:S05]  /*0360*/  BSYNC.RECONVERGENT B0 ;  /* 0x0000000000007941 */ /* 0x000fea0003800200 */
.L_x_150:
[----:B------:R-:W0:Y:S01]  /*0370*/  LDC.64 R4, c[0x0][0x398] ;  /* 0x0000e600ff047b82 */ /* 0x000e220000000a00 */
[----:B------:R-:W1:Y:S01]  /*0380*/  F2F.F32.F64 R3, R2 ;  /* 0x0000000200037310 */ /* 0x000e620000301000 */
[----:B0-----:R-:W-:-:S05]  /*0390*/  IMAD.WIDE R4, R0, 0x4, R4 ;  /* 0x0000000400047825 */ /* 0x001fca00078e0204 */
[----:B-1----:R-:W-:Y:S01]  /*03a0*/  STG.E desc[UR4][R4.64], R3 ;  /* 0x0000000304007986 */ /* 0x002fe2000c101904 */
[----:B------:R-:W-:Y:S05]  /*03b0*/  EXIT ;  /* 0x000000000000794d */ /* 0x000fea0003800000 */
        .weak           $__internal_4_$__cuda_sm20_div_rn_f64_full
        .type           $__internal_4_$__cuda_sm20_div_rn_f64_full,@function
        .size           $__internal_4_$__cuda_sm20_div_rn_f64_full,(.L_x_192 - $__internal_4_$__cuda_sm20_div_rn_f64_full)
$__internal_4_$__cuda_sm20_div_rn_f64_full:
[C---:B------:R-:W-:Y:S01]  /*03c0*/  FSETP.GEU.AND P0, PT, |R5|.reuse, 1.469367938527859385e-39, PT ;  /* 0x001000000500780b */ /* 0x040fe20003f0e200 */
[----:B------:R-:W-:Y:S01]  /*03d0*/  IMAD.MOV.U32 R16, RZ, RZ, 0x1 ;  /* 0x00000001ff107424 */ /* 0x000fe200078e00ff */
[----:B------:R-:W-:Y:S01]  /*03e0*/  LOP3.LUT R2, R5, 0x800fffff, RZ, 0xc0, !PT ;  /* 0x800fffff05027812 */ /* 0x000fe200078ec0ff */
[----:B------:R-:W-:Y:S01]  /*03f0*/  BSSY.RECONVERGENT B1, `(.L_x_152) ;  /* 0x0000055000017945 */ /* 0x000fe20003800200 */
[C---:B------:R-:W-:Y:S02]  /*0400*/  FSETP.GEU.AND P2, PT, |R7|.reuse, 1.469367938527859385e-39, PT ;  /* 0x001000000700780b */ /* 0x040fe40003f4e200 */
[----:B------:R-:W-:Y:S01]  /*0410*/  LOP3.LUT R3, R2, 0x3ff00000, RZ, 0xfc, !PT ;  /* 0x3ff0000002037812 */ /* 0x000fe200078efcff */
[----:B------:R-:W-:Y:S01]  /*0420*/  IMAD.MOV.U32 R2, RZ, RZ, R4 ;  /* 0x000000ffff027224 */ /* 0x000fe200078e0004 */
[----:B------:R-:W-:Y:S02]  /*0430*/  LOP3.LUT R11, R7, 0x7ff00000, RZ, 0xc0, !PT ;  /* 0x7ff00000070b7812 */ /* 0x000fe400078ec0ff */
[----:B------:R-:W-:-:S03]  /*0440*/  LOP3.LUT R14, R5, 0x7ff00000, RZ, 0xc0, !PT ;  /* 0x7ff00000050e7812 */ /* 0x000fc600078ec0ff */
[----:B------:R-:W-:Y:S01]  /*0450*/  @!P0 DMUL R2, R4, 8.98846567431157953865e+307 ;  /* 0x7fe0000004028828 */ /* 0x000fe20000000000 */
[----:B------:R-:W-:-:S03]  /*0460*/  ISETP.GE.U32.AND P1, PT, R11, R14, PT ;  /* 0x0000000e0b00720c */ /* 0x000fc60003f26070 */
[----:B------:R-:W-:Y:S01]  /*0470*/  @!P2 LOP3.LUT R12, R5, 0x7ff00000, RZ, 0xc0, !PT ;  /* 0x7ff00000050ca812 */ /* 0x000fe200078ec0ff */
[----:B------:R-:W-:Y:S01]  /*0480*/  @!P2 IMAD.MOV.U32 R18, RZ, RZ, RZ ;  /* 0x000000ffff12a224 */ /* 0x000fe200078e00ff */
[----:B------:R-:W0:Y:S02]  /*0490*/  MUFU.RCP64H R17, R3 ;  /* 0x0000000300117308 */ /* 0x000e240000001800 */
[----:B------:R-:W-:Y:S01]  /*04a0*/  @!P2 ISETP.GE.U32.AND P3, PT, R11, R12, PT ;  /* 0x0000000c0b00a20c */ /* 0x000fe20003f66070 */
[----:B------:R-:W-:-:S05]  /*04b0*/  IMAD.MOV.U32 R12, RZ, RZ, 0x1ca00000 ;  /* 0x1ca00000ff0c7424 */ /* 0x000fca00078e00ff */
[----:B------:R-:W-:-:S04]  /*04c0*/  @!P2 SEL R13, R12, 0x63400000, !P3 ;  /* 0x634000000c0da807 */ /* 0x000fc80005800000 */
[----:B------:R-:W-:-:S04]  /*04d0*/  @!P2 LOP3.LUT R13, R13, 0x80000000, R7, 0xf8, !PT ;  /* 0x800000000d0da812 */ /* 0x000fc800078ef807 */
[----:B------:R-:W-:Y:S01]  /*04e0*/  @!P2 LOP3.LUT R19, R13, 0x100000, RZ, 0xfc, !PT ;  /* 0x001000000d13a812 */ /* 0x000fe200078efcff */
[----:B0-----:R-:W-:-:S08]  /*04f0*/  DFMA R8, R16, -R2, 1 ;  /* 0x3ff000001008742b */ /* 0x001fd00000000802 */
[----:B------:R-:W-:-:S08]  /*0500*/  DFMA R8, R8, R8, R8 ;  /* 0x000000080808722b */ /* 0x000fd00000000008 */
[----:B------:R-:W-:Y:S01]  /*0510*/  DFMA R16, R16, R8, R16 ;  /* 0x000000081010722b */ /* 0x000fe20000000010 */
[----:B------:R-:W-:Y:S01]  /*0520*/  SEL R9, R12, 0x63400000, !P1 ;  /* 0x634000000c097807 */ /* 0x000fe20004800000 */
[----:B------:R-:W-:-:S03]  /*0530*/  IMAD.MOV.U32 R8, RZ, RZ, R6 ;  /* 0x000000ffff087224 */ /* 0x000fc600078e0006 */
[----:B------:R-:W-:-:S03]  /*0540*/  LOP3.LUT R9, R9, 0x800fffff, R7, 0xf8, !PT ;  /* 0x800fffff09097812 */ /* 0x000fc600078ef807 */
[----:B------:R-:W-:-:S03]  /*0550*/  DFMA R20, R16, -R2, 1 ;  /* 0x3ff000001014742b */ /* 0x000fc60000000802 */
[----:B------:R-:W-:-:S05]  /*0560*/  @!P2 DFMA R8, R8, 2, -R18 ;  /* 0x400000000808a82b */ /* 0x000fca0000000812 */
[----:B------:R-:W-:Y:S01]  /*0570*/  DFMA R16, R16, R20, R16 ;  /* 0x000000141010722b */ /* 0x000fe20000000010 */
[----:B------:R-:W-:Y:S02]  /*0580*/  IMAD.MOV.U32 R21, RZ, RZ, R11 ;  /* 0x000000ffff157224 */ /* 0x000fe400078e000b */
[----:B------:R-:W-:Y:S01]  /*0590*/  IMAD.MOV.U32 R20, RZ, RZ, R14 ;  /* 0x000000ffff147224 */ /* 0x000fe200078e000e */
[----:B------:R-:W-:Y:S02]  /*05a0*/  @!P0 LOP3.LUT R20, R3, 0x7ff00000, RZ, 0xc0, !PT ;  /* 0x7ff0000003148812 */ /* 0x000fe400078ec0ff */
[----:B------:R-:W-:Y:S02]  /*05b0*/  @!P2 LOP3.LUT R21, R9, 0x7ff00000, RZ, 0xc0, !PT ;  /* 0x7ff000000915a812 */ /* 0x000fe400078ec0ff */
[----:B------:R-:W-:Y:S01]  /*05c0*/  DMUL R18, R16, R8 ;  /* 0x0000000810127228 */ /* 0x000fe20000000000 */
[----:B------:R-:W-:Y:S02]  /*05d0*/  VIADD R22, R20, 0xffffffff ;  /* 0xffffffff14167836 */ /* 0x000fe40000000000 */
[----:B------:R-:W-:-:S05]  /*05e0*/  VIADD R13, R21, 0xffffffff ;  /* 0xffffffff150d7836 */ /* 0x000fca0000000000 */
[----:B------:R-:W-:Y:S01]  /*05f0*/  DFMA R14, R18, -R2, R8 ;  /* 0x80000002120e722b */ /* 0x000fe20000000008 */
[----:B------:R-:W-:-:S04]  /*0600*/  ISETP.GT.U32.AND P0, PT, R13, 0x7feffffe, PT ;  /* 0x7feffffe0d00780c */ /* 0x000fc80003f04070 */
[----:B------:R-:W-:-:S03]  /*0610*/  ISETP.GT.U32.OR P0, PT, R22, 0x7feffffe, P0 ;  /* 0x7feffffe1600780c */ /* 0x000fc60000704470 */
[----:B------:R-:W-:-:S10]  /*0620*/  DFMA R14, R16, R14, R18 ;  /* 0x0000000e100e722b */ /* 0x000fd40000000012 */
[----:B------:R-:W-:Y:S05]  /*0630*/  @P0 BRA `(.L_x_153) ;  /* 0x00000000006c0947 */ /* 0x000fea0003800000 */
[----:B------:R-:W-:-:S04]  /*0640*/  LOP3.LUT R16, R5, 0x7ff00000, RZ, 0xc0, !PT ;  /* 0x7ff0000005107812 */ /* 0x000fc800078ec0ff */
[CC--:B------:R-:W-:Y:S02]  /*0650*/  VIADDMNMX R6, R11.reuse, -R16.reuse, 0xb9600000, !PT ;  /* 0xb96000000b067446 */ /* 0x0c0fe40007800910 */
[----:B------:R-:W-:Y:S02]  /*0660*/  ISETP.GE.U32.AND P0, PT, R11, R16, PT ;  /* 0x000000100b00720c */ /* 0x000fe40003f06070 */
[----:B------:R-:W-:Y:S02]  /*0670*/  VIMNMX R6, PT, PT, R6, 0x46a00000, PT ;  /* 0x46a0000006067848 */ /* 0x000fe40003fe0100 */
[----:B------:R-:W-:-:S05]  /*0680*/  SEL R11, R12, 0x63400000, !P0 ;  /* 0x634000000c0b7807 */ /* 0x000fca0004000000 */
[----:B------:R-:W-:Y:S02]  /*0690*/  IMAD.IADD R11, R6, 0x1, -R11 ;  /* 0x00000001060b7824 */ /* 0x000fe400078e0a0b */
[----:B------:R-:W-:Y:S02]  /*06a0*/  IMAD.MOV.U32 R6, RZ, RZ, RZ ;  /* 0x000000ffff067224 */ /* 0x000fe400078e00ff */
[----:B------:R-:W-:-:S06]  /*06b0*/  VIADD R7, R11, 0x7fe00000 ;  /* 0x7fe000000b077836 */ /* 0x000fcc0000000000 */
[----:B------:R-:W-:-:S10]  /*06c0*/  DMUL R12, R14, R6 ;  /* 0x000000060e0c7228 */ /* 0x000fd40000000000 */
[----:B------:R-:W-:-:S13]  /*06d0*/  FSETP.GTU.AND P0, PT, |R13|, 1.469367938527859385e-39, PT ;  /* 0x001000000d00780b */ /* 0x000fda0003f0c200 */
[----:B------:R-:W-:Y:S05]  /*06e0*/  @P0 BRA `(.L_x_154) ;  /* 0x0000000000940947 */ /* 0x000fea0003800000 */
[----:B------:R-:W-:Y:S01]  /*06f0*/  DFMA R2, R14, -R2, R8 ;  /* 0x800000020e02722b */ /* 0x000fe20000000008 */
[----:B------:R-:W-:-:S09]  /*0700*/  IMAD.MOV.U32 R6, RZ, RZ, RZ ;  /* 0x000000ffff067224 */ /* 0x000fd200078e00ff */
[C---:B------:R-:W-:Y:S02]  /*0710*/  FSETP.NEU.AND P0, PT, R3.reuse, RZ, PT ;  /* 0x000000ff0300720b */ /* 0x040fe40003f0d000 */
[----:B------:R-:W-:-:S04]  /*0720*/  LOP3.LUT R5, R3, 0x80000000, R5, 0x48, !PT ;  /* 0x8000000003057812 */ /* 0x000fc800078e4805 */
[----:B------:R-:W-:-:S07]  /*0730*/  LOP3.LUT R7, R5, R7, RZ, 0xfc, !PT ;  /* 0x0000000705077212 */ /* 0x000fce00078efcff */
[----:B------:R-:W-:Y:S05]  /*0740*/  @!P0 BRA `(.L_x_154) ;  /* 0x00000000007c8947 */ /* 0x000fea0003800000 */
[----:B------:R-:W-:Y:S01]  /*0750*/  IMAD.MOV R3, RZ, RZ, -R11 ;  /* 0x000000ffff037224 */ /* 0x000fe200078e0a0b */
[----:B------:R-:W-:Y:S01]  /*0760*/  DMUL.RP R6, R14, R6 ;  /* 0x000000060e067228 */ /* 0x000fe20000008000 */
[----:B------:R-:W-:Y:S01]  /*0770*/  IMAD.MOV.U32 R2, RZ, RZ, RZ ;  /* 0x000000ffff027224 */ /* 0x000fe200078e00ff */
[----:B------:R-:W-:-:S05]  /*0780*/  IADD3 R11, PT, PT, -R11, -0x43300000, RZ ;  /* 0xbcd000000b0b7810 */ /* 0x000fca0007ffe1ff */
[----:B------:R-:W-:-:S03]  /*0790*/  DFMA R2, R12, -R2, R14 ;  /* 0x800000020c02722b */ /* 0x000fc6000000000e */
[----:B------:R-:W-:-:S07]  /*07a0*/  LOP3.LUT R5, R7, R5, RZ, 0x3c, !PT ;  /* 0x0000000507057212 */ /* 0x000fce00078e3cff */
[----:B------:R-:W-:-:S04]  /*07b0*/  FSETP.NEU.AND P0, PT, |R3|, R11, PT ;  /* 0x0000000b0300720b */ /* 0x000fc80003f0d200 */
[----:B------:R-:W-:Y:S02]  /*07c0*/  FSEL R12, R6, R12, !P0 ;  /* 0x0000000c060c7208 */ /* 0x000fe40004000000 */
[----:B------:R-:W-:Y:S01]  /*07d0*/  FSEL R13, R5, R13, !P0 ;  /* 0x0000000d050d7208 */ /* 0x000fe20004000000 */
[----:B------:R-:W-:Y:S06]  /*07e0*/  BRA `(.L_x_154) ;  /* 0x0000000000547947 */ /* 0x000fec0003800000 */
.L_x_153:
[----:B------:R-:W-:-:S14]  /*07f0*/  DSETP.NAN.AND P0, PT, R6, R6, PT ;  /* 0x000000060600722a */ /* 0x000fdc0003f08000 */
[----:B------:R-:W-:Y:S05]  /*0800*/  @P0 BRA `(.L_x_155) ;  /* 0x0000000000440947 */ /* 0x000fea0003800000 */
[----:B------:R-:W-:-:S14]  /*0810*/  DSETP.NAN.AND P0, PT, R4, R4, PT ;  /* 0x000000040400722a */ /* 0x000fdc0003f08000 */
[----:B------:R-:W-:Y:S05]  /*0820*/  @P0 BRA `(.L_x_156) ;  /* 0x0000000000300947 */ /* 0x000fea0003800000 */
[----:B------:R-:W-:Y:S01]  /*0830*/  ISETP.NE.AND P0, PT, R21, R20, PT ;  /* 0x000000141500720c */ /* 0x000fe20003f05270 */
[----:B------:R-:W-:Y:S02]  /*0840*/  IMAD.MOV.U32 R12, RZ, RZ, 0x0 ;  /* 0x00000000ff0c7424 */ /* 0x000fe400078e00ff */
[----:B------:R-:W-:-:S10]  /*0850*/  IMAD.MOV.U32 R13, RZ, RZ, -0x80000 ;  /* 0xfff80000ff0d7424 */ /* 0x000fd400078e00ff */
[----:B------:R-:W-:Y:S05]  /*0860*/  @!P0 BRA `(.L_x_154) ;  /* 0x0000000000348947 */ /* 0x000fea0003800000 */
[----:B------:R-:W-:Y:S02]  /*0870*/  ISETP.NE.AND P0, PT, R21, 0x7ff00000, PT ;  /* 0x7ff000001500780c */ /* 0x000fe40003f05270 */
[----:B------:R-:W-:Y:S02]  /*0880*/  LOP3.LUT R13, R7, 0x80000000, R5, 0x48, !PT ;  /* 0x80000000070d7812 */ /* 0x000fe400078e4805 */
[----:B------:R-:W-:-:S13]  /*0890*/  ISETP.EQ.OR P0, PT, R20, RZ, !P0 ;  /* 0x000000ff1400720c */ /* 0x000fda0004702670 */
[----:B------:R-:W-:Y:S01]  /*08a0*/  @P0 LOP3.LUT R2, R13, 0x7ff00000, RZ, 0xfc, !PT ;  /* 0x7ff000000d020812 */ /* 0x000fe200078efcff */
[----:B------:R-:W-:Y:S02]  /*08b0*/  @!P0 IMAD.MOV.U32 R12, RZ, RZ, RZ ;  /* 0x000000ffff0c8224 */ /* 0x000fe400078e00ff */
[----:B------:R-:W-:Y:S02]  /*08c0*/  @P0 IMAD.MOV.U32 R12, RZ, RZ, RZ ;  /* 0x000000ffff0c0224 */ /* 0x000fe400078e00ff */
[----:B------:R-:W-:Y:S01]  /*08d0*/  @P0 IMAD.MOV.U32 R13, RZ, RZ, R2 ;  /* 0x000000ffff0d0224 */ /* 0x000fe200078e0002 */
[----:B------:R-:W-:Y:S06]  /*08e0*/  BRA `(.L_x_154) ;  /* 0x0000000000147947 */ /* 0x000fec0003800000 */
.L_x_156:
[----:B------:R-:W-:Y:S01]  /*08f0*/  LOP3.LUT R13, R5, 0x80000, RZ, 0xfc, !PT ;  /* 0x00080000050d7812 */ /* 0x000fe200078efcff */
[----:B------:R-:W-:Y:S01]  /*0900*/  IMAD.MOV.U32 R12, RZ, RZ, R4 ;  /* 0x000000ffff0c7224 */ /* 0x000fe200078e0004 */
[----:B------:R-:W-:Y:S06]  /*0910*/  BRA `(.L_x_154) ;  /* 0x0000000000087947 */ /* 0x000fec0003800000 */
.L_x_155:
[----:B------:R-:W-:Y:S01]  /*0920*/  LOP3.LUT R13, R7, 0x80000, RZ, 0xfc, !PT ;  /* 0x00080000070d7812 */ /* 0x000fe200078efcff */
[----:B------:R-:W-:-:S07]  /*0930*/  IMAD.MOV.U32 R12, RZ, RZ, R6 ;  /* 0x000000ffff0c7224 */ /* 0x000fce00078e0006 */
.L_x_154:
[----:B------:R-:W-:Y:S05]  /*0940*/  BSYNC.RECONVERGENT B1 ;  /* 0x0000000000017941 */ /* 0x000fea0003800200 */
.L_x_152:
[----:B------:R-:W-:Y:S02]  /*0950*/  IMAD.MOV.U32 R11, RZ, RZ, 0x0 ;  /* 0x00000000ff0b7424 */ /* 0x000fe400078e00ff */
[----:B------:R-:W-:Y:S02]  /*0960*/  IMAD.MOV.U32 R2, RZ, RZ, R12 ;  /* 0x000000ffff027224 */ /* 0x000fe400078e000c */
[----:B------:R-:W-:Y:S01]  /*0970*/  IMAD.MOV.U32 R3, RZ, RZ, R13 ;  /* 0x000000ffff037224 */ /* 0x000fe200078e000d */
[----:B------:R-:W-:Y:S06]  /*0980*/  RET.REL.NODEC R10 `(tangentDer) ;  /* 0xfffffff40a9c7950 */ /* 0x000fec0003c3ffff */
.L_x_157:
        /* <DEDUP_REMOVED lines=15> */
.L_x_192:


//--------------------- .text.tangent             --------------------------
	.section	.text.tangent,"ax",@progbits
	.align	128
        .global         tangent
        .type           tangent,@function
        .size           tangent,(.L_x_193 - tangent)
        .other          tangent,@"STO_CUDA_ENTRY STV_DEFAULT"
tangent:
.text.tangent:
        /* <DEDUP_REMOVED lines=22> */
[----:B--2---:R-:W-:Y:S01]  /*0160*/  FMUL R4, R2, -UR6 ;  /* 0x8000000602047c20 */ /* 0x004fe20008400000 */
[----:B------:R-:W-:-:S03]  /*0170*/  IMAD.MOV.U32 R2, RZ, RZ, 0x1 ;  /* 0x00000001ff027424 */ /* 0x000fc600078e00ff */
[----:B------:R-:W-:-:S04]  /*0180*/  FFMA.SAT R5, R4, R5, 0.5 ;  /* 0x3f00000004057423 */ /* 0x000fc80000002005 */
[----:B------:R-:W-:-:S04]  /*0190*/  FFMA.RM R5, R5, R6, 12582913 ;  /* 0x4b40000105057423 */ /* 0x000fc80000004006 */
[C---:B------:R-:W-:Y:S01]  /*01a0*/  FADD R7, R5.reuse, -12583039 ;  /* 0xcb40007f05077421 */ /* 0x040fe20000000000 */
[----:B------:R-:W-:-:S03]  /*01b0*/  IMAD.SHL.U32 R5, R5, 0x800000, RZ ;  /* 0x0080000005057824 */ /* 0x000fc600078e00ff */
[----:B------:R-:W-:-:S04]  /*01c0*/  FFMA R7, R4, 1.4426950216293334961, -R7 ;  /* 0x3fb8aa3b04077823 */ /* 0x000fc80000000807 */
[----:B------:R-:W-:-:S06]  /*01d0*/  FFMA R8, R4, 1.925963033500011079e-08, R7 ;  /* 0x32a5706004087823 */ /* 0x000fcc0000000007 */
[----:B------:R-:W0:Y:S02]  /*01e0*/  MUFU.EX2 R8, R8 ;  /* 0x0000000800087308 */ /* 0x000e240000000800 */
[----:B0-----:R-:W-:-:S06]  /*01f0*/  FMUL R10, R5, R8 ;  /* 0x00000008050a7220 */ /* 0x001fcc0000400000 */
[----:B------:R-:W0:Y:S02]  /*0200*/  F2F.F64.F32 R4, R10 ;  /* 0x0000000a00047310 */ /* 0x000e240000201800 */
[----:B0-----:R-:W-:-:S06]  /*0210*/  DADD R4, R4, 1 ;  /* 0x3ff0000004047429 */ /* 0x001fcc0000000000 */
[----:B------:R-:W0:Y:S02]  /*0220*/  MUFU.RCP64H R3, R5 ;  /* 0x0000000500037308 */ /* 0x000e240000001800 */
[----:B0-----:R-:W-:-:S08]  /*0230*/  DFMA R6, -R4, R2, 1 ;  /* 0x3ff000000406742b */ /* 0x001fd00000000102 */
[----:B------:R-:W-:-:S08]  /*0240*/  DFMA R6, R6, R6, R6 ;  /* 0x000000060606722b */ /* 0x000fd00000000006 */
[----:B------:R-:W-:-:S08]  /*0250*/  DFMA R6, R2, R6, R2 ;  /* 0x000000060206722b */ /* 0x000fd00000000002 */
[----:B------:R-:W-:-:S08]  /*0260*/  DFMA R2, -R4, R6, 1 ;  /* 0x3ff000000402742b */ /* 0x000fd00000000106 */
[----:B------:R-:W-:-:S08]  /*0270*/  DFMA R2, R6, R2, R6 ;  /* 0x000000020602722b */ /* 0x000fd00000000006 */
[----:B------:R-:W-:-:S08]  /*0280*/  DMUL R6, R2, 2 ;  /* 0x4000000002067828 */ /* 0x000fd00000000000 */
[----:B------:R-:W-:-:S08]  /*0290*/  DFMA R8, -R4, R6, 2 ;  /* 0x400000000408742b */ /* 0x000fd00000000106 */
[----:B------:R-:W-:-:S10]  /*02a0*/  DFMA R2, R2, R8, R6 ;  /* 0x000000080202722b */ /* 0x000fd40000000006 */
[----:B------:R-:W-:-:S05]  /*02b0*/  FFMA R6, RZ, R5, R3 ;  /* 0x00000005ff067223 */ /* 0x000fca0000000003 */
[----:B------:R-:W-:-:S13]  /*02c0*/  FSETP.GT.AND P0, PT, |R6|, 1.469367938527859385e-39, PT ;  /* 0x001000000600780b */ /* 0x000fda0003f04200 */
[----:B------:R-:W-:Y:S05]  /*02d0*/  @P0 BRA `(.L_x_159) ;  /* 0x0000000000080947 */ /* 0x000fea0003800000 */
[----:B------:R-:W-:-:S07]  /*02e0*/  MOV R6, 0x300 ;  /* 0x0000030000067802 */ /* 0x000fce0000000f00 */
[----:B------:R-:W-:Y:S05]  /*02f0*/  CALL.REL.NOINC `($__internal_5_$__cuda_sm20_div_rn_f64_full) ;  /* 0x00000000001c7944 */ /* 0x000fea0003c00000 */
.L_x_159:
[----:B------:R-:W-:Y:S05]  /*0300*/  BSYNC.RECONVERGENT B0 ;  /* 0x0000000000007941 */ /* 0x000fea0003800200 */
.L_x_158:
[----:B------:R-:W0:Y:S01]  /*0310*/  LDC.64 R4, c[0x0][0x398] ;  /* 0x0000e600ff047b82 */ /* 0x000e220000000a00 */
[----:B------:R-:W-:-:S10]  /*0320*/  DADD R2, R2, -1 ;  /* 0xbff0000002027429 */ /* 0x000fd40000000000 */
[----:B------:R-:W1:Y:S01]  /*0330*/  F2F.F32.F64 R3, R2 ;  /* 0x0000000200037310 */ /* 0x000e620000301000 */
[----:B0-----:R-:W-:-:S05]  /*0340*/  IMAD.WIDE R4, R0, 0x4, R4 ;  /* 0x0000000400047825 */ /* 0x001fca00078e0204 */
[----:B-1----:R-:W-:Y:S01]  /*0350*/  STG.E desc[UR4][R4.64], R3 ;  /* 0x0000000304007986 */ /* 0x002fe2000c101904 */
[----:B------:R-:W-:Y:S05]  /*0360*/  EXIT ;  /* 0x000000000000794d */ /* 0x000fea0003800000 */
        .weak           $__internal_5_$__cuda_sm20_div_rn_f64_full
        .type           $__internal_5_$__cuda_sm20_div_rn_f64_full,@function
        .size           $__internal_5_$__cuda_sm20_div_rn_f64_full,(.L_x_193 - $__internal_5_$__cuda_sm20_div_rn_f64_full)
$__internal_5_$__cuda_sm20_div_rn_f64_full:
[C---:B------:R-:W-:Y:S01]  /*0370*/  FSETP.GEU.AND P0, PT, |R5|.reuse, 1.469367938527859385e-39, PT ;  /* 0x001000000500780b */ /* 0x040fe20003f0e200 */
[----:B------:R-:W-:Y:S01]  /*0380*/  IMAD.MOV.U32 R17, RZ, RZ, 0x40000000 ;  /* 0x40000000ff117424 */ /* 0x000fe200078e00ff */
[C---:B------:R-:W-:Y:S01]  /*0390*/  LOP3.LUT R2, R5.reuse, 0x800fffff, RZ, 0xc0, !PT ;  /* 0x800fffff05027812 */ /* 0x040fe200078ec0ff */
[----:B------:R-:W-:Y:S01]  /*03a0*/  IMAD.MOV.U32 R7, RZ, RZ, 0x1ca00000 ;  /* 0x1ca00000ff077424 */ /* 0x000fe200078e00ff */
[----:B------:R-:W-:Y:S01]  /*03b0*/  MOV R8, 0x1 ;  /* 0x0000000100087802 */ /* 0x000fe20000000f00 */
[----:B------:R-:W-:Y:S01]  /*03c0*/  BSSY.RECONVERGENT B1, `(.L_x_160) ;  /* 0x0000046000017945 */ /* 0x000fe20003800200 */
[----:B------:R-:W-:Y:S01]  /*03d0*/  LOP3.LUT R3, R2, 0x3ff00000, RZ, 0xfc, !PT ;  /* 0x3ff0000002037812 */ /* 0x000fe200078efcff */
[----:B------:R-:W-:Y:S01]  /*03e0*/  IMAD.MOV.U32 R2, RZ, RZ, R4 ;  /* 0x000000ffff027224 */ /* 0x000fe200078e0004 */
[----:B------:R-:W-:Y:S02]  /*03f0*/  LOP3.LUT R14, R5, 0x7ff00000, RZ, 0xc0, !PT ;  /* 0x7ff00000050e7812 */ /* 0x000fe400078ec0ff */
[----:B------:R-:W-:-:S02]  /*0400*/  IADD3 R18, PT, PT, R17, -0x1, RZ ;  /* 0xffffffff11127810 */ /* 0x000fc40007ffe0ff */
[----:B------:R-:W-:Y:S01]  /*0410*/  ISETP.LE.U32.AND P1, PT, R14, 0x40000000, PT ;  /* 0x400000000e00780c */ /* 0x000fe20003f23070 */
[----:B------:R-:W-:Y:S01]  /*0420*/  @!P0 DMUL R2, R4, 8.98846567431157953865e+307 ;  /* 0x7fe0000004028828 */ /* 0x000fe20000000000 */
[----:B------:R-:W-:-:S05]  /*0430*/  IMAD.MOV.U32 R16, RZ, RZ, R14 ;  /* 0x000000ffff107224 */ /* 0x000fca00078e000e */
[----:B------:R-:W0:Y:S04]  /*0440*/  MUFU.RCP64H R9, R3 ;  /* 0x0000000300097308 */ /* 0x000e280000001800 */
[----:B------:R-:W-:Y:S02]  /*0450*/  @!P0 LOP3.LUT R16, R3, 0x7ff00000, RZ, 0xc0, !PT ;  /* 0x7ff0000003108812 */ /* 0x000fe400078ec0ff */
[----:B------:R-:W-:-:S03]  /*0460*/  ISETP.GT.U32.AND P0, PT, R18, 0x7feffffe, PT ;  /* 0x7feffffe1200780c */ /* 0x000fc60003f04070 */
[----:B------:R-:W-:-:S05]  /*0470*/  VIADD R18, R16, 0xffffffff ;  /* 0xffffffff10127836 */ /* 0x000fca0000000000 */
[----:B------:R-:W-:Y:S01]  /*0480*/  ISETP.GT.U32.OR P0, PT, R18, 0x7feffffe, P0 ;  /* 0x7feffffe1200780c */ /* 0x000fe20000704470 */
[----:B0-----:R-:W-:-:S08]  /*0490*/  DFMA R10, R8, -R2, 1 ;  /* 0x3ff00000080a742b */ /* 0x001fd00000000802 */
[----:B------:R-:W-:-:S08]  /*04a0*/  DFMA R10, R10, R10, R10 ;  /* 0x0000000a0a0a722b */ /* 0x000fd0000000000a */
[----:B------:R-:W-:-:S08]  /*04b0*/  DFMA R10, R8, R10, R8 ;  /* 0x0000000a080a722b */ /* 0x000fd00000000008 */
[----:B------:R-:W-:-:S08]  /*04c0*/  DFMA R8, R10, -R2, 1 ;  /* 0x3ff000000a08742b */ /* 0x000fd00000000802 */
[----:B------:R-:W-:Y:S01]  /*04d0*/  DFMA R10, R10, R8, R10 ;  /* 0x000000080a0a722b */ /* 0x000fe2000000000a */
[----:B------:R-:W-:Y:S01]  /*04e0*/  SEL R9, R7, 0x63400000, !P1 ;  /* 0x6340000007097807 */ /* 0x000fe20004800000 */
[----:B------:R-:W-:-:S06]  /*04f0*/  IMAD.MOV.U32 R8, RZ, RZ, RZ ;  /* 0x000000ffff087224 */ /* 0x000fcc00078e00ff */
[----:B------:R-:W-:-:S08]  /*0500*/  DMUL R12, R10, R8 ;  /* 0x000000080a0c7228 */ /* 0x000fd00000000000 */
[----:B------:R-:W-:-:S08]  /*0510*/  DFMA R14, R12, -R2, R8 ;  /* 0x800000020c0e722b */ /* 0x000fd00000000008 */
[----:B------:R-:W-:Y:S01]  /*0520*/  DFMA R10, R10, R14, R12 ;  /* 0x0000000e0a0a722b */ /* 0x000fe2000000000c */
[----:B------:R-:W-:Y:S10]  /*0530*/  @P0 BRA `(.L_x_161) ;  /* 0x0000000000740947 */ /* 0x000ff40003800000 */
[----:B------:R-:W-:Y:S01]  /*0540*/  LOP3.LUT R14, R5, 0x7ff00000, RZ, 0xc0, !PT ;  /* 0x7ff00000050e7812 */ /* 0x000fe200078ec0ff */
[----:B------:R-:W-:-:S03]  /*0550*/  IMAD.MOV.U32 R12, RZ, RZ, 0x40000000 ;  /* 0x40000000ff0c7424 */ /* 0x000fc600078e00ff */
[----:B------:R-:W-:Y:S01]  /*0560*/  ISETP.LE.U32.AND P0, PT, R14, 0x40000000, PT ;  /* 0x400000000e00780c */ /* 0x000fe20003f03070 */
[----:B------:R-:W-:Y:S02]  /*0570*/  IMAD.MOV R13, RZ, RZ, -R14 ;  /* 0x000000ffff0d7224 */ /* 0x000fe400078e0a0e */
[----:B------:R-:W-:Y:S01]  /*0580*/  IMAD.MOV.U32 R14, RZ, RZ, RZ ;  /* 0x000000ffff0e7224 */ /* 0x000fe200078e00ff */
[----:B------:R-:W-:Y:S02]  /*0590*/  SEL R7, R7, 0x63400000, !P0 ;  /* 0x6340000007077807 */ /* 0x000fe40004000000 */
[----:B------:R-:W-:-:S04]  /*05a0*/  VIADDMNMX R12, R13, R12, 0xb9600000, !PT ;  /* 0xb96000000d0c7446 */ /* 0x000fc8000780010c */
[----:B------:R-:W-:-:S05]  /*05b0*/  VIMNMX R12, PT, PT, R12, 0x46a00000, PT ;  /* 0x46a000000c0c7848 */ /* 0x000fca0003fe0100 */
[----:B------:R-:W-:-:S05]  /*05c0*/  IMAD.IADD R7, R12, 0x1, -R7 ;  /* 0x000000010c077824 */ /* 0x000fca00078e0a07 */
[----:B------:R-:W-:-:S06]  /*05d0*/  IADD3 R15, PT, PT, R7, 0x7fe00000, RZ ;  /* 0x7fe00000070f7810 */ /* 0x000fcc0007ffe0ff */
        /* <DEDUP_REMOVED lines=10> */
[----:B------:R-:W-:Y:S01]  /*0680*/  IADD3 R7, PT, PT, -R7, -0x43300000, RZ ;  /* 0xbcd0000007077810 */ /* 0x000fe20007ffe1ff */
[----:B------:R-:W-:-:S06]  /*0690*/  IMAD.MOV.U32 R2, RZ, RZ, RZ ;  /* 0x000000ffff027224 */ /* 0x000fcc00078e00ff */
[----:B------:R-:W-:Y:S02]  /*06a0*/  DFMA R2, R12, -R2, R10 ;  /* 0x800000020c02722b */ /* 0x000fe4000000000a */
[----:B------:R-:W-:-:S08]  /*06b0*/  DMUL.RP R10, R10, R14 ;  /* 0x0000000e0a0a7228 */ /* 0x000fd00000008000 */
[----:B------:R-:W-:Y:S02]  /*06c0*/  FSETP.NEU.AND P0, PT, |R3|, R7, PT ;  /* 0x000000070300720b */ /* 0x000fe40003f0d200 */
[----:B------:R-:W-:Y:S02]  /*06d0*/  LOP3.LUT R5, R11, R5, RZ, 0x3c, !PT ;  /* 0x000000050b057212 */ /* 0x000fe400078e3cff */
[----:B------:R-:W-:Y:S02]  /*06e0*/  FSEL R12, R10, R12, !P0 ;  /* 0x0000000c0a0c7208 */ /* 0x000fe40004000000 */
[----:B------:R-:W-:Y:S01]  /*06f0*/  FSEL R13, R5, R13, !P0 ;  /* 0x0000000d050d7208 */ /* 0x000fe20004000000 */
[----:B------:R-:W-:Y:S06]  /*0700*/  BRA `(.L_x_162) ;  /* 0x0000000000447947 */ /* 0x000fec0003800000 */
.L_x_161:
[----:B------:R-:W-:-:S14]  /*0710*/  DSETP.NAN.AND P0, PT, R4, R4, PT ;  /* 0x000000040400722a */ /* 0x000fdc0003f08000 */
[----:B------:R-:W-:Y:S05]  /*0720*/  @P0 BRA `(.L_x_163) ;  /* 0x0000000000340947 */ /* 0x000fea0003800000 */
[----:B------:R-:W-:Y:S01]  /*0730*/  ISETP.NE.AND P0, PT, R17, R16, PT ;  /* 0x000000101100720c */ /* 0x000fe20003f05270 */
[----:B------:R-:W-:Y:S01]  /*0740*/  IMAD.MOV.U32 R13, RZ, RZ, -0x80000 ;  /* 0xfff80000ff0d7424 */ /* 0x000fe200078e00ff */
[----:B------:R-:W-:-:S11]  /*0750*/  MOV R12, 0x0 ;  /* 0x00000000000c7802 */ /* 0x000fd60000000f00 */
[----:B------:R-:W-:Y:S05]  /*0760*/  @!P0 BRA `(.L_x_162) ;  /* 0x00000000002c8947 */ /* 0x000fea0003800000 */
[----:B------:R-:W-:Y:S02]  /*0770*/  ISETP.NE.AND P0, PT, R17, 0x7ff00000, PT ;  /* 0x7ff000001100780c */ /* 0x000fe40003f05270 */
[----:B------:R-:W-:Y:S02]  /*0780*/  LOP3.LUT R4, R5, 0x40000000, RZ, 0x3c, !PT ;  /* 0x4000000005047812 */ /* 0x000fe400078e3cff */
[----:B------:R-:W-:Y:S02]  /*0790*/  ISETP.EQ.OR P0, PT, R16, RZ, !P0 ;  /* 0x000000ff1000720c */ /* 0x000fe40004702670 */
[----:B------:R-:W-:-:S11]  /*07a0*/  LOP3.LUT R13, R4, 0x80000000, RZ, 0xc0, !PT ;  /* 0x80000000040d7812 */ /* 0x000fd600078ec0ff */
[----:B------:R-:W-:Y:S01]  /*07b0*/  @P0 LOP3.LUT R2, R13, 0x7ff00000, RZ, 0xfc, !PT ;  /* 0x7ff000000d020812 */ /* 0x000fe200078efcff */
[----:B------:R-:W-:Y:S02]  /*07c0*/  @!P0 IMAD.MOV.U32 R12, RZ, RZ, RZ ;  /* 0x000000ffff0c8224 */ /* 0x000fe400078e00ff */
[----:B------:R-:W-:Y:S02]  /*07d0*/  @P0 IMAD.MOV.U32 R12, RZ, RZ, RZ ;  /* 0x000000ffff0c0224 */ /* 0x000fe400078e00ff */
[----:B------:R-:W-:Y:S01]  /*07e0*/  @P0 IMAD.MOV.U32 R13, RZ, RZ, R2 ;  /* 0x000000ffff0d0224 */ /* 0x000fe200078e0002 */
[----:B------:R-:W-:Y:S06]  /*07f0*/  BRA `(.L_x_162) ;  /* 0x0000000000087947 */ /* 0x000fec0003800000 */
.L_x_163:
[----:B------:R-:W-:Y:S02]  /*0800*/  LOP3.LUT R13, R5, 0x80000, RZ, 0xfc, !PT ;  /* 0x00080000050d7812 */ /* 0x000fe400078efcff */
[----:B------:R-:W-:-:S07]  /*0810*/  MOV R12, R4 ;  /* 0x00000004000c7202 */ /* 0x000fce0000000f00 */
.L_x_162:
[----:B------:R-:W-:Y:S05]  /*0820*/  BSYNC.RECONVERGENT B1 ;  /* 0x0000000000017941 */ /* 0x000fea0003800200 */
.L_x_160:
[----:B------:R-:W-:Y:S02]  /*0830*/  IMAD.MOV.U32 R7, RZ, RZ, 0x0 ;  /* 0x00000000ff077424 */ /* 0x000fe400078e00ff */
[----:B------:R-:W-:Y:S02]  /*0840*/  IMAD.MOV.U32 R2, RZ, RZ, R12 ;  /* 0x000000ffff027224 */ /* 0x000fe400078e000c */
[----:B------:R-:W-:Y:S01]  /*0850*/  IMAD.MOV.U32 R3, RZ, RZ, R13 ;  /* 0x000000ffff037224 */ /* 0x000fe200078e000d */
[----:B------:R-:W-:Y:S06]  /*0860*/  RET.REL.NODEC R6 `(tangent) ;  /* 0xfffffff406e47950 */ /* 0x000fec0003c3ffff */
.L_x_164:
        /* <DEDUP_REMOVED lines=9> */
.L_x_193:


//--------------------- .text.sigmoidDer          --------------------------
	.section	.text.sigmoidDer,"ax",@progbits
	.align	128
        .global         sigmoidDer
        .type           sigmoidDer,@function
        .size           sigmoidDer,(.L_x_194 - sigmoidDer)
        .other          sigmoidDer,@"STO_CUDA_ENTRY STV_DEFAULT"
sigmoidDer:
.text.sigmoidDer:
        /* <DEDUP_REMOVED lines=24> */
[----:B------:R-:W-:-:S04]  /*0180*/  FFMA.RM R3, R3, R6, 12582913 ;  /* 0x4b40000103037423 */ /* 0x000fc80000004006 */
[C---:B------:R-:W-:Y:S01]  /*0190*/  FADD R7, R3.reuse, -12583039 ;  /* 0xcb40007f03077421 */ /* 0x040fe20000000000 */
[----:B------:R-:W-:-:S03]  /*01a0*/  IMAD.SHL.U32 R3, R3, 0x800000, RZ ;  /* 0x0080000003037824 */ /* 0x000fc600078e00ff */
[----:B------:R-:W-:-:S04]  /*01b0*/  FFMA R7, R0, 1.4426950216293334961, -R7 ;  /* 0x3fb8aa3b00077823 */ /* 0x000fc80000000807 */
[----:B------:R-:W-:-:S04]  /*01c0*/  FFMA R7, R0, 1.925963033500011079e-08, R7 ;  /* 0x32a5706000077823 */ /* 0x000fc80000000007 */
[----:B------:R-:W0:Y:S02]  /*01d0*/  MUFU.EX2 R0, R7 ;  /* 0x0000000700007308 */ /* 0x000e240000000800 */
[----:B0-----:R-:W-:-:S04]  /*01e0*/  FMUL R0, R3, R0 ;  /* 0x0000000003007220 */ /* 0x001fc80000400000 */
[C---:B------:R-:W-:Y:S01]  /*01f0*/  FADD R3, R0.reuse, 1 ;  /* 0x3f80000000037421 */ /* 0x040fe20000000000 */
[----:B------:R-:W-:-:S03]  /*0200*/  FMUL R0, R0, UR6 ;  /* 0x0000000600007c20 */ /* 0x000fc60008400000 */
[----:B------:R-:W-:-:S04]  /*0210*/  FMUL R3, R3, R3 ;  /* 0x0000000303037220 */ /* 0x000fc80000400000 */
        /* <DEDUP_REMOVED lines=8> */
[----:B------:R-:W-:-:S07]  /*02a0*/  MOV R4, 0x2c0 ;  /* 0x000002c000047802 */ /* 0x000fce0000000f00 */
[----:B------:R-:W-:Y:S05]  /*02b0*/  CALL.REL.NOINC `($__internal_6_$__cuda_sm3x_div_rn_noftz_f32_slowpath) ;  /* 0x0000000000187944 */ /* 0x000fea0003c00000 */
[----:B------:R-:W-:-:S07]  /*02c0*/  IMAD.MOV.U32 R7, RZ, RZ, R0 ;  /* 0x000000ffff077224 */ /* 0x000fce00078e0000 */
.L_x_166:
[----:B------:R-:W-:Y:S05]  /*02d0*/  BSYNC.RECONVERGENT B0 ;  /* 0x0000000000007941 */ /* 0x000fea0003800200 */
.L_x_165:
[----:B------:R-:W0:Y:S02]  /*02e0*/  LDC.64 R4, c[0x0][0x398] ;  /* 0x0000e600ff047b82 */ /* 0x000e240000000a00 */
[----:B0-----:R-:W-:-:S05]  /*02f0*/  IMAD.WIDE R2, R2, 0x4, R4 ;  /* 0x0000000402027825 */ /* 0x001fca00078e0204 */
[----:B------:R-:W-:Y:S01]  /*0300*/  STG.E desc[UR4][R2.64], R7 ;  /* 0x0000000702007986 */ /* 0x000fe2000c101904 */
[----:B------:R-:W-:Y:S05]  /*0310*/  EXIT ;  /* 0x000000000000794d */ /* 0x000fea0003800000 */
        .weak           $__internal_6_$__cuda_sm3x_div_rn_noftz_f32_slowpath
        .type           $__internal_6_$__cuda_sm3x_div_rn_noftz_f32_slowpath,@function
        .size           $__internal_6_$__cuda_sm3x_div_rn_noftz_f32_slowpath,(.L_x_194 - $__internal_6_$__cuda_sm3x_div_rn_noftz_f32_slowpath)
$__internal_6_$__cuda_sm3x_div_rn_noftz_f32_slowpath:
[--C-:B------:R-:W-:Y:S01]  /*0320*/  SHF.R.U32.HI R6, RZ, 0x17, R3.reuse ;  /* 0x00000017ff067819 */ /* 0x100fe20000011603 */
[----:B------:R-:W-:Y:S01]  /*0330*/  BSSY.RECONVERGENT B1, `(.L_x_167) ;  /* 0x0000064000017945 */ /* 0x000fe20003800200 */
[--C-:B------:R-:W-:Y:S01]  /*0340*/  SHF.R.U32.HI R5, RZ, 0x17, R0.reuse ;  /* 0x00000017ff057819 */ /* 0x100fe20000011600 */
[----:B------:R-:W-:Y:S01]  /*0350*/  IMAD.MOV.U32 R7, RZ, RZ, R0 ;  /* 0x000000ffff077224 */ /* 0x000fe200078e0000 */
[----:B------:R-:W-:Y:S01]  /*0360*/  LOP3.LUT R6, R6, 0xff, RZ, 0xc0, !PT ;  /* 0x000000ff06067812 */ /* 0x000fe200078ec0ff */
[----:B------:R-:W-:Y:S01]  /*0370*/  IMAD.MOV.U32 R8, RZ, RZ, R3 ;  /* 0x000000ffff087224 */ /* 0x000fe200078e0003 */
[----:B------:R-:W-:-:S03]  /*0380*/  LOP3.LUT R5, R5, 0xff, RZ, 0xc0, !PT ;  /* 0x000000ff05057812 */ /* 0x000fc600078ec0ff */
[----:B------:R-:W-:Y:S01]  /*0390*/  VIADD R11, R6, 0xffffffff ;  /* 0xffffffff060b7836 */ /* 0x000fe20000000000 */
[----:B------:R-:W-:-:S04]  /*03a0*/  IADD3 R10, PT, PT, R5, -0x1, RZ ;  /* 0xffffffff050a7810 */ /* 0x000fc80007ffe0ff */
[----:B------:R-:W-:-:S04]  /*03b0*/  ISETP.GT.U32.AND P0, PT, R11, 0xfd, PT ;  /* 0x000000fd0b00780c */ /* 0x000fc80003f04070 */
[----:B------:R-:W-:-:S13]  /*03c0*/  ISETP.GT.U32.OR P0, PT, R10, 0xfd, P0 ;  /* 0x000000fd0a00780c */ /* 0x000fda0000704470 */
[----:B------:R-:W-:Y:S01]  /*03d0*/  @!P0 IMAD.MOV.U32 R9, RZ, RZ, RZ ;  /* 0x000000ffff098224 */ /* 0x000fe200078e00ff */
        /* <DEDUP_REMOVED lines=19> */
[----:B------:R-:W-:Y:S01]  /*0510*/  @P0 IMAD.MOV.U32 R9, RZ, RZ, RZ ;  /* 0x000000ffff090224 */ /* 0x000fe200078e00ff */
[----:B------:R-:W-:Y:S01]  /*0520*/  @!P0 MOV R9, 0xffffffc0 ;  /* 0xffffffc000098802 */ /* 0x000fe20000000f00 */
[----:B------:R-:W-:Y:S01]  /*0530*/  @!P0 FFMA R7, R0, 1.84467440737095516160e+19, RZ ;  /* 0x5f80000000078823 */ /* 0x000fe200000000ff */
[----:B------:R-:W-:-:S03]  /*0540*/  @!P1 FFMA R8, R3, 1.84467440737095516160e+19, RZ ;  /* 0x5f80000003089823 */ /* 0x000fc600000000ff */
[----:B------:R-:W-:-:S07]  /*0550*/  @!P1 VIADD R9, R9, 0x40 ;  /* 0x0000004009099836 */ /* 0x000fce0000000000 */
.L_x_168:
[----:B------:R-:W-:Y:S01]  /*0560*/  LEA R3, R6, 0xc0800000, 0x17 ;  /* 0xc080000006037811 */ /* 0x000fe200078eb8ff */
[----:B------:R-:W-:Y:S01]  /*0570*/  VIADD R5, R5, 0xffffff81 ;  /* 0xffffff8105057836 */ /* 0x000fe20000000000 */
[----:B------:R-:W-:Y:S03]  /*0580*/  BSSY.RECONVERGENT B2, `(.L_x_173) ;  /* 0x0000035000027945 */ /* 0x000fe60003800200 */
[----:B------:R-:W-:Y:S01]  /*0590*/  IMAD.IADD R3, R8, 0x1, -R3 ;  /* 0x0000000108037824 */ /* 0x000fe200078e0a03 */
[C---:B------:R-:W-:Y:S01]  /*05a0*/  IADD3 R6, PT, PT, R5.reuse, 0x7f, -R6 ;  /* 0x0000007f05067810 */ /* 0x040fe20007ffe806 */
[----:B------:R-:W-:Y:S02]  /*05b0*/  IMAD R0, R5, -0x800000, R7 ;  /* 0xff80000005007824 */ /* 0x000fe400078e0207 */
[----:B------:R-:W0:Y:S01]  /*05c0*/  MUFU.RCP R8, R3 ;  /* 0x0000000300087308 */ /* 0x000e220000001000 */
[----:B------:R-:W-:Y:S01]  /*05d0*/  FADD.FTZ R11, -R3, -RZ ;  /* 0x800000ff030b7221 */ /* 0x000fe20000010100 */
[----:B------:R-:W-:-:S03]  /*05e0*/  IMAD.IADD R6, R6, 0x1, R9 ;  /* 0x0000000106067824 */ /* 0x000fc600078e0209 */
        /* <DEDUP_REMOVED lines=21> */
[CCC-:B------:R-:W-:Y:S01]  /*0740*/  FFMA.RM R6, R10.reuse, R8.reuse, R7.reuse ;  /* 0x000000080a067223 */ /* 0x1c0fe20000004007 */
[C---:B------:R-:W-:Y:S02]  /*0750*/  ISETP.NE.AND P2, PT, R9.reuse, RZ, PT ;  /* 0x000000ff0900720c */ /* 0x040fe40003f45270 */
[----:B------:R-:W-:Y:S02]  /*0760*/  ISETP.NE.AND P1, PT, R9, RZ, PT ;  /* 0x000000ff0900720c */ /* 0x000fe40003f25270 */
[----:B------:R-:W-:Y:S01]  /*0770*/  LOP3.LUT R5, R3, 0x7fffff, RZ, 0xc0, !PT ;  /* 0x007fffff03057812 */ /* 0x000fe200078ec0ff */
[----:B------:R-:W-:Y:S01]  /*0780*/  FFMA.RP R3, R10, R8, R7 ;  /* 0x000000080a037223 */ /* 0x000fe20000008007 */
[----:B------:R-:W-:Y:S02]  /*0790*/  VIADD R8, R9, 0x20 ;  /* 0x0000002009087836 */ /* 0x000fe40000000000 */
[----:B------:R-:W-:Y:S01]  /*07a0*/  LOP3.LUT R5, R5, 0x800000, RZ, 0xfc, !PT ;  /* 0x0080000005057812 */ /* 0x000fe200078efcff */
[----:B------:R-:W-:Y:S01]  /*07b0*/  IMAD.MOV R7, RZ, RZ, -R9 ;  /* 0x000000ffff077224 */ /* 0x000fe200078e0a09 */
        /* <DEDUP_REMOVED lines=13> */
.L_x_175:
[----:B------:R-:W-:-:S04]  /*0890*/  LOP3.LUT R0, R0, 0x80000000, RZ, 0xc0, !PT ;  /* 0x8000000000007812 */ /* 0x000fc800078ec0ff */
[----:B------:R-:W-:Y:S01]  /*08a0*/  LOP3.LUT R0, R0, 0x7f800000, RZ, 0xfc, !PT ;  /* 0x7f80000000007812 */ /* 0x000fe200078efcff */
[----:B------:R-:W-:Y:S06]  /*08b0*/  BRA `(.L_x_176) ;  /* 0x0000000000047947 */ /* 0x000fec0003800000 */
.L_x_174:
[----:B------:R-:W-:-:S07]  /*08c0*/  IMAD R0, R6, 0x800000, R0 ;  /* 0x0080000006007824 */ /* 0x000fce00078e0200 */
.L_x_176:
[----:B------:R-:W-:Y:S05]  /*08d0*/  BSYNC.RECONVERGENT B2 ;  /* 0x0000000000027941 */ /* 0x000fea0003800200 */
.L_x_173:
[----:B------:R-:W-:Y:S05]  /*08e0*/  BRA `(.L_x_177) ;  /* 0x0000000000207947 */ /* 0x000fea0003800000 */
.L_x_172:
[----:B------:R-:W-:-:S04]  /*08f0*/  LOP3.LUT R0, R8, 0x80000000, R7, 0x48, !PT ;  /* 0x8000000008007812 */ /* 0x000fc800078e4807 */
[----:B------:R-:W-:Y:S01]  /*0900*/  LOP3.LUT R0, R0, 0x7f800000, RZ, 0xfc, !PT ;  /* 0x7f80000000007812 */ /* 0x000fe200078efcff */
[----:B------:R-:W-:Y:S06]  /*0910*/  BRA `(.L_x_177) ;  /* 0x0000000000147947 */ /* 0x000fec0003800000 */
.L_x_171:
[----:B------:R-:W-:Y:S01]  /*0920*/  LOP3.LUT R0, R8, 0x80000000, R7, 0x48, !PT ;  /* 0x8000000008007812 */ /* 0x000fe200078e4807 */
[----:B------:R-:W-:Y:S06]  /*0930*/  BRA `(.L_x_177) ;  /* 0x00000000000c7947 */ /* 0x000fec0003800000 */
.L_x_170:
[----:B------:R-:W0:Y:S01]  /*0940*/  MUFU.RSQ R0, -QNAN ;  /* 0xffc0000000007908 */ /* 0x000e220000001400 */
[----:B------:R-:W-:Y:S05]  /*0950*/  BRA `(.L_x_177) ;  /* 0x0000000000047947 */ /* 0x000fea0003800000 */
.L_x_169:
[----:B------:R-:W-:-:S07]  /*0960*/  FADD.FTZ R0, R0, R3 ;  /* 0x0000000300007221 */ /* 0x000fce0000010000 */
.L_x_177:
[----:B------:R-:W-:Y:S05]  /*0970*/  BSYNC.RECONVERGENT B1 ;  /* 0x0000000000017941 */ /* 0x000fea0003800200 */
.L_x_167:
[----:B------:R-:W-:-:S04]  /*0980*/  IMAD.MOV.U32 R5, RZ, RZ, 0x0 ;  /* 0x00000000ff057424 */ /* 0x000fc800078e00ff */
[----:B0-----:R-:W-:Y:S05]  /*0990*/  RET.REL.NODEC R4 `(sigmoidDer) ;  /* 0xfffffff404987950 */ /* 0x001fea0003c3ffff */
.L_x_178:
        /* <DEDUP_REMOVED lines=14> */
.L_x_194:


//--------------------- .text.sigmoid             --------------------------
	.section	.text.sigmoid,"ax",@progbits
	.align	128
        .global         sigmoid
        .type           sigmoid,@function
        .size           sigmoid,(.L_x_195 - sigmoid)
        .other          sigmoid,@"STO_CUDA_ENTRY STV_DEFAULT"
sigmoid:
.text.sigmoid:
        /* <DEDUP_REMOVED lines=19> */
[----:B------:R-:W-:Y:S02]  /*0130*/  HFMA2 R5, -RZ, RZ, 0.96630859375, -0.0022525787353515625 ;  /* 0x3bbb989dff057431 */ /* 0x000fe400000001ff */
[----:B------:R-:W-:Y:S01]  /*0140*/  IMAD.MOV.U32 R6, RZ, RZ, 0x437c0000 ;  /* 0x437c0000ff067424 */ /* 0x000fe200078e00ff */
[----:B------:R-:W-:Y:S01]  /*0150*/  BSSY.RECONVERGENT B0, `(.L_x_179) ;  /* 0x0000019000007945 */ /* 0x000fe20003800200 */
[----:B--2---:R-:W-:-:S04]  /*0160*/  FMUL R4, R2, -UR6 ;  /* 0x8000000602047c20 */ /* 0x004fc80008400000 */
[----:B------:R-:W-:-:S04]  /*0170*/  FFMA.SAT R5, R4, R5, 0.5 ;  /* 0x3f00000004057423 */ /* 0x000fc80000002005 */
[----:B------:R-:W-:-:S04]  /*0180*/  FFMA.RM R5, R5, R6, 12582913 ;  /* 0x4b40000105057423 */ /* 0x000fc80000004006 */
[C---:B------:R-:W-:Y:S01]  /*0190*/  FADD R7, R5.reuse, -12583039 ;  /* 0xcb40007f05077421 */ /* 0x040fe20000000000 */
[----:B------:R-:W-:-:S03]  /*01a0*/  SHF.L.U32 R5, R5, 0x17, RZ ;  /* 0x0000001705057819 */ /* 0x000fc600000006ff */
[----:B------:R-:W-:-:S04]  /*01b0*/  FFMA R7, R4, 1.4426950216293334961, -R7 ;  /* 0x3fb8aa3b04077823 */ /* 0x000fc80000000807 */
[----:B------:R-:W-:-:S06]  /*01c0*/  FFMA R10, R4, 1.925963033500011079e-08, R7 ;  /* 0x32a57060040a7823 */ /* 0x000fcc0000000007 */
[----:B------:R-:W0:Y:S02]  /*01d0*/  MUFU.EX2 R10, R10 ;  /* 0x0000000a000a7308 */ /* 0x000e240000000800 */
[----:B0-----:R-:W-:-:S06]  /*01e0*/  FMUL R11, R5, R10 ;  /* 0x0000000a050b7220 */ /* 0x001fcc0000400000 */
[----:B------:R-:W0:Y:S02]  /*01f0*/  F2F.F64.F32 R2, R11 ;  /* 0x0000000b00027310 */ /* 0x000e240000201800 */
[----:B0-----:R-:W-:-:S06]  /*0200*/  DADD R4, R2, 1 ;  /* 0x3ff0000002047429 */ /* 0x001fcc0000000000 */
[----:B------:R-:W0:Y:S04]  /*0210*/  MUFU.RCP64H R3, R5 ;  /* 0x0000000500037308 */ /* 0x000e280000001800 */
[----:B------:R-:W-:-:S05]  /*0220*/  VIADD R2, R5, 0x300402 ;  /* 0x0030040205027836 */ /* 0x000fca0000000000 */
[----:B------:R-:W-:Y:S01]  /*0230*/  FSETP.GEU.AND P0, PT, |R2|, 5.8789094863358348022e-39, PT ;  /* 0x004004020200780b */ /* 0x000fe20003f0e200 */
[----:B0-----:R-:W-:-:S08]  /*0240*/  DFMA R6, -R4, R2, 1 ;  /* 0x3ff000000406742b */ /* 0x001fd00000000102 */
[----:B------:R-:W-:-:S08]  /*0250*/  DFMA R6, R6, R6, R6 ;  /* 0x000000060606722b */ /* 0x000fd00000000006 */
[----:B------:R-:W-:-:S08]  /*0260*/  DFMA R6, R2, R6, R2 ;  /* 0x000000060206722b */ /* 0x000fd00000000002 */
[----:B------:R-:W-:-:S08]  /*0270*/  DFMA R8, -R4, R6, 1 ;  /* 0x3ff000000408742b */ /* 0x000fd00000000106 */
[----:B------:R-:W-:Y:S01]  /*0280*/  DFMA R6, R6, R8, R6 ;  /* 0x000000080606722b */ /* 0x000fe20000000006 */
[----:B------:R-:W-:Y:S10]  /*0290*/  @P0 BRA `(.L_x_180) ;  /* 0x0000000000100947 */ /* 0x000ff40003800000 */
[----:B------:R-:W-:-:S04]  /*02a0*/  LOP3.LUT R2, R5, 0x7fffffff, RZ, 0xc0, !PT ;  /* 0x7fffffff05027812 */ /* 0x000fc800078ec0ff */
[----:B------:R-:W-:Y:S02]  /*02b0*/  IADD3 R8, PT, PT, R2, -0x100000, RZ ;  /* 0xfff0000002087810 */ /* 0x000fe40007ffe0ff */
[----:B------:R-:W-:-:S07]  /*02c0*/  MOV R2, 0x2e0 ;  /* 0x000002e000027802 */ /* 0x000fce0000000f00 */
[----:B------:R-:W-:Y:S05]  /*02d0*/  CALL.REL.NOINC `($__internal_7_$__cuda_sm20_dblrcp_rn_slowpath_v3) ;  /* 0x0000000000187944 */ /* 0x000fea0003c00000 */
.L_x_180:
[----:B------:R-:W-:Y:S05]  /*02e0*/  BSYNC.RECONVERGENT B0 ;  /* 0x0000000000007941 */ /* 0x000fea0003800200 */
.L_x_179:
[----:B------:R-:W0:Y:S01]  /*02f0*/  LDC.64 R2, c[0x0][0x398] ;  /* 0x0000e600ff027b82 */ /* 0x000e220000000a00 */
[----:B------:R-:W1:Y:S01]  /*0300*/  F2F.F32.F64 R7, R6 ;  /* 0x0000000600077310 */ /* 0x000e620000301000 */
[----:B0-----:R-:W-:-:S05]  /*0310*/  IMAD.WIDE R2, R0, 0x4, R2 ;  /* 0x0000000400027825 */ /* 0x001fca00078e0202 */
[----:B-1----:R-:W-:Y:S01]  /*0320*/  STG.E desc[UR4][R2.64], R7 ;  /* 0x0000000702007986 */ /* 0x002fe2000c101904 */
[----:B------:R-:W-:Y:S05]  /*0330*/  EXIT ;  /* 0x000000000000794d */ /* 0x000fea0003800000 */
        .weak           $__internal_7_$__cuda_sm20_dblrcp_rn_slowpath_v3
        .type           $__internal_7_$__cuda_sm20_dblrcp_rn_slowpath_v3,@function
        .size           $__internal_7_$__cuda_sm20_dblrcp_rn_slowpath_v3,(.L_x_195 - $__internal_7_$__cuda_sm20_dblrcp_rn_slowpath_v3)
$__internal_7_$__cuda_sm20_dblrcp_rn_slowpath_v3:
[----:B------:R-:W-:Y:S01]  /*0340*/  DSETP.GTU.AND P0, PT, |R4|, +INF , PT ;  /* 0x7ff000000400742a */ /* 0x000fe20003f0c200 */
[----:B------:R-:W-:-:S13]  /*0350*/  BSSY.RECONVERGENT B1, `(.L_x_181) ;  /* 0x0000023000017945 */ /* 0x000fda0003800200 */
[----:B------:R-:W-:Y:S05]  /*0360*/  @P0 BRA `(.L_x_182) ;  /* 0x00000000007c0947 */ /* 0x000fea0003800000 */
[----:B------:R-:W-:-:S05]  /*0370*/  LOP3.LUT R3, R5, 0x7fffffff, RZ, 0xc0, !PT ;  /* 0x7fffffff05037812 */ /* 0x000fca00078ec0ff */
[----:B------:R-:W-:-:S05]  /*0380*/  VIADD R6, R3, 0xffffffff ;  /* 0xffffffff03067836 */ /* 0x000fca0000000000 */
[----:B------:R-:W-:-:S13]  /*0390*/  ISETP.GE.U32.AND P0, PT, R6, 0x7fefffff, PT ;  /* 0x7fefffff0600780c */ /* 0x000fda0003f06070 */
[----:B------:R-:W-:Y:S02]  /*03a0*/  @P0 LOP3.LUT R7, R5, 0x7ff00000, RZ, 0x3c, !PT ;  /* 0x7ff0000005070812 */ /* 0x000fe400078e3cff */
[----:B------:R-:W-:Y:S01]  /*03b0*/  @P0 MOV R6, RZ ;  /* 0x000000ff00060202 */ /* 0x000fe20000000f00 */
[----:B------:R-:W-:Y:S06]  /*03c0*/  @P0 BRA `(.L_x_183) ;  /* 0x00000000006c0947 */ /* 0x000fec0003800000 */
[----:B------:R-:W-:-:S13]  /*03d0*/  ISETP.GE.U32.AND P0, PT, R3, 0x1000001, PT ;  /* 0x010000010300780c */ /* 0x000fda0003f06070 */
[----:B------:R-:W-:Y:S05]  /*03e0*/  @!P0 BRA `(.L_x_184) ;  /* 0x0000000000348947 */ /* 0x000fea0003800000 */
[----:B------:R-:W-:Y:S01]  /*03f0*/  VIADD R7, R5, 0xc0200000 ;  /* 0xc020000005077836 */ /* 0x000fe20000000000 */
[----:B------:R-:W-:-:S03]  /*0400*/  MOV R6, R4 ;  /* 0x0000000400067202 */ /* 0x000fc60000000f00 */
[----:B------:R-:W0:Y:S03]  /*0410*/  MUFU.RCP64H R9, R7 ;  /* 0x0000000700097308 */ /* 0x000e260000001800 */
[----:B0-----:R-:W-:-:S08]  /*0420*/  DFMA R10, -R6, R8, 1 ;  /* 0x3ff00000060a742b */ /* 0x001fd00000000108 */
[----:B------:R-:W-:-:S08]  /*0430*/  DFMA R10, R10, R10, R10 ;  /* 0x0000000a0a0a722b */ /* 0x000fd0000000000a */
[----:B------:R-:W-:-:S08]  /*0440*/  DFMA R10, R8, R10, R8 ;  /* 0x0000000a080a722b */ /* 0x000fd00000000008 */
[----:B------:R-:W-:-:S08]  /*0450*/  DFMA R8, -R6, R10, 1 ;  /* 0x3ff000000608742b */ /* 0x000fd0000000010a */
[----:B------:R-:W-:-:S08]  /*0460*/  DFMA R8, R10, R8, R10 ;  /* 0x000000080a08722b */ /* 0x000fd0000000000a */
[----:B------:R-:W-:-:S08]  /*0470*/  DMUL R8, R8, 2.2250738585072013831e-308 ;  /* 0x0010000008087828 */ /* 0x000fd00000000000 */
[----:B------:R-:W-:-:S08]  /*0480*/  DFMA R4, -R4, R8, 1 ;  /* 0x3ff000000404742b */ /* 0x000fd00000000108 */
[----:B------:R-:W-:-:S08]  /*0490*/  DFMA R4, R4, R4, R4 ;  /* 0x000000040404722b */ /* 0x000fd00000000004 */
[----:B------:R-:W-:Y:S01]  /*04a0*/  DFMA R6, R8, R4, R8 ;  /* 0x000000040806722b */ /* 0x000fe20000000008 */
[----:B------:R-:W-:Y:S10]  /*04b0*/  BRA `(.L_x_183) ;  /* 0x0000000000307947 */ /* 0x000ff40003800000 */
.L_x_184:
[----:B------:R-:W-:Y:S01]  /*04c0*/  DMUL R4, R4, 8.11296384146066816958e+31 ;  /* 0x4690000004047828 */ /* 0x000fe20000000000 */
[----:B------:R-:W-:-:S05]  /*04d0*/  IMAD.MOV.U32 R6, RZ, RZ, R8 ;  /* 0x000000ffff067224 */ /* 0x000fca00078e0008 */
[----:B------:R-:W0:Y:S02]  /*04e0*/  MUFU.RCP64H R7, R5 ;  /* 0x0000000500077308 */ /* 0x000e240000001800 */
[----:B0-----:R-:W-:-:S08]  /*04f0*/  DFMA R8, -R4, R6, 1 ;  /* 0x3ff000000408742b */ /* 0x001fd00000000106 */
[----:B------:R-:W-:-:S08]  /*0500*/  DFMA R8, R8, R8, R8 ;  /* 0x000000080808722b */ /* 0x000fd00000000008 */
[----:B------:R-:W-:-:S08]  /*0510*/  DFMA R8, R6, R8, R6 ;  /* 0x000000080608722b */ /* 0x000fd00000000006 */
[----:B------:R-:W-:-:S08]  /*0520*/  DFMA R6, -R4, R8, 1 ;  /* 0x3ff000000406742b */ /* 0x000fd00000000108 */
[----:B------:R-:W-:-:S08]  /*0530*/  DFMA R6, R8, R6, R8 ;  /* 0x000000060806722b */ /* 0x000fd00000000008 */
[----:B------:R-:W-:Y:S01]  /*0540*/  DMUL R6, R6, 8.11296384146066816958e+31 ;  /* 0x4690000006067828 */ /* 0x000fe20000000000 */
[----:B------:R-:W-:Y:S10]  /*0550*/  BRA `(.L_x_183) ;  /* 0x0000000000087947 */ /* 0x000ff40003800000 */
.L_x_182:
[----:B------:R-:W-:Y:S02]  /*0560*/  LOP3.LUT R7, R5, 0x80000, RZ, 0xfc, !PT ;  /* 0x0008000005077812 */ /* 0x000fe400078efcff */
[----:B------:R-:W-:-:S07]  /*0570*/  MOV R6, R4 ;  /* 0x0000000400067202 */ /* 0x000fce0000000f00 */
.L_x_183:
[----:B------:R-:W-:Y:S05]  /*0580*/  BSYNC.RECONVERGENT B1 ;  /* 0x0000000000017941 */ /* 0x000fea0003800200 */
.L_x_181:
[----:B------:R-:W-:-:S04]  /*0590*/  MOV R3, 0x0 ;  /* 0x0000000000037802 */ /* 0x000fc80000000f00 */
[----:B------:R-:W-:Y:S05]  /*05a0*/  RET.REL.NODEC R2 `(sigmoid) ;  /* 0xfffffff802947950 */ /* 0x000fea0003c3ffff */
.L_x_185:
        /* <DEDUP_REMOVED lines=13> */
.L_x_195:


//--------------------- .text.reluDer             --------------------------
	.section	.text.reluDer,"ax",@progbits
	.align	128
        .global         reluDer
        .type           reluDer,@function
        .size           reluDer,(.L_x_215 - reluDer)
        .other          reluDer,@"STO_CUDA_ENTRY STV_DEFAULT"
reluDer:
.text.reluDer:
        /* <DEDUP_REMOVED lines=15> */
[----:B------:R-:W-:-:S04]  /*00f0*/  IMAD R7, R5, UR6, R0 ;  /* 0x0000000605077c24 */ /* 0x000fc8000f8e0200 */
[----:B0-----:R-:W-:-:S06]  /*0100*/  IMAD.WIDE R2, R7, 0x4, R2 ;  /* 0x0000000407027825 */ /* 0x001fcc00078e0202 */
[----:B-1----:R-:W2:Y:S02]  /*0110*/  LDG.E R2, desc[UR4][R2.64] ;  /* 0x0000000402027981 */ /* 0x002ea4000c1e1900 */
[----:B--2---:R-:W-:-:S13]  /*0120*/  FSETP.GE.AND P0, PT, R2, RZ, PT ;  /* 0x000000ff0200720b */ /* 0x004fda0003f06000 */
[----:B------:R-:W0:Y:S08]  /*0130*/  @P0 LDC.64 R4, c[0x0][0x398] ;  /* 0x0000e600ff040b82 */ /* 0x000e300000000a00 */
[----:B------:R-:W1:Y:S01]  /*0140*/  @P0 LDC R9, c[0x0][0x388] ;  /* 0x0000e200ff090b82 */ /* 0x000e620000000800 */
[----:B0-----:R-:W-:-:S05]  /*0150*/  @P0 IMAD.WIDE R4, R7, 0x4, R4 ;  /* 0x0000000407040825 */ /* 0x001fca00078e0204 */
[----:B-1----:R0:W-:Y:S01]  /*0160*/  @P0 STG.E desc[UR4][R4.64], R9 ;  /* 0x0000000904000986 */ /* 0x0021e2000c101904 */
[----:B------:R-:W-:Y:S05]  /*0170*/  @P0 EXIT ;  /* 0x000000000000094d */ /* 0x000fea0003800000 */
[----:B------:R-:W1:Y:S08]  /*0180*/  LDC.64 R2, c[0x0][0x398] ;  /* 0x0000e600ff027b82 */ /* 0x000e700000000a00 */
[----:B0-----:R-:W0:Y:S01]  /*0190*/  LDC R5, c[0x0][0x38c] ;  /* 0x0000e300ff057b82 */ /* 0x001e220000000800 */
[----:B-1----:R-:W-:-:S05]  /*01a0*/  IMAD.WIDE R2, R7, 0x4, R2 ;  /* 0x0000000407027825 */ /* 0x002fca00078e0202 */
[----:B0-----:R-:W-:Y:S01]  /*01b0*/  STG.E desc[UR4][R2.64], R5 ;  /* 0x0000000502007986 */ /* 0x001fe2000c101904 */
[----:B------:R-:W-:Y:S05]  /*01c0*/  EXIT ;  /* 0x000000000000794d */ /* 0x000fea0003800000 */
.L_x_186:
        /* <DEDUP_REMOVED lines=11> */
.L_x_215:


//--------------------- .text.relu                --------------------------
	.section	.text.relu,"ax",@progbits
	.align	128
        .global         relu
        .type           relu,@function
        .size           relu,(.L_x_216 - relu)
        .other          relu,@"STO_CUDA_ENTRY STV_DEFAULT"
relu:
.text.relu:
        /* <DEDUP_REMOVED lines=16> */
[----:B0-----:R-:W-:-:S05]  /*0100*/  IMAD.WIDE R2, R7, 0x4, R2 ;  /* 0x0000000407027825 */ /* 0x001fca00078e0202 */
[----:B-1----:R-:W2:Y:S02]  /*0110*/  LDG.E R0, desc[UR4][R2.64] ;  /* 0x0000000402007981 */ /* 0x002ea4000c1e1900 */
[----:B--2---:R-:W-:-:S13]  /*0120*/  FSETP.GE.AND P0, PT, R0, RZ, PT ;  /* 0x000000ff0000720b */ /* 0x004fda0003f06000 */
[----:B------:R-:W0:Y:S08]  /*0130*/  @P0 LDC R9, c[0x0][0x388] ;  /* 0x0000e200ff090b82 */ /* 0x000e300000000800 */
[----:B------:R-:W1:Y:S01]  /*0140*/  @P0 LDC.64 R4, c[0x0][0x398] ;  /* 0x0000e600ff040b82 */ /* 0x000e620000000a00 */
[----:B0-----:R-:W-:Y:S01]  /*0150*/  @P0 FMUL R9, R0, R9 ;  /* 0x0000000900090220 */ /* 0x001fe20000400000 */
[----:B-1----:R-:W-:-:S05]  /*0160*/  @P0 IMAD.WIDE R4, R7, 0x4, R4 ;  /* 0x0000000407040825 */ /* 0x002fca00078e0204 */
[----:B------:R0:W-:Y:S01]  /*0170*/  @P0 STG.E desc[UR4][R4.64], R9 ;  /* 0x0000000904000986 */ /* 0x0001e2000c101904 */
[----:B------:R-:W-:Y:S05]  /*0180*/  @P0 EXIT ;  /* 0x000000000000094d */ /* 0x000fea0003800000 */
[----:B------:R-:W1:Y:S01]  /*0190*/  LDC.64 R2, c[0x0][0x398] ;  /* 0x0000e600ff027b82 */ /* 0x000e620000000a00 */
[----:B------:R-:W0:Y:S02]  /*01a0*/  LDCU UR6, c[0x0][0x38c] ;  /* 0x00007180ff0677ac */ /* 0x000e240008000800 */
[----:B0-----:R-:W-:Y:S01]  /*01b0*/  FMUL R5, R0, UR6 ;  /* 0x0000000600057c20 */ /* 0x001fe20008400000 */
[----:B-1----:R-:W-:-:S05]  /*01c0*/  IMAD.WIDE R2, R7, 0x4, R2 ;  /* 0x0000000407027825 */ /* 0x002fca00078e0202 */
[----:B------:R-:W-:Y:S01]  /*01d0*/  STG.E desc[UR4][R2.64], R5 ;  /* 0x0000000502007986 */ /* 0x000fe2000c101904 */
[----:B------:R-:W-:Y:S05]  /*01e0*/  EXIT ;  /* 0x000000000000794d */ /* 0x000fea0003800000 */
.L_x_187:
        /* <DEDUP_REMOVED lines=9> */
.L_x_216:


//--------------------- .nv.shared.reserved.0     --------------------------
	.section	.nv.shared.reserved.0,"aw",@nobits
	.weak		__nv_reservedSMEM_offset_0_alias
	.size		__nv_reservedSMEM_offset_0_alias, 0, 64
	.other		__nv_reservedSMEM_offset_0_alias,@"STO_CUDA_RESERVED_SHARED STV_DEFAULT"
__nv_reservedSMEM_offset_0_alias:
	.zero		0
	.zero		64


//--------------------- .nv.constant0.avgPoolingBackpropagation --------------------------
	.section	.nv.constant0.avgPoolingBackpropagation,"a",@progbits
	.sectionflags	@""
	.align	4
.nv.constant0.avgPoolingBackpropagation:
	.zero		944


//--------------------- .nv.constant0.avgPooling  --------------------------
	.section	.nv.constant0.avgPooling,"a",@progbits
	.sectionflags	@""
	.align	4
.nv.constant0.avgPooling:
	.zero		928


//--------------------- .nv.constant0.maxminPoolingBackpropagation --------------------------
	.section	.nv.constant0.maxminPoolingBackpropagation,"a",@progbits
	.sectionflags	@""
	.align	4
.nv.constant0.maxminPoolingBackpropagation:
	.zero		944


//--------------------- .nv.constant0.minPooling  --------------------------
	.section	.nv.constant0.minPooling,"a",@progbits
	.sectionflags	@""
	.align	4
.nv.constant0.minPooling:
	.zero		928


//--------------------- .nv.constant0.maxPooling  --------------------------
	.section	.nv.constant0.maxPooling,"a",@progbits
	.sectionflags	@""
	.align	4
.nv.constant0.maxPooling:
	.zero		928


//--------------------- .nv.constant0.matrixConvRepeatBorderBackpropagationWeightCorrection --------------------------
	.section	.nv.constant0.matrixConvRepeatBorderBackpropagationWeightCorrection,"a",@progbits
	.sectionflags	@""
	.align	4
.nv.constant0.matrixConvRepeatBorderBackpropagationWeightCorrection:
	.zero		944


//--------------------- .nv.constant0.matrixConvRepeatBorderBackpropagationErrorTraversal --------------------------
	.section	.nv.constant0.matrixConvRepeatBorderBackpropagationErrorTraversal,"a",@progbits
	.sectionflags	@""
	.align	4
.nv.constant0.matrixConvRepeatBorderBackpropagationErrorTraversal:
	.zero		936


//--------------------- .nv.constant0.matrixConvExtendBorderBackpropagationWeightCorrection --------------------------
	.section	.nv.constant0.matrixConvExtendBorderBackpropagationWeightCorrection,"a",@progbits
	.sectionflags	@""
	.align	4
.nv.constant0.matrixConvExtendBorderBackpropagationWeightCorrection:
	.zero		944


//--------------------- .nv.constant0.matrixConvExtendBorderBackpropagationErrorTraversal --------------------------
	.section	.nv.constant0.matrixConvExtendBorderBackpropagationErrorTraversal,"a",@progbits
	.sectionflags	@""
	.align	4
.nv.constant0.matrixConvExtendBorderBackpropagationErrorTraversal:
	.zero		936


//--------------------- .nv.constant0.matrixConvEmptyBorderBackpropagationWeightCorrection --------------------------
	.section	.nv.constant0.matrixConvEmptyBorderBackpropagationWeightCorrection,"a",@progbits
	.sectionflags	@""
	.align	4
.nv.constant0.matrixConvEmptyBorderBackpropagationWeightCorrection:
	.zero		944


//--------------------- .nv.constant0.matrixConvEmptyBorderBackpropagationErrorTraversal --------------------------
	.section	.nv.constant0.matrixConvEmptyBorderBackpropagationErrorTraversal,"a",@progbits
	.sectionflags	@""
	.align	4
.nv.constant0.matrixConvEmptyBorderBackpropagationErrorTraversal:
	.zero		936


//--------------------- .nv.constant0.matrixMulBackpropagationWeightCorrection --------------------------
	.section	.nv.constant0.matrixMulBackpropagationWeightCorrection,"a",@progbits
	.sectionflags	@""
	.align	4
.nv.constant0.matrixMulBackpropagationWeightCorrection:
	.zero		936


//--------------------- .nv.constant0.matrixMulBackpropagationErrorTraversal --------------------------
	.section	.nv.constant0.matrixMulBackpropagationErrorTraversal,"a",@progbits
	.sectionflags	@""
	.align	4
.nv.constant0.matrixMulBackpropagationErrorTraversal:
	.zero		936


//--------------------- .nv.constant0.softmaxDer  --------------------------
	.section	.nv.constant0.softmaxDer,"a",@progbits
	.sectionflags	@""
	.align	4
.nv.constant0.softmaxDer:
	.zero		928


//--------------------- .nv.constant0.softmax     --------------------------
	.section	.nv.constant0.softmax,"a",@progbits
	.sectionflags	@""
	.align	4
.nv.constant0.softmax:
	.zero		928


//--------------------- .nv.constant0.tangentDer  --------------------------
	.section	.nv.constant0.tangentDer,"a",@progbits
	.sectionflags	@""
	.align	4
.nv.constant0.tangentDer:
	.zero		928


//--------------------- .nv.constant0.tangent     --------------------------
	.section	.nv.constant0.tangent,"a",@progbits
	.sectionflags	@""
	.align	4
.nv.constant0.tangent:
	.zero		928


//--------------------- .nv.constant0.sigmoidDer  --------------------------
	.section	.nv.constant0.sigmoidDer,"a",@progbits
	.sectionflags	@""
	.align	4
.nv.constant0.sigmoidDer:
	.zero		928


//--------------------- .nv.constant0.sigmoid     --------------------------
	.section	.nv.constant0.sigmoid,"a",@progbits
	.sectionflags	@""
	.align	4
.nv.constant0.sigmoid:
	.zero		928


//--------------------- .nv.constant0.reluDer     --------------------------
	.section	.nv.constant0.reluDer,"a",@progbits
	.sectionflags	@""
	.align	4
.nv.constant0.reluDer:
	.zero		928


//--------------------- .nv.constant0.relu        --------------------------
	.section	.nv.constant0.relu,"a",@progbits
	.sectionflags	@""
	.align	4
.nv.constant0.relu:
	.zero		928


//--------------------- SYMBOLS --------------------------

	.type		.nv.reservedSmem.offset0,@object
	.size		.nv.reservedSmem.offset0,0x4
